def matmul_kernel(
    a_ptr,
    b_ptr,
    c_ptr,
    M,
    N,
    K,
    stride_am,
    stride_ak,
    stride_bk,
    stride_bn,
    stride_cm,
    stride_cn,
    BLOCK_M: tl.constexpr,
    BLOCK_N: tl.constexpr,
    BLOCK_K: tl.constexpr,
    GROUP_M: tl.constexpr,
):
    pid = tl.program_id(axis=0)
    num_pid_m = tl.cdiv(M, BLOCK_M)
    num_pid_n = tl.cdiv(N, BLOCK_N)
    num_pid_in_group = GROUP_M * num_pid_n
    group_id = pid // num_pid_in_group
    first_pid_m = group_id * GROUP_M
    group_size_m = min(num_pid_m - first_pid_m, GROUP_M)
    pid_m = first_pid_m + ((pid % num_pid_in_group) % group_size_m)
    pid_n = (pid % num_pid_in_group) // group_size_m

    offs_am = (pid_m * BLOCK_M + tl.arange(0, BLOCK_M)) % M
    offs_bn = (pid_n * BLOCK_N + tl.arange(0, BLOCK_N)) % N
    offs_k = tl.arange(0, BLOCK_K)
    a_ptrs = a_ptr + offs_am[:, None] * stride_am + offs_k[None, :] * stride_ak
    b_ptrs = b_ptr + offs_k[:, None] * stride_bk + offs_bn[None, :] * stride_bn

    acc = tl.zeros((BLOCK_M, BLOCK_N), dtype=tl.float32)
    for kk in range(0, tl.cdiv(K, BLOCK_K)):
        a = tl.load(a_ptrs, mask=offs_k[None, :] < K - kk * BLOCK_K, other=0.0)
        b = tl.load(b_ptrs, mask=offs_k[:, None] < K - kk * BLOCK_K, other=0.0)
        acc = tl.dot(a, b, acc)
        a_ptrs += BLOCK_K * stride_ak
        b_ptrs += BLOCK_K * stride_bk

    c = acc.to(c_ptr.dtype.element_ty)
    offs_cm = pid_m * BLOCK_M + tl.arange(0, BLOCK_M)
    offs_cn = pid_n * BLOCK_N + tl.arange(0, BLOCK_N)
    c_ptrs = c_ptr + offs_cm[:, None] * stride_cm + offs_cn[None, :] * stride_cn
    mask = (offs_cm[:, None] < M) & (offs_cn[None, :] < N)
    tl.store(c_ptrs, c, mask=mask)

# config = {"BLOCK_K": 256, "BLOCK_M": 512, "BLOCK_N": 64, "GROUP_M": 8, "arch": "sm_90", "dtype": "fp16", "num_ctas": 1, "num_stages": 3, "num_warps": 4}
# arch = sm_90


// ===== COMPILED SASS (sm_90a) =====

	.target	sm_90a

	.elftype	@"ET_EXEC"


//--------------------- .note.nv.tkinfo           --------------------------
	.section	.note.nv.tkinfo,"",@"SHT_NOTE"
	.sectionflags	@"SHF_NOTE_NV_TKINFO"
	.tkinfo
        /*0018*/ 	.word	0x00000002
        /*0030*/ 	.string	""
        /*0030*/ 	.string	"ptxas"
        /*0030*/ 	.string	"Cuda compilation tools, release 13.0, V13.0.88"
        /*0030*/ 	.string	"Build cuda_13.0.r13.0/compiler.36424714_0"
        /*0030*/ 	.string	"-v  -suppress-debug-info  -lineinfo  -arch sm_90a "



//--------------------- .note.nv.cuinfo           --------------------------
	.section	.note.nv.cuinfo,"",@"SHT_NOTE"
	.sectionflags	@"SHF_NOTE_NV_CUINFO"
        /*0018*/ 	.short	0x0002
        /*001a*/ 	.short	0x005a
        /*001c*/ 	.short	0x0082
	.zero		2


//--------------------- .nv.info                  --------------------------
	.section	.nv.info,"",@"SHT_CUDA_INFO"
	.align	4


	//----- nvinfo : EIATTR_REGCOUNT
	.align		4
        /*0000*/ 	.byte	0x04, 0x2f
        /*0002*/ 	.short	(.L_1 - .L_0)
	.align		4
.L_0:
        /*0004*/ 	.word	index@(matmul_kernel)
        /*0008*/ 	.word	0x000000ff


	//----- nvinfo : EIATTR_FRAME_SIZE
	.align		4
.L_1:
        /*000c*/ 	.byte	0x04, 0x11
        /*000e*/ 	.short	(.L_3 - .L_2)
	.align		4
.L_2:
        /*0010*/ 	.word	index@(matmul_kernel)
        /*0014*/ 	.word	0x00004380


	//----- nvinfo : EIATTR_MIN_STACK_SIZE
	.align		4
.L_3:
        /*0018*/ 	.byte	0x04, 0x12
        /*001a*/ 	.short	(.L_5 - .L_4)
	.align		4
.L_4:
        /*001c*/ 	.word	index@(matmul_kernel)
        /*0020*/ 	.word	0x00004380
.L_5:


//--------------------- .nv.compat                --------------------------
	.section	.nv.compat,"",@"SHT_CUDA_COMPAT_INFO"
	.align	4
        /*0000*/ 	.byte	0x02, 0x09, 0x01, 0x00, 0x02, 0x02, 0x04, 0x00, 0x02, 0x05, 0x05, 0x00, 0x03, 0x07, 0x01, 0x01
        /*0010*/ 	.byte	0x02, 0x03, 0x00, 0x00, 0x02, 0x06, 0x01, 0x00, 0x04, 0x0b, 0x08, 0x00, 0x00, 0x00, 0x00, 0x00
        /*0020*/ 	.byte	0x00, 0x00, 0x00, 0x00


//--------------------- .nv.info.matmul_kernel    --------------------------
	.section	.nv.info.matmul_kernel,"",@"SHT_CUDA_INFO"
	.sectionflags	@""
	.align	4


	//----- nvinfo : EIATTR_CUDA_API_VERSION
	.align		4
        /*0000*/ 	.byte	0x04, 0x37
        /*0002*/ 	.short	(.L_7 - .L_6)
.L_6:
        /*0004*/ 	.word	0x00000082


	//----- nvinfo : EIATTR_KPARAM_INFO
	.align		4
.L_7:
        /*0008*/ 	.byte	0x04, 0x17
        /*000a*/ 	.short	(.L_9 - .L_8)
.L_8:
        /*000c*/ 	.word	0x00000000
        /*0010*/ 	.short	0x000d
        /*0012*/ 	.short	0x0048
        /*0014*/ 	.byte	0x00, 0xf4, 0x21, 0x00


	//----- nvinfo : EIATTR_KPARAM_INFO
	.align		4
.L_9:
        /*0018*/ 	.byte	0x04, 0x17
        /*001a*/ 	.short	(.L_11 - .L_10)
.L_10:
        /*001c*/ 	.word	0x00000000
        /*0020*/ 	.short	0x000c
        /*0022*/ 	.short	0x0040
        /*0024*/ 	.byte	0x00, 0xf4, 0x21, 0x00


	//----- nvinfo : EIATTR_KPARAM_INFO
	.align		4
.L_11:
        /*0028*/ 	.byte	0x04, 0x17
        /*002a*/ 	.short	(.L_13 - .L_12)
.L_12:
        /*002c*/ 	.word	0x00000000
        /*0030*/ 	.short	0x000b
        /*0032*/ 	.short	0x0038
        /*0034*/ 	.byte	0x00, 0xf0, 0x11, 0x00


	//----- nvinfo : EIATTR_KPARAM_INFO
	.align		4
.L_13:
        /*0038*/ 	.byte	0x04, 0x17
        /*003a*/ 	.short	(.L_15 - .L_14)
.L_14:
        /*003c*/ 	.word	0x00000000
        /*0040*/ 	.short	0x000a
        /*0042*/ 	.short	0x0034
        /*0044*/ 	.byte	0x00, 0xf0, 0x11, 0x00


	//----- nvinfo : EIATTR_KPARAM_INFO
	.align		4
.L_15:
        /*0048*/ 	.byte	0x04, 0x17
        /*004a*/ 	.short	(.L_17 - .L_16)
.L_16:
        /*004c*/ 	.word	0x00000000
        /*0050*/ 	.short	0x0009
        /*0052*/ 	.short	0x0030
        /*0054*/ 	.byte	0x00, 0xf0, 0x11, 0x00


	//----- nvinfo : EIATTR_KPARAM_INFO
	.align		4
.L_17:
        /*0058*/ 	.byte	0x04, 0x17
        /*005a*/ 	.short	(.L_19 - .L_18)
.L_18:
        /*005c*/ 	.word	0x00000000
        /*0060*/ 	.short	0x0008
        /*0062*/ 	.short	0x002c
        /*0064*/ 	.byte	0x00, 0xf0, 0x11, 0x00


	//----- nvinfo : EIATTR_KPARAM_INFO
	.align		4
.L_19:
        /*0068*/ 	.byte	0x04, 0x17
        /*006a*/ 	.short	(.L_21 - .L_20)
.L_20:
        /*006c*/ 	.word	0x00000000
        /*0070*/ 	.short	0x0007
        /*0072*/ 	.short	0x0028
        /*0074*/ 	.byte	0x00, 0xf0, 0x11, 0x00


	//----- nvinfo : EIATTR_KPARAM_INFO
	.align		4
.L_21:
        /*0078*/ 	.byte	0x04, 0x17
        /*007a*/ 	.short	(.L_23 - .L_22)
.L_22:
        /*007c*/ 	.word	0x00000000
        /*0080*/ 	.short	0x0006
        /*0082*/ 	.short	0x0024
        /*0084*/ 	.byte	0x00, 0xf0, 0x11, 0x00


	//----- nvinfo : EIATTR_KPARAM_INFO
	.align		4
.L_23:
        /*0088*/ 	.byte	0x04, 0x17
        /*008a*/ 	.short	(.L_25 - .L_24)
.L_24:
        /*008c*/ 	.word	0x00000000
        /*0090*/ 	.short	0x0005
        /*0092*/ 	.short	0x0020
        /*0094*/ 	.byte	0x00, 0xf0, 0x11, 0x00


	//----- nvinfo : EIATTR_KPARAM_INFO
	.align		4
.L_25:
        /*0098*/ 	.byte	0x04, 0x17
        /*009a*/ 	.short	(.L_27 - .L_26)
.L_26:
        /*009c*/ 	.word	0x00000000
        /*00a0*/ 	.short	0x0004
        /*00a2*/ 	.short	0x001c
        /*00a4*/ 	.byte	0x00, 0xf0, 0x11, 0x00


	//----- nvinfo : EIATTR_KPARAM_INFO
	.align		4
.L_27:
        /*00a8*/ 	.byte	0x04, 0x17
        /*00aa*/ 	.short	(.L_29 - .L_28)
.L_28:
        /*00ac*/ 	.word	0x00000000
        /*00b0*/ 	.short	0x0003
        /*00b2*/ 	.short	0x0018
        /*00b4*/ 	.byte	0x00, 0xf0, 0x11, 0x00


	//----- nvinfo : EIATTR_KPARAM_INFO
	.align		4
.L_29:
        /*00b8*/ 	.byte	0x04, 0x17
        /*00ba*/ 	.short	(.L_31 - .L_30)
.L_30:
        /*00bc*/ 	.word	0x00000000
        /*00c0*/ 	.short	0x0002
        /*00c2*/ 	.short	0x0010
        /*00c4*/ 	.byte	0x00, 0xf4, 0x21, 0x00


	//----- nvinfo : EIATTR_KPARAM_INFO
	.align		4
.L_31:
        /*00c8*/ 	.byte	0x04, 0x17
        /*00ca*/ 	.short	(.L_33 - .L_32)
.L_32:
        /*00cc*/ 	.word	0x00000000
        /*00d0*/ 	.short	0x0001
        /*00d2*/ 	.short	0x0008
        /*00d4*/ 	.byte	0x00, 0xf4, 0x21, 0x00


	//----- nvinfo : EIATTR_KPARAM_INFO
	.align		4
.L_33:
        /*00d8*/ 	.byte	0x04, 0x17
        /*00da*/ 	.short	(.L_35 - .L_34)
.L_34:
        /*00dc*/ 	.word	0x00000000
        /*00e0*/ 	.short	0x0000
        /*00e2*/ 	.short	0x0000
        /*00e4*/ 	.byte	0x00, 0xf4, 0x21, 0x00


	//----- nvinfo : EIATTR_SPARSE_MMA_MASK
	.align		4
.L_35:
        /*00e8*/ 	.byte	0x03, 0x50
        /*00ea*/ 	.short	0x0000


	//----- nvinfo : EIATTR_MAXREG_COUNT
	.align		4
        /*00ec*/ 	.byte	0x03, 0x1b
        /*00ee*/ 	.short	0x00ff


	//----- nvinfo : EIATTR_NUM_BARRIERS
	.align		4
        /*00f0*/ 	.byte	0x02, 0x4c
        /*00f2*/ 	.byte	0x01
	.zero		1


	//----- nvinfo : EIATTR_ANNOTATIONS
	.align		4
        /*00f4*/ 	.byte	0x04, 0x55
        /*00f6*/ 	.short	(.L_37 - .L_36)


	//   ....[0]....
.L_36:
        /*00f8*/ 	.word	0x00000001
        /*00fc*/ 	.byte	0xa0, 0x08, 0x00, 0x00, 0x01, 0x00, 0x00, 0x00, 0xe0, 0x08, 0x00, 0x00, 0x01, 0x00, 0x00, 0x00
        /* <DEDUP_REMOVED lines=2263> */
        /*8e7c*/ 	.byte	0xf0, 0x49, 0x02, 0x00, 0x01, 0x00, 0x00, 0x00, 0x00, 0x4a, 0x02, 0x00


	//----- nvinfo : EIATTR_MERCURY_ISA_VERSION
	.align		4
.L_37:
        /*8e88*/ 	.byte	0x03, 0x5f
        /*8e8a*/ 	.short	0x0101


	//----- nvinfo : EIATTR_EXIT_INSTR_OFFSETS
	.align		4
        /*8e8c*/ 	.byte	0x04, 0x1c
        /*8e8e*/ 	.short	(.L_39 - .L_38)


	//   ....[0]....
.L_38:
        /*8e90*/ 	.word	0x0006bda0


	//   ....[1]....
        /*8e94*/ 	.word	0x0006bdd0


	//----- nvinfo : EIATTR_REQNTID
	.align		4
.L_39:
        /*8e98*/ 	.byte	0x04, 0x10
        /*8e9a*/ 	.short	(.L_41 - .L_40)
.L_40:
        /*8e9c*/ 	.word	0x00000080
        /*8ea0*/ 	.word	0x00000001
        /*8ea4*/ 	.word	0x00000001


	//----- nvinfo : EIATTR_CBANK_PARAM_SIZE
	.align		4
.L_41:
        /*8ea8*/ 	.byte	0x03, 0x19
        /*8eaa*/ 	.short	0x0050


	//----- nvinfo : EIATTR_PARAM_CBANK
	.align		4
        /*8eac*/ 	.byte	0x04, 0x0a
        /*8eae*/ 	.short	(.L_43 - .L_42)
	.align		4
.L_42:
        /*8eb0*/ 	.word	index@(.nv.constant0.matmul_kernel)
        /*8eb4*/ 	.short	0x0210
        /*8eb6*/ 	.short	0x0050


	//----- nvinfo : EIATTR_SW_WAR
	.align		4
.L_43:
        /*8eb8*/ 	.byte	0x04, 0x36
        /*8eba*/ 	.short	(.L_45 - .L_44)
.L_44:
        /*8ebc*/ 	.word	0x00000008
.L_45:


//--------------------- .nv.callgraph             --------------------------
	.section	.nv.callgraph,"",@"SHT_CUDA_CALLGRAPH"
	.align	4
	.sectionentsize	8
	.align		4
        /*0000*/ 	.word	0x00000000
	.align		4
        /*0004*/ 	.word	0xffffffff
	.align		4
        /*0008*/ 	.word	0x00000000
	.align		4
        /*000c*/ 	.word	0xfffffffe
	.align		4
        /*0010*/ 	.word	0x00000000
	.align		4
        /*0014*/ 	.word	0xfffffffd
	.align		4
        /*0018*/ 	.word	0x00000000
	.align		4
        /*001c*/ 	.word	0xfffffffc


//--------------------- .text.matmul_kernel       --------------------------
	.section	.text.matmul_kernel,"ax",@progbits
	.align	128
        .global         matmul_kernel
        .type           matmul_kernel,@function
        .size           matmul_kernel,(.L_x_3 - matmul_kernel)
        .other          matmul_kernel,@"STO_CUDA_ENTRY STV_DEFAULT"
matmul_kernel:
.text.matmul_kernel:
[----:B------:R-:W0:Y:S08]  /*0000*/  LDC R1, c[0x0][0x28] ;  /* 0x00000a00ff017b82 */ /* 0x000e300000000800 */
[----:B------:R-:W1:Y:S01]  /*0010*/  LDC.64 R2, c[0x0][0x228] ;  /* 0x00008a00ff027b82 */ /* 0x000e620000000a00 */
[----:B------:R-:W2:Y:S01]  /*0020*/  S2R R7, SR_CTAID.X ;  /* 0x0000000000077919 */ /* 0x000ea20000002500 */
[----:B0-----:R-:W-:Y:S01]  /*0030*/  VIADD R1, R1, 0xffffbc80 ;  /* 0xffffbc8001017836 */ /* 0x001fe20000000000 */
[----:B------:R-:W-:Y:S01]  /*0040*/  ULDC.64 UR60, c[0x0][0x208] ;  /* 0x00008200003c7ab9 */ /* 0x000fe20000000a00 */
[----:B------:R-:W-:Y:S01]  /*0050*/  CS2R R24, SRZ ;  /* 0x0000000000187805 */ /* 0x000fe2000001ff00 */
[----:B------:R-:W0:Y:S01]  /*0060*/  S2R R28, SR_TID.X ;  /* 0x00000000001c7919 */ /* 0x000e220000002100 */
[----:B------:R-:W-:-:S02]  /*0070*/  CS2R R26, SRZ ;  /* 0x00000000001a7805 */ /* 0x000fc4000001ff00 */
[----:B------:R-:W-:Y:S02]  /*0080*/  CS2R R88, SRZ ;  /* 0x0000000000587805 */ /* 0x000fe4000001ff00 */
[----:B------:R-:W-:Y:S02]  /*0090*/  CS2R R90, SRZ ;  /* 0x00000000005a7805 */ /* 0x000fe4000001ff00 */
[----:B------:R-:W-:Y:S02]  /*00a0*/  CS2R R92, SRZ ;  /* 0x00000000005c7805 */ /* 0x000fe4000001ff00 */
[----:B------:R-:W-:Y:S02]  /*00b0*/  CS2R R94, SRZ ;  /* 0x00000000005e7805 */ /* 0x000fe4000001ff00 */
[----:B------:R-:W-:Y:S02]  /*00c0*/  CS2R R148, SRZ ;  /* 0x0000000000947805 */ /* 0x000fe4000001ff00 */
        /* <DEDUP_REMOVED lines=11> */
[----:B------:R-:W-:Y:S01]  /*0180*/  CS2R R32, SRZ ;  /* 0x0000000000207805 */ /* 0x000fe2000001ff00 */
[----:B-1----:R-:W-:Y:S01]  /*0190*/  VIADD R0, R3, 0x3f ;  /* 0x0000003f03007836 */ /* 0x002fe20000000000 */
[----:B------:R-:W-:-:S02]  /*01a0*/  CS2R R34, SRZ ;  /* 0x0000000000227805 */ /* 0x000fc4000001ff00 */
[----:B------:R-:W-:Y:S02]  /*01b0*/  CS2R R132, SRZ ;  /* 0x0000000000847805 */ /* 0x000fe4000001ff00 */
[----:B------:R-:W-:Y:S02]  /*01c0*/  CS2R R134, SRZ ;  /* 0x0000000000867805 */ /* 0x000fe4000001ff00 */
[----:B------:R-:W-:Y:S02]  /*01d0*/  CS2R R100, SRZ ;  /* 0x0000000000647805 */ /* 0x000fe4000001ff00 */
[----:B------:R-:W-:Y:S02]  /*01e0*/  SHF.R.S32.HI R5, RZ, 0x1f, R0 ;  /* 0x0000001fff057819 */ /* 0x000fe40000011400 */
[----:B------:R-:W-:Y:S02]  /*01f0*/  CS2R R102, SRZ ;  /* 0x0000000000667805 */ /* 0x000fe4000001ff00 */
[----:B------:R-:W-:-:S02]  /*0200*/  CS2R R68, SRZ ;  /* 0x0000000000447805 */ /* 0x000fc4000001ff00 */
[----:B------:R-:W-:Y:S02]  /*0210*/  CS2R R70, SRZ ;  /* 0x0000000000467805 */ /* 0x000fe4000001ff00 */
[----:B------:R-:W-:Y:S02]  /*0220*/  LEA.HI R5, R5, R0, RZ, 0x6 ;  /* 0x0000000005057211 */ /* 0x000fe400078f30ff */
[----:B------:R-:W-:Y:S02]  /*0230*/  CS2R R36, SRZ ;  /* 0x0000000000247805 */ /* 0x000fe4000001ff00 */
[----:B--2---:R-:W-:Y:S02]  /*0240*/  IABS R10, R7 ;  /* 0x00000007000a7213 */ /* 0x004fe40000000000 */
[----:B------:R-:W-:Y:S02]  /*0250*/  CS2R R38, SRZ ;  /* 0x0000000000267805 */ /* 0x000fe4000001ff00 */
[----:B------:R-:W-:-:S02]  /*0260*/  SHF.R.S32.HI R5, RZ, 0x6, R5 ;  /* 0x00000006ff057819 */ /* 0x000fc40000011405 */
[----:B------:R-:W-:Y:S02]  /*0270*/  CS2R R104, SRZ ;  /* 0x0000000000687805 */ /* 0x000fe4000001ff00 */
[----:B0-----:R-:W-:Y:S02]  /*0280*/  LOP3.LUT R197, R28, 0x7f, RZ, 0xc0, !PT ;  /* 0x0000007f1cc57812 */ /* 0x001fe400078ec0ff */
[----:B------:R-:W-:Y:S02]  /*0290*/  CS2R R106, SRZ ;  /* 0x00000000006a7805 */ /* 0x000fe4000001ff00 */
[----:B------:R-:W-:Y:S01]  /*02a0*/  CS2R R136, SRZ ;  /* 0x0000000000887805 */ /* 0x000fe2000001ff00 */
[----:B------:R-:W-:Y:S01]  /*02b0*/  IMAD.SHL.U32 R6, R5, 0x8, RZ ;  /* 0x0000000805067824 */ /* 0x000fe200078e00ff */
[----:B------:R-:W-:Y:S02]  /*02c0*/  CS2R R138, SRZ ;  /* 0x00000000008a7805 */ /* 0x000fe4000001ff00 */
[----:B------:R-:W-:-:S02]  /*02d0*/  CS2R R72, SRZ ;  /* 0x0000000000487805 */ /* 0x000fc4000001ff00 */
[----:B------:R-:W-:Y:S02]  /*02e0*/  CS2R R74, SRZ ;  /* 0x00000000004a7805 */ /* 0x000fe4000001ff00 */
[----:B------:R-:W-:Y:S02]  /*02f0*/  CS2R R40, SRZ ;  /* 0x0000000000287805 */ /* 0x000fe4000001ff00 */
[-C--:B------:R-:W-:Y:S02]  /*0300*/  IABS R9, R6.reuse ;  /* 0x0000000600097213 */ /* 0x080fe40000000000 */
[----:B------:R-:W-:Y:S02]  /*0310*/  CS2R R42, SRZ ;  /* 0x00000000002a7805 */ /* 0x000fe4000001ff00 */
[----:B------:R-:W-:Y:S02]  /*0320*/  IABS R12, R6 ;  /* 0x00000006000c7213 */ /* 0x000fe40000000000 */
[----:B------:R-:W-:Y:S01]  /*0330*/  CS2R R108, SRZ ;  /* 0x00000000006c7805 */ /* 0x000fe2000001ff00 */
[----:B------:R-:W0:Y:S01]  /*0340*/  I2F.RP R0, R9 ;  /* 0x0000000900007306 */ /* 0x000e220000209400 */
        /* <DEDUP_REMOVED lines=13> */
[----:B------:R-:W-:Y:S01]  /*0420*/  CS2R R48, SRZ ;  /* 0x0000000000307805 */ /* 0x000fe2000001ff00 */
[----:B0-----:R-:W0:Y:S01]  /*0430*/  MUFU.RCP R0, R0 ;  /* 0x0000000000007308 */ /* 0x001e220000001000 */
[----:B------:R-:W-:Y:S02]  /*0440*/  CS2R R50, SRZ ;  /* 0x0000000000327805 */ /* 0x000fe4000001ff00 */
[----:B------:R-:W-:Y:S02]  /*0450*/  CS2R R52, SRZ ;  /* 0x0000000000347805 */ /* 0x000fe4000001ff00 */
[----:B------:R-:W-:Y:S02]  /*0460*/  CS2R R54, SRZ ;  /* 0x0000000000367805 */ /* 0x000fe4000001ff00 */
[----:B------:R-:W-:Y:S02]  /*0470*/  CS2R R20, SRZ ;  /* 0x0000000000147805 */ /* 0x000fe4000001ff00 */
[----:B------:R-:W-:-:S02]  /*0480*/  CS2R R22, SRZ ;  /* 0x0000000000167805 */ /* 0x000fc4000001ff00 */
[----:B------:R-:W-:Y:S02]  /*0490*/  CS2R R16, SRZ ;  /* 0x0000000000107805 */ /* 0x000fe4000001ff00 */
[----:B------:R-:W-:Y:S02]  /*04a0*/  CS2R R18, SRZ ;  /* 0x0000000000127805 */ /* 0x000fe4000001ff00 */
[----:B------:R-:W-:Y:S01]  /*04b0*/  CS2R R14, SRZ ;  /* 0x00000000000e7805 */ /* 0x000fe2000001ff00 */
[----:B0-----:R-:W-:Y:S02]  /*04c0*/  VIADD R4, R0, 0xffffffe ;  /* 0x0ffffffe00047836 */ /* 0x001fe40000000000 */
[----:B------:R-:W-:Y:S02]  /*04d0*/  IMAD.MOV R0, RZ, RZ, -R12 ;  /* 0x000000ffff007224 */ /* 0x000fe400078e0a0c */
[----:B------:R0:W1:Y:S02]  /*04e0*/  F2I.FTZ.U32.TRUNC.NTZ R5, R4 ;  /* 0x0000000400057305 */ /* 0x000064000021f000 */
[----:B0-----:R-:W-:-:S02]  /*04f0*/  IMAD.MOV.U32 R4, RZ, RZ, RZ ;  /* 0x000000ffff047224 */ /* 0x001fc400078e00ff */
[----:B-1----:R-:W-:-:S04]  /*0500*/  IMAD.MOV R8, RZ, RZ, -R5 ;  /* 0x000000ffff087224 */ /* 0x002fc800078e0a05 */
[----:B------:R-:W-:Y:S02]  /*0510*/  IMAD R11, R8, R9, RZ ;  /* 0x00000009080b7224 */ /* 0x000fe400078e02ff */
[----:B------:R-:W-:Y:S02]  /*0520*/  IMAD.MOV.U32 R8, RZ, RZ, R10 ;  /* 0x000000ffff087224 */ /* 0x000fe400078e000a */
[----:B------:R-:W-:-:S06]  /*0530*/  IMAD.HI.U32 R5, R5, R11, R4 ;  /* 0x0000000b05057227 */ /* 0x000fcc00078e0004 */
[----:B------:R-:W-:-:S04]  /*0540*/  IMAD.HI.U32 R5, R5, R8, RZ ;  /* 0x0000000805057227 */ /* 0x000fc800078e00ff */
[----:B------:R-:W-:-:S05]  /*0550*/  IMAD R0, R5, R0, R8 ;  /* 0x0000000005007224 */ /* 0x000fca00078e0208 */
[----:B------:R-:W-:-:S13]  /*0560*/  ISETP.GT.U32.AND P1, PT, R9, R0, PT ;  /* 0x000000000900720c */ /* 0x000fda0003f24070 */
[----:B------:R-:W-:Y:S02]  /*0570*/  @!P1 IMAD.IADD R0, R0, 0x1, -R9 ;  /* 0x0000000100009824 */ /* 0x000fe400078e0a09 */
[----:B------:R-:W-:Y:S01]  /*0580*/  @!P1 VIADD R5, R5, 0x1 ;  /* 0x0000000105059836 */ /* 0x000fe20000000000 */
[----:B------:R-:W-:Y:S02]  /*0590*/  ISETP.NE.AND P1, PT, R6, RZ, PT ;  /* 0x000000ff0600720c */ /* 0x000fe40003f25270 */
[----:B------:R-:W-:Y:S02]  /*05a0*/  ISETP.GE.U32.AND P0, PT, R0, R9, PT ;  /* 0x000000090000720c */ /* 0x000fe40003f06070 */
[----:B------:R-:W-:-:S04]  /*05b0*/  LOP3.LUT R0, R7, R6, RZ, 0x3c, !PT ;  /* 0x0000000607007212 */ /* 0x000fc800078e3cff */
[----:B------:R-:W-:Y:S01]  /*05c0*/  ISETP.GE.AND P2, PT, R0, RZ, PT ;  /* 0x000000ff0000720c */ /* 0x000fe20003f46270 */
[----:B------:R-:W-:-:S06]  /*05d0*/  VIADD R0, R2, 0x1ff ;  /* 0x000001ff02007836 */ /* 0x000fcc0000000000 */
[----:B------:R-:W-:-:S04]  /*05e0*/  @P0 VIADD R5, R5, 0x1 ;  /* 0x0000000105050836 */ /* 0x000fc80000000000 */
[----:B------:R-:W-:Y:S01]  /*05f0*/  IMAD.MOV.U32 R4, RZ, RZ, R5 ;  /* 0x000000ffff047224 */ /* 0x000fe200078e0005 */
[----:B------:R-:W-:-:S03]  /*0600*/  SHF.R.S32.HI R5, RZ, 0x1f, R0 ;  /* 0x0000001fff057819 */ /* 0x000fc60000011400 */
[----:B------:R-:W-:Y:S01]  /*0610*/  @!P2 IMAD.MOV R4, RZ, RZ, -R4 ;  /* 0x000000ffff04a224 */ /* 0x000fe200078e0a04 */
[----:B------:R-:W-:Y:S02]  /*0620*/  @!P1 LOP3.LUT R4, RZ, R6, RZ, 0x33, !PT ;  /* 0x00000006ff049212 */ /* 0x000fe400078e33ff */
[----:B------:R-:W-:-:S03]  /*0630*/  LEA.HI R5, R5, R0, RZ, 0x9 ;  /* 0x0000000005057211 */ /* 0x000fc600078f48ff */
[----:B------:R-:W-:Y:S02]  /*0640*/  IMAD.SHL.U32 R56, R4, 0x8, RZ ;  /* 0x0000000804387824 */ /* 0x000fe400078e00ff */
[----:B------:R-:W-:-:S03]  /*0650*/  IMAD.MOV R4, RZ, RZ, -R4 ;  /* 0x000000ffff047224 */ /* 0x000fc600078e0a04 */
[----:B------:R-:W-:Y:S01]  /*0660*/  LEA.HI.SX32 R5, R5, -R56, 0x17 ;  /* 0x8000003805057211 */ /* 0x000fe200078fbaff */
[----:B------:R-:W-:-:S03]  /*0670*/  IMAD R6, R6, R4, R7 ;  /* 0x0000000406067224 */ /* 0x000fc600078e0207 */
[----:B------:R-:W-:Y:S02]  /*0680*/  VIMNMX R13, R5, 0x8, PT ;  /* 0x00000008050d7848 */ /* 0x000fe40003fe0100 */
[----:B------:R-:W-:Y:S02]  /*0690*/  IABS R11, R6 ;  /* 0x00000006000b7213 */ /* 0x000fe40000000000 */
[----:B------:R-:W-:-:S04]  /*06a0*/  IABS R9, R13 ;  /* 0x0000000d00097213 */ /* 0x000fc80000000000 */
[----:B------:R-:W0:Y:S08]  /*06b0*/  I2F.RP R0, R9 ;  /* 0x0000000900007306 */ /* 0x000e300000209400 */
[----:B0-----:R-:W0:Y:S02]  /*06c0*/  MUFU.RCP R0, R0 ;  /* 0x0000000000007308 */ /* 0x001e240000001000 */
[----:B0-----:R-:W-:-:S06]  /*06d0*/  VIADD R5, R0, 0xffffffe ;  /* 0x0ffffffe00057836 */ /* 0x001fcc0000000000 */
[----:B------:R-:W0:Y:S02]  /*06e0*/  F2I.FTZ.U32.TRUNC.NTZ R5, R5 ;  /* 0x0000000500057305 */ /* 0x000e24000021f000 */
[----:B0-----:R-:W-:-:S04]  /*06f0*/  IMAD.MOV R8, RZ, RZ, -R5 ;  /* 0x000000ffff087224 */ /* 0x001fc800078e0a05 */
[----:B------:R-:W-:Y:S01]  /*0700*/  IMAD.MOV.U32 R4, RZ, RZ, R8 ;  /* 0x000000ffff047224 */ /* 0x000fe200078e0008 */
[----:B------:R-:W-:-:S03]  /*0710*/  IABS R8, R13 ;  /* 0x0000000d00087213 */ /* 0x000fc60000000000 */
[----:B------:R-:W-:Y:S02]  /*0720*/  IMAD R7, R4, R9, RZ ;  /* 0x0000000904077224 */ /* 0x000fe400078e02ff */
[----:B------:R-:W-:Y:S02]  /*0730*/  IMAD.MOV.U32 R4, RZ, RZ, RZ ;  /* 0x000000ffff047224 */ /* 0x000fe400078e00ff */
[----:B------:R-:W-:Y:S02]  /*0740*/  IMAD.MOV R0, RZ, RZ, -R8 ;  /* 0x000000ffff007224 */ /* 0x000fe400078e0a08 */
[----:B------:R-:W-:Y:S02]  /*0750*/  IMAD.HI.U32 R4, R5, R7, R4 ;  /* 0x0000000705047227 */ /* 0x000fe400078e0004 */
[----:B------:R-:W0:Y:S04]  /*0760*/  S2R R5, SR_CgaCtaId ;  /* 0x0000000000057919 */ /* 0x000e280000008800 */
[----:B------:R-:W-:-:S04]  /*0770*/  IMAD.HI.U32 R4, R4, R11, RZ ;  /* 0x0000000b04047227 */ /* 0x000fc800078e00ff */
[----:B------:R-:W-:-:S05]  /*0780*/  IMAD R0, R4, R0, R11 ;  /* 0x0000000004007224 */ /* 0x000fca00078e020b */
[----:B------:R-:W-:-:S13]  /*0790*/  ISETP.GT.U32.AND P1, PT, R9, R0, PT ;  /* 0x000000000900720c */ /* 0x000fda0003f24070 */
[----:B------:R-:W-:Y:S02]  /*07a0*/  @!P1 IMAD.IADD R0, R0, 0x1, -R9 ;  /* 0x0000000100009824 */ /* 0x000fe400078e0a09 */
[----:B------:R-:W-:Y:S01]  /*07b0*/  @!P1 VIADD R4, R4, 0x1 ;  /* 0x0000000104049836 */ /* 0x000fe20000000000 */
[----:B------:R-:W-:Y:S02]  /*07c0*/  ISETP.NE.AND P1, PT, R13, RZ, PT ;  /* 0x000000ff0d00720c */ /* 0x000fe40003f25270 */
[----:B------:R-:W-:Y:S02]  /*07d0*/  ISETP.GE.U32.AND P0, PT, R0, R9, PT ;  /* 0x000000090000720c */ /* 0x000fe40003f06070 */
[----:B------:R-:W-:Y:S02]  /*07e0*/  CS2R R8, SRZ ;  /* 0x0000000000087805 */ /* 0x000fe4000001ff00 */
[----:B------:R-:W-:-:S04]  /*07f0*/  LOP3.LUT R0, R6, R13, RZ, 0x3c, !PT ;  /* 0x0000000d06007212 */ /* 0x000fc800078e3cff */
[----:B------:R-:W-:-:S05]  /*0800*/  ISETP.GE.AND P2, PT, R0, RZ, PT ;  /* 0x000000ff0000720c */ /* 0x000fca0003f46270 */
[----:B------:R-:W-:-:S04]  /*0810*/  @P0 VIADD R4, R4, 0x1 ;  /* 0x0000000104040836 */ /* 0x000fc80000000000 */
[----:B------:R-:W-:Y:S01]  /*0820*/  IMAD.MOV.U32 R11, RZ, RZ, R4 ;  /* 0x000000ffff0b7224 */ /* 0x000fe200078e0004 */
[----:B------:R-:W-:-:S03]  /*0830*/  MOV R4, 0x400 ;  /* 0x0000040000047802 */ /* 0x000fc60000000f00 */
[----:B------:R-:W-:Y:S01]  /*0840*/  @!P2 IMAD.MOV R11, RZ, RZ, -R11 ;  /* 0x000000ffff0ba224 */ /* 0x000fe200078e0a0b */
[----:B------:R-:W-:Y:S02]  /*0850*/  @!P1 LOP3.LUT R11, RZ, R13, RZ, 0x33, !PT ;  /* 0x0000000dff0b9212 */ /* 0x000fe400078e33ff */
[----:B0-----:R-:W-:Y:S02]  /*0860*/  LEA R199, R5, R4, 0x18 ;  /* 0x0000000405c77211 */ /* 0x001fe400078ec0ff */
[----:B------:R-:W-:Y:S01]  /*0870*/  CS2R R4, SRZ ;  /* 0x0000000000047805 */ /* 0x000fe2000001ff00 */
[----:B------:R-:W-:Y:S02]  /*0880*/  IMAD.MOV R0, RZ, RZ, -R11 ;  /* 0x000000ffff007224 */ /* 0x000fe400078e0a0b */
[----:B------:R-:W-:Y:S01]  /*0890*/  IMAD.SHL.U32 R198, R11, 0x40, RZ ;  /* 0x000000400bc67824 */ /* 0x000fe200078e00ff */
[----:B------:R0:W-:Y:S01]  /*08a0*/  STL [R1+0x313c], R199 ;  /* 0x00313cc701007387 */ /* 0x0001e20000100800 */
[----:B------:R-:W-:Y:S01]  /*08b0*/  IMAD R0, R13, R0, R6 ;  /* 0x000000000d007224 */ /* 0x000fe200078e0206 */
[----:B------:R-:W-:-:S02]  /*08c0*/  CS2R R6, SRZ ;  /* 0x0000000000067805 */ /* 0x000fc4000001ff00 */
[----:B------:R-:W-:Y:S01]  /*08d0*/  CS2R R12, SRZ ;  /* 0x00000000000c7805 */ /* 0x000fe2000001ff00 */
[----:B------:R0:W-:Y:S01]  /*08e0*/  STL [R1+0xf8], R198 ;  /* 0x0000f8c601007387 */ /* 0x0001e20000100800 */
[----:B------:R-:W-:Y:S01]  /*08f0*/  IMAD.IADD R56, R56, 0x1, R0 ;  /* 0x0000000138387824 */ /* 0x000fe200078e0200 */
[----:B------:R-:W-:Y:S01]  /*0900*/  CS2R R10, SRZ ;  /* 0x00000000000a7805 */ /* 0x000fe2000001ff00 */
[----:B------:R-:W1:Y:S01]  /*0910*/  LDC R0, c[0x0][0x230] ;  /* 0x00008c00ff007b82 */ /* 0x000e620000000800 */
[----:B------:R-:W-:Y:S02]  /*0920*/  VIADD R58, R198, 0x1 ;  /* 0x00000001c63a7836 */ /* 0x000fe40000000000 */
[----:B------:R-:W-:Y:S02]  /*0930*/  IMAD.SHL.U32 R57, R56, 0x200, RZ ;  /* 0x0000020038397824 */ /* 0x000fe400078e00ff */
[C---:B------:R-:W-:Y:S02]  /*0940*/  VIADD R152, R198.reuse, 0x2 ;  /* 0x00000002c6987836 */ /* 0x040fe40000000000 */
[C---:B------:R-:W-:Y:S01]  /*0950*/  VIADD R147, R198.reuse, 0x3 ;  /* 0x00000003c6937836 */ /* 0x040fe20000000000 */
[C---:B------:R-:W-:Y:S01]  /*0960*/  LOP3.LUT R203, R57.reuse, 0x7f, R28, 0xf8, !PT ;  /* 0x0000007f39cb7812 */ /* 0x040fe200078ef81c */
[C---:B------:R-:W-:Y:S01]  /*0970*/  VIADD R146, R198.reuse, 0x4 ;  /* 0x00000004c6927836 */ /* 0x040fe20000000000 */
[----:B------:R-:W-:Y:S01]  /*0980*/  LOP3.LUT R202, R57, 0x80, R197, 0xfe, !PT ;  /* 0x0000008039ca7812 */ /* 0x000fe200078efec5 */
[C---:B------:R-:W-:Y:S01]  /*0990*/  VIADD R145, R198.reuse, 0x5 ;  /* 0x00000005c6917836 */ /* 0x040fe20000000000 */
[C---:B------:R-:W-:Y:S01]  /*09a0*/  LOP3.LUT R200, R203.reuse, 0x180, RZ, 0xfc, !PT ;  /* 0x00000180cbc87812 */ /* 0x040fe200078efcff */
[----:B------:R0:W-:Y:S01]  /*09b0*/  STL [R1+0x874], R203 ;  /* 0x000874cb01007387 */ /* 0x0001e20000100800 */
[----:B------:R-:W-:Y:S01]  /*09c0*/  LOP3.LUT R201, R203, 0x100, RZ, 0xfc, !PT ;  /* 0x00000100cbc97812 */ /* 0x000fe200078efcff */
[----:B------:R-:W-:-:S02]  /*09d0*/  VIADD R144, R198, 0x6 ;  /* 0x00000006c6907836 */ /* 0x000fc40000000000 */
[----:B------:R0:W-:Y:S01]  /*09e0*/  STL [R1+0x8f4], R202 ;  /* 0x0008f4ca01007387 */ /* 0x0001e20000100800 */
[C---:B------:R-:W-:Y:S02]  /*09f0*/  VIADD R123, R198.reuse, 0x7 ;  /* 0x00000007c67b7836 */ /* 0x040fe40000000000 */
[C---:B------:R-:W-:Y:S01]  /*0a00*/  VIADD R122, R198.reuse, 0x8 ;  /* 0x00000008c67a7836 */ /* 0x040fe20000000000 */
[----:B------:R0:W-:Y:S01]  /*0a10*/  STL [R1+0x938], R200 ;  /* 0x000938c801007387 */ /* 0x0001e20000100800 */
[----:B------:R-:W-:Y:S02]  /*0a20*/  VIADD R121, R198, 0x9 ;  /* 0x00000009c6797836 */ /* 0x000fe40000000000 */
[----:B-1----:R-:W-:Y:S01]  /*0a30*/  VIADD R0, R0, 0xff ;  /* 0x000000ff00007836 */ /* 0x002fe20000000000 */
[----:B------:R0:W-:Y:S01]  /*0a40*/  STL [R1+0x94c], R201 ;  /* 0x00094cc901007387 */ /* 0x0001e20000100800 */
[C---:B------:R-:W-:Y:S02]  /*0a50*/  VIADD R120, R198.reuse, 0xa ;  /* 0x0000000ac6787836 */ /* 0x040fe40000000000 */
[----:B------:R-:W-:Y:S01]  /*0a60*/  VIADD R63, R198, 0xb ;  /* 0x0000000bc63f7836 */ /* 0x000fe20000000000 */
[----:B------:R-:W-:Y:S01]  /*0a70*/  ISETP.GE.AND P0, PT, R0, 0x100, PT ;  /* 0x000001000000780c */ /* 0x000fe20003f06270 */
[----:B------:R-:W-:-:S02]  /*0a80*/  VIADD R62, R198, 0xc ;  /* 0x0000000cc63e7836 */ /* 0x000fc40000000000 */
[C---:B------:R-:W-:Y:S02]  /*0a90*/  VIADD R29, R198.reuse, 0xd ;  /* 0x0000000dc61d7836 */ /* 0x040fe40000000000 */
[C---:B------:R-:W-:Y:S02]  /*0aa0*/  VIADD R61, R198.reuse, 0xe ;  /* 0x0000000ec63d7836 */ /* 0x040fe40000000000 */
[C---:B------:R-:W-:Y:S02]  /*0ab0*/  VIADD R60, R198.reuse, 0xf ;  /* 0x0000000fc63c7836 */ /* 0x040fe40000000000 */
[C---:B------:R-:W-:Y:S02]  /*0ac0*/  VIADD R59, R198.reuse, 0x10 ;  /* 0x00000010c63b7836 */ /* 0x040fe40000000000 */
[C---:B------:R-:W-:Y:S02]  /*0ad0*/  VIADD R153, R198.reuse, 0x11 ;  /* 0x00000011c6997836 */ /* 0x040fe40000000000 */
        /* <DEDUP_REMOVED lines=45> */
[----:B------:R-:W-:Y:S01]  /*0db0*/  VIADD R195, R198, 0x3f ;  /* 0x0000003fc6c37836 */ /* 0x000fe20000000000 */
[----:B0-----:R-:W-:Y:S06]  /*0dc0*/  @!P0 BRA `(.L_x_0) ;  /* 0x0000064c009c8947 */ /* 0x001fec0003800000 */
[----:B------:R-:W-:Y:S01]  /*0dd0*/  IABS R20, R2 ;  /* 0x0000000200147213 */ /* 0x000fe20000000000 */
[----:B------:R-:W0:Y:S01]  /*0de0*/  LDC R67, c[0x0][0x23c] ;  /* 0x00008f00ff437b82 */ /* 0x000e220000000800 */
[----:B------:R-:W-:Y:S02]  /*0df0*/  IABS R7, R3 ;  /* 0x0000000300077213 */ /* 0x000fe40000000000 */
[----:B------:R-:W1:Y:S01]  /*0e00*/  I2F.RP R6, R20 ;  /* 0x0000001400067306 */ /* 0x000e620000209400 */
[----:B------:R-:W-:Y:S02]  /*0e10*/  IABS R12, R203 ;  /* 0x000000cb000c7213 */ /* 0x000fe40000000000 */
[----:B------:R-:W-:Y:S02]  /*0e20*/  IABS R16, R196 ;  /* 0x000000c400107213 */ /* 0x000fe40000000000 */
[----:B------:R-:W-:Y:S01]  /*0e30*/  IABS R15, R195 ;  /* 0x000000c3000f7213 */ /* 0x000fe20000000000 */
[----:B------:R-:W2:Y:S01]  /*0e40*/  LDC.64 R88, c[0x0][0x218] ;  /* 0x00008600ff587b82 */ /* 0x000ea20000000a00 */
[----:B------:R-:W-:Y:S01]  /*0e50*/  IABS R18, R194 ;  /* 0x000000c200127213 */ /* 0x000fe20000000000 */
[----:B------:R-:W3:Y:S01]  /*0e60*/  I2F.RP R10, R7 ;  /* 0x00000007000a7306 */ /* 0x000ee20000209400 */
[----:B------:R-:W-:-:S02]  /*0e70*/  IABS R17, R191 ;  /* 0x000000bf00117213 */ /* 0x000fc40000000000 */
[----:B------:R-:W-:Y:S02]  /*0e80*/  IABS R19, R190 ;  /* 0x000000be00137213 */ /* 0x000fe40000000000 */
[----:B------:R-:W-:Y:S01]  /*0e90*/  ISETP.GE.AND P0, PT, R195, RZ, PT ;  /* 0x000000ffc300720c */ /* 0x000fe20003f06270 */
[----:B------:R-:W4:Y:S01]  /*0ea0*/  LDC R100, c[0x0][0x240] ;  /* 0x00009000ff647b82 */ /* 0x000f220000000800 */
[----:B------:R-:W-:Y:S01]  /*0eb0*/  IABS R21, R188 ;  /* 0x000000bc00157213 */ /* 0x000fe20000000000 */
[----:B-1----:R-:W1:Y:S01]  /*0ec0*/  MUFU.RCP R6, R6 ;  /* 0x0000000600067308 */ /* 0x002e620000001000 */
[----:B------:R-:W-:Y:S02]  /*0ed0*/  ISETP.GE.AND P3, PT, R196, RZ, PT ;  /* 0x000000ffc400720c */ /* 0x000fe40003f66270 */
[----:B------:R-:W-:Y:S02]  /*0ee0*/  ISETP.GE.AND P5, PT, R56, RZ, PT ;  /* 0x000000ff3800720c */ /* 0x000fe40003fa6270 */
[----:B------:R-:W-:-:S02]  /*0ef0*/  IABS R26, R189 ;  /* 0x000000bd001a7213 */ /* 0x000fc40000000000 */
[----:B------:R-:W-:Y:S01]  /*0f00*/  IABS R23, R182 ;  /* 0x000000b600177213 */ /* 0x000fe20000000000 */
[----:B---3--:R-:W3:Y:S01]  /*0f10*/  MUFU.RCP R10, R10 ;  /* 0x0000000a000a7308 */ /* 0x008ee20000001000 */
[----:B------:R-:W-:Y:S02]  /*0f20*/  IABS R25, R184 ;  /* 0x000000b800197213 */ /* 0x000fe40000000000 */
[----:B------:R-:W-:Y:S02]  /*0f30*/  IABS R32, R31 ;  /* 0x0000001f00207213 */ /* 0x000fe40000000000 */
[----:B------:R-:W-:Y:S02]  /*0f40*/  IABS R33, R181 ;  /* 0x000000b500217213 */ /* 0x000fe40000000000 */
[----:B------:R-:W-:Y:S01]  /*0f50*/  IABS R35, R175 ;  /* 0x000000af00237213 */ /* 0x000fe20000000000 */
[----:B-1----:R-:W-:Y:S01]  /*0f60*/  VIADD R4, R6, 0xffffffe ;  /* 0x0ffffffe06047836 */ /* 0x002fe20000000000 */
[----:B------:R-:W-:-:S02]  /*0f70*/  IABS R36, R176 ;  /* 0x000000b000247213 */ /* 0x000fc40000000000 */
[----:B------:R-:W-:Y:S01]  /*0f80*/  IABS R37, R177 ;  /* 0x000000b100257213 */ /* 0x000fe20000000000 */
[----:B------:R1:W5:Y:S01]  /*0f90*/  F2I.FTZ.U32.TRUNC.NTZ R5, R4 ;  /* 0x0000000400057305 */ /* 0x000362000021f000 */
[----:B------:R-:W-:Y:S02]  /*0fa0*/  IABS R39, R178 ;  /* 0x000000b200277213 */ /* 0x000fe40000000000 */
[----:B------:R-:W-:Y:S01]  /*0fb0*/  IABS R38, R174 ;  /* 0x000000ae00267213 */ /* 0x000fe20000000000 */
[----:B---3--:R-:W-:Y:S01]  /*0fc0*/  VIADD R8, R10, 0xffffffe ;  /* 0x0ffffffe0a087836 */ /* 0x008fe20000000000 */
[----:B------:R-:W-:Y:S02]  /*0fd0*/  IABS R10, R202 ;  /* 0x000000ca000a7213 */ /* 0x000fe40000000000 */
[----:B------:R-:W-:Y:S01]  /*0fe0*/  IABS R40, R171 ;  /* 0x000000ab00287213 */ /* 0x000fe20000000000 */
[----:B------:R3:W0:Y:S01]  /*0ff0*/  F2I.FTZ.U32.TRUNC.NTZ R9, R8 ;  /* 0x0000000800097305 */ /* 0x000622000021f000 */
[----:B-1----:R-:W-:Y:S01]  /*1000*/  IMAD.MOV.U32 R4, RZ, RZ, RZ ;  /* 0x000000ffff047224 */ /* 0x002fe200078e00ff */
[----:B------:R-:W-:-:S02]  /*1010*/  IABS R41, R173 ;  /* 0x000000ad00297213 */ /* 0x000fc40000000000 */
[----:B------:R-:W-:Y:S02]  /*1020*/  IABS R42, R172 ;  /* 0x000000ac002a7213 */ /* 0x000fe40000000000 */
[----:B------:R-:W-:Y:S01]  /*1030*/  IABS R43, R168 ;  /* 0x000000a8002b7213 */ /* 0x000fe20000000000 */
[--C-:B-----5:R-:W-:Y:S01]  /*1040*/  IMAD.MOV R11, RZ, RZ, -R5.reuse ;  /* 0x000000ffff0b7224 */ /* 0x120fe200078e0a05 */
[----:B------:R-:W-:Y:S01]  /*1050*/  IABS R45, R167 ;  /* 0x000000a7002d7213 */ /* 0x000fe20000000000 */
[----:B---3--:R-:W-:Y:S01]  /*1060*/  IMAD.MOV.U32 R8, RZ, RZ, RZ ;  /* 0x000000ffff087224 */ /* 0x008fe200078e00ff */
[----:B------:R-:W-:Y:S01]  /*1070*/  IABS R46, R165 ;  /* 0x000000a5002e7213 */ /* 0x000fe20000000000 */
[----:B------:R-:W-:Y:S01]  /*1080*/  IMAD R11, R11, R20, RZ ;  /* 0x000000140b0b7224 */ /* 0x000fe200078e02ff */
[----:B------:R-:W-:Y:S02]  /*1090*/  IABS R48, R166 ;  /* 0x000000a600307213 */ /* 0x000fe40000000000 */
[----:B------:R-:W-:Y:S01]  /*10a0*/  IABS R49, R163 ;  /* 0x000000a300317213 */ /* 0x000fe20000000000 */
[----:B------:R-:W-:Y:S01]  /*10b0*/  IMAD.HI.U32 R5, R5, R11, R4 ;  /* 0x0000000b05057227 */ /* 0x000fe200078e0004 */
[----:B------:R-:W-:-:S02]  /*10c0*/  IABS R50, R162 ;  /* 0x000000a200327213 */ /* 0x000fc40000000000 */
[----:B------:R-:W-:Y:S01]  /*10d0*/  IABS R51, R161 ;  /* 0x000000a100337213 */ /* 0x000fe20000000000 */
[--C-:B0-----:R-:W-:Y:S01]  /*10e0*/  IMAD.MOV R6, RZ, RZ, -R9.reuse ;  /* 0x000000ffff067224 */ /* 0x101fe200078e0a09 */
[----:B------:R-:W-:Y:S01]  /*10f0*/  IABS R53, R159 ;  /* 0x0000009f00357213 */ /* 0x000fe20000000000 */
[----:B------:R-:W-:Y:S01]  /*1100*/  IMAD.HI.U32 R4, R5, R12, RZ ;  /* 0x0000000c05047227 */ /* 0x000fe200078e00ff */
[----:B------:R-:W-:Y:S02]  /*1110*/  IABS R52, R158 ;  /* 0x0000009e00347213 */ /* 0x000fe40000000000 */
[----:B------:R-:W-:Y:S01]  /*1120*/  IABS R55, R160 ;  /* 0x000000a000377213 */ /* 0x000fe20000000000 */
[----:B------:R-:W-:Y:S01]  /*1130*/  IMAD.MOV R11, RZ, RZ, -R4 ;  /* 0x000000ffff0b7224 */ /* 0x000fe200078e0a04 */
[----:B------:R-:W-:Y:S01]  /*1140*/  IABS R57, R154 ;  /* 0x0000009a00397213 */ /* 0x000fe20000000000 */
[----:B------:R-:W-:Y:S01]  /*1150*/  IMAD R13, R6, R7, RZ ;  /* 0x00000007060d7224 */ /* 0x000fe200078e02ff */
[----:B------:R-:W-:Y:S01]  /*1160*/  IABS R64, R155 ;  /* 0x0000009b00407213 */ /* 0x000fe20000000000 */
[----:B------:R-:W-:Y:S01]  /*1170*/  IMAD R4, R20, R11, R12 ;  /* 0x0000000b14047224 */ /* 0x000fe200078e020c */
[----:B------:R-:W-:Y:S01]  /*1180*/  IABS R12, R201 ;  /* 0x000000c9000c7213 */ /* 0x000fe20000000000 */
[----:B------:R-:W-:Y:S01]  /*1190*/  IMAD.HI.U32 R8, R9, R13, R8 ;  /* 0x0000000d09087227 */ /* 0x000fe200078e0008 */
[----:B------:R-:W-:-:S02]  /*11a0*/  IABS R13, R200 ;  /* 0x000000c8000d7213 */ /* 0x000fc40000000000 */
[----:B------:R-:W-:Y:S01]  /*11b0*/  ISETP.GT.U32.AND P6, PT, R20, R4, PT ;  /* 0x000000041400720c */ /* 0x000fe20003fc4070 */
[C---:B------:R-:W-:Y:S01]  /*11c0*/  IMAD.HI.U32 R6, R5.reuse, R10, RZ ;  /* 0x0000000a05067227 */ /* 0x040fe200078e00ff */
[----:B------:R-:W-:Y:S02]  /*11d0*/  IABS R66, R153 ;  /* 0x0000009900427213 */ /* 0x000fe40000000000 */
[----:B------:R-:W-:Y:S01]  /*11e0*/  IABS R68, R59 ;  /* 0x0000003b00447213 */ /* 0x000fe20000000000 */
[----:B------:R-:W-:Y:S01]  /*11f0*/  IMAD.MOV R11, RZ, RZ, -R6 ;  /* 0x000000ffff0b7224 */ /* 0x000fe200078e0a06 */
[----:B------:R-:W-:Y:S01]  /*1200*/  IABS R70, R61 ;  /* 0x0000003d00467213 */ /* 0x000fe20000000000 */
[C---:B------:R-:W-:Y:S01]  /*1210*/  IMAD.HI.U32 R6, R5.reuse, R12, RZ ;  /* 0x0000000c05067227 */ /* 0x040fe200078e00ff */
[----:B------:R-:W-:Y:S02]  /*1220*/  IABS R72, R29 ;  /* 0x0000001d00487213 */ /* 0x000fe40000000000 */
[----:B------:R-:W-:Y:S01]  /*1230*/  IABS R74, R62 ;  /* 0x0000003e004a7213 */ /* 0x000fe20000000000 */
[----:B------:R-:W-:Y:S01]  /*1240*/  IMAD.HI.U32 R9, R5, R13, RZ ;  /* 0x0000000d05097227 */ /* 0x000fe200078e00ff */
[----:B------:R-:W-:-:S02]  /*1250*/  IABS R76, R63 ;  /* 0x0000003f004c7213 */ /* 0x000fc40000000000 */
[----:B------:R-:W-:Y:S01]  /*1260*/  IABS R80, R121 ;  /* 0x0000007900507213 */ /* 0x000fe20000000000 */
[C---:B------:R-:W-:Y:S01]  /*1270*/  IMAD R5, R20.reuse, R11, R10 ;  /* 0x0000000b14057224 */ /* 0x040fe200078e020a */
[----:B------:R-:W-:Y:S01]  /*1280*/  IABS R82, R122 ;  /* 0x0000007a00527213 */ /* 0x000fe20000000000 */
[----:B------:R-:W-:Y:S01]  /*1290*/  IMAD.MOV R11, RZ, RZ, -R6 ;  /* 0x000000ffff0b7224 */ /* 0x000fe200078e0a06 */
[----:B------:R-:W-:Y:S01]  /*12a0*/  IABS R84, R123 ;  /* 0x0000007b00547213 */ /* 0x000fe20000000000 */
[----:B------:R-:W-:Y:S01]  /*12b0*/  IMAD.MOV R14, RZ, RZ, -R9 ;  /* 0x000000ffff0e7224 */ /* 0x000fe200078e0a09 */
[C---:B------:R-:W-:Y:S01]  /*12c0*/  ISETP.GT.U32.AND P1, PT, R20.reuse, R5, PT ;  /* 0x000000051400720c */ /* 0x040fe20003f24070 */
[C---:B------:R-:W-:Y:S01]  /*12d0*/  IMAD R9, R20.reuse, R11, R12 ;  /* 0x0000000b14097224 */ /* 0x040fe200078e020c */
[----:B------:R-:W-:Y:S01]  /*12e0*/  IABS R86, R144 ;  /* 0x0000009000567213 */ /* 0x000fe20000000000 */
[----:B------:R-:W-:Y:S01]  /*12f0*/  IMAD R11, R20, R14, R13 ;  /* 0x0000000e140b7224 */ /* 0x000fe200078e020d */
[----:B------:R-:W-:Y:S01]  /*1300*/  IABS R92, R146 ;  /* 0x00000092005c7213 */ /* 0x000fe20000000000 */
[----:B------:R-:W-:Y:S01]  /*1310*/  @!P6 IMAD.IADD R4, R4, 0x1, -R20 ;  /* 0x000000010404e824 */ /* 0x000fe200078e0a14 */
[----:B------:R-:W-:Y:S01]  /*1320*/  ISETP.GT.U32.AND P4, PT, R20, R9, PT ;  /* 0x000000091400720c */ /* 0x000fe20003f84070 */
[----:B------:R-:W-:Y:S01]  /*1330*/  IMAD.HI.U32 R10, R8, R16, RZ ;  /* 0x00000010080a7227 */ /* 0x000fe200078e00ff */
[----:B------:R-:W-:-:S02]  /*1340*/  ISETP.GT.U32.AND P2, PT, R20, R11, PT ;  /* 0x0000000b1400720c */ /* 0x000fc40003f44070 */
[----:B------:R-:W-:Y:S01]  /*1350*/  ISETP.GT.U32.AND P6, PT, R20, R4, PT ;  /* 0x000000041400720c */ /* 0x000fe20003fc4070 */
[----:B------:R-:W-:Y:S01]  /*1360*/  IMAD.MOV R10, RZ, RZ, -R10 ;  /* 0x000000ffff0a7224 */ /* 0x000fe200078e0a0a */
[----:B------:R-:W-:Y:S01]  /*1370*/  IABS R94, R147 ;  /* 0x00000093005e7213 */ /* 0x000fe20000000000 */
[--C-:B------:R-:W-:Y:S01]  /*1380*/  @!P1 IMAD.IADD R5, R5, 0x1, -R20.reuse ;  /* 0x0000000105059824 */ /* 0x100fe200078e0a14 */
[----:B------:R-:W-:Y:S01]  /*1390*/  IABS R96, R152 ;  /* 0x0000009800607213 */ /* 0x000fe20000000000 */
[----:B------:R-:W-:Y:S01]  /*13a0*/  IMAD.HI.U32 R6, R8, R15, RZ ;  /* 0x0000000f08067227 */ /* 0x000fe200078e00ff */
[----:B------:R-:W-:Y:S02]  /*13b0*/  IABS R90, R145 ;  /* 0x00000091005a7213 */ /* 0x000fe40000000000 */
[----:B------:R-:W-:Y:S01]  /*13c0*/  ISETP.GT.U32.AND P1, PT, R20, R5, PT ;  /* 0x000000051400720c */ /* 0x000fe20003f24070 */
[--C-:B------:R-:W-:Y:S01]  /*13d0*/  @!P4 IMAD.IADD R9, R9, 0x1, -R20.reuse ;  /* 0x000000010909c824 */ /* 0x100fe200078e0a14 */
[----:B------:R-:W-:Y:S01]  /*13e0*/  IABS R98, R58 ;  /* 0x0000003a00627213 */ /* 0x000fe20000000000 */
[----:B------:R-:W-:-:S02]  /*13f0*/  @!P2 IMAD.IADD R11, R11, 0x1, -R20 ;  /* 0x000000010b0ba824 */ /* 0x000fc400078e0a14 */
[C---:B------:R-:W-:Y:S01]  /*1400*/  IMAD R14, R7.reuse, R10, R16 ;  /* 0x0000000a070e7224 */ /* 0x040fe200078e0210 */
[C---:B------:R-:W-:Y:S01]  /*1410*/  ISETP.GT.U32.AND P2, PT, R20.reuse, R9, PT ;  /* 0x000000091400720c */ /* 0x040fe20003f44070 */
[----:B------:R-:W-:Y:S01]  /*1420*/  IMAD.MOV R6, RZ, RZ, -R6 ;  /* 0x000000ffff067224 */ /* 0x000fe200078e0a06 */
[----:B------:R-:W-:Y:S01]  /*1430*/  ISETP.GT.U32.AND P4, PT, R20, R11, PT ;  /* 0x0000000b1400720c */ /* 0x000fe20003f84070 */
[--C-:B------:R-:W-:Y:S01]  /*1440*/  @!P6 IMAD.IADD R4, R4, 0x1, -R20.reuse ;  /* 0x000000010404e824 */ /* 0x100fe200078e0a14 */
[----:B------:R-:W-:Y:S01]  /*1450*/  IABS R16, R56 ;  /* 0x0000003800107213 */ /* 0x000fe20000000000 */
[----:B------:R-:W-:Y:S01]  /*1460*/  IMAD R12, R7, R6, R15 ;  /* 0x00000006070c7224 */ /* 0x000fe200078e020f */
[----:B------:R-:W-:Y:S01]  /*1470*/  IABS R15, R193 ;  /* 0x000000c1000f7213 */ /* 0x000fe20000000000 */
[----:B------:R-:W-:Y:S01]  /*1480*/  @!P1 IMAD.IADD R5, R5, 0x1, -R20 ;  /* 0x0000000105059824 */ /* 0x000fe200078e0a14 */
[----:B------:R-:W-:Y:S01]  /*1490*/  ISETP.GE.AND P6, PT, R203, RZ, PT ;  /* 0x000000ffcb00720c */ /* 0x000fe20003fc6270 */
[----:B------:R-:W-:Y:S01]  /*14a0*/  IMAD.HI.U32 R6, R8, R16, RZ ;  /* 0x0000001008067227 */ /* 0x000fe200078e00ff */
[----:B------:R-:W-:-:S02]  /*14b0*/  ISETP.GE.AND P1, PT, R202, RZ, PT ;  /* 0x000000ffca00720c */ /* 0x000fc40003f26270 */
[----:B------:R-:W-:Y:S01]  /*14c0*/  IABS R56, R157 ;  /* 0x0000009d00387213 */ /* 0x000fe20000000000 */
[----:B------:R-:W-:Y:S02]  /*14d0*/  IMAD.MOV R13, RZ, RZ, -R6 ;  /* 0x000000ffff0d7224 */ /* 0x000fe400078e0a06 */
[----:B------:R-:W-:-:S04]  /*14e0*/  IMAD.HI.U32 R6, R8, R15, RZ ;  /* 0x0000000f08067227 */ /* 0x000fc800078e00ff */
[--C-:B------:R-:W-:Y:S01]  /*14f0*/  @!P2 IMAD.IADD R9, R9, 0x1, -R20.reuse ;  /* 0x000000010909a824 */ /* 0x100fe200078e0a14 */
[----:B------:R-:W-:Y:S01]  /*1500*/  ISETP.GE.AND P2, PT, R201, RZ, PT ;  /* 0x000000ffc900720c */ /* 0x000fe20003f46270 */
[----:B------:R-:W-:Y:S01]  /*1510*/  @!P4 IMAD.IADD R11, R11, 0x1, -R20 ;  /* 0x000000010b0bc824 */ /* 0x000fe200078e0a14 */
[----:B------:R-:W-:Y:S01]  /*1520*/  ISETP.GE.AND P4, PT, R200, RZ, PT ;  /* 0x000000ffc800720c */ /* 0x000fe20003f86270 */
[----:B------:R-:W-:-:S04]  /*1530*/  IMAD.HI.U32 R10, R8, R18, RZ ;  /* 0x00000012080a7227 */ /* 0x000fc800078e00ff */
[----:B------:R-:W-:Y:S02]  /*1540*/  IMAD.MOV R6, RZ, RZ, -R6 ;  /* 0x000000ffff067224 */ /* 0x000fe400078e0a06 */
[----:B------:R-:W-:Y:S02]  /*1550*/  IMAD.MOV R10, RZ, RZ, -R10 ;  /* 0x000000ffff0a7224 */ /* 0x000fe400078e0a0a */
[C---:B------:R-:W-:Y:S01]  /*1560*/  IMAD R20, R7.reuse, R6, R15 ;  /* 0x0000000607147224 */ /* 0x040fe200078e020f */
[----:B------:R-:W-:Y:S01]  /*1570*/  IABS R15, R187 ;  /* 0x000000bb000f7213 */ /* 0x000fe20000000000 */
[C---:B------:R-:W-:Y:S02]  /*1580*/  IMAD R18, R7.reuse, R10, R18 ;  /* 0x0000000a07127224 */ /* 0x040fe400078e0212 */
[----:B------:R-:W-:Y:S02]  /*1590*/  IMAD.MOV.U32 R6, RZ, RZ, R5 ;  /* 0x000000ffff067224 */ /* 0x000fe400078e0005 */
[----:B------:R-:W-:Y:S01]  /*15a0*/  IMAD.MOV.U32 R10, RZ, RZ, R9 ;  /* 0x000000ffff0a7224 */ /* 0x000fe200078e0009 */
[----:B------:R-:W-:Y:S01]  /*15b0*/  LOP3.LUT R9, RZ, R2, RZ, 0x33, !PT ;  /* 0x00000002ff097212 */ /* 0x000fe200078e33ff */
[----:B------:R-:W-:Y:S01]  /*15c0*/  @!P6 IMAD.MOV R4, RZ, RZ, -R4 ;  /* 0x000000ffff04e224 */ /* 0x000fe200078e0a04 */
[----:B------:R-:W-:Y:S01]  /*15d0*/  ISETP.NE.AND P6, PT, R2, RZ, PT ;  /* 0x000000ff0200720c */ /* 0x000fe20003fc5270 */
[----:B------:R-:W-:Y:S01]  /*15e0*/  @!P1 IMAD.MOV R6, RZ, RZ, -R6 ;  /* 0x000000ffff069224 */ /* 0x000fe200078e0a06 */
[----:B------:R-:W-:Y:S01]  /*15f0*/  ISETP.GT.U32.AND P1, PT, R7, R12, PT ;  /* 0x0000000c0700720c */ /* 0x000fe20003f24070 */
[----:B------:R-:W-:Y:S01]  /*1600*/  @!P2 IMAD.MOV R10, RZ, RZ, -R10 ;  /* 0x000000ffff0aa224 */ /* 0x000fe200078e0a0a */
[C---:B------:R-:W-:Y:S01]  /*1610*/  SEL R5, R9.reuse, R4, !P6 ;  /* 0x0000000409057207 */ /* 0x040fe20007000000 */
[----:B------:R-:W-:Y:S01]  /*1620*/  @!P4 IMAD.MOV R11, RZ, RZ, -R11 ;  /* 0x000000ffff0bc224 */ /* 0x000fe200078e0a0b */
[----:B------:R-:W-:Y:S01]  /*1630*/  SEL R4, R9, R6, !P6 ;  /* 0x0000000609047207 */ /* 0x000fe20007000000 */
[----:B------:R-:W-:Y:S01]  /*1640*/  IMAD R16, R7, R13, R16 ;  /* 0x0000000d07107224 */ /* 0x000fe200078e0210 */
[C---:B------:R-:W-:Y:S01]  /*1650*/  SEL R2, R9.reuse, R10, !P6 ;  /* 0x0000000a09027207 */ /* 0x040fe20007000000 */
[----:B------:R-:W-:Y:S01]  /*1660*/  IMAD.HI.U32 R27, R8, R32, RZ ;  /* 0x00000020081b7227 */ /* 0x000fe200078e00ff */
[----:B------:R-:W-:-:S02]  /*1670*/  SEL R6, R9, R11, !P6 ;  /* 0x0000000b09067207 */ /* 0x000fc40007000000 */
[C---:B------:R-:W-:Y:S01]  /*1680*/  ISETP.GT.U32.AND P6, PT, R7.reuse, R14, PT ;  /* 0x0000000e0700720c */ /* 0x040fe20003fc4070 */
[----:B------:R-:W-:Y:S01]  /*1690*/  IMAD.HI.U32 R11, R8, R19, RZ ;  /* 0x00000013080b7227 */ /* 0x000fe200078e00ff */
[C---:B------:R-:W-:Y:S02]  /*16a0*/  ISETP.GT.U32.AND P4, PT, R7.reuse, R16, PT ;  /* 0x000000100700720c */ /* 0x040fe40003f84070 */
[----:B------:R-:W-:Y:S01]  /*16b0*/  IABS R13, R192 ;  /* 0x000000c0000d7213 */ /* 0x000fe20000000000 */
[----:B------:R-:W-:Y:S01]  /*16c0*/  @!P1 IMAD.IADD R12, R12, 0x1, -R7 ;  /* 0x000000010c0c9824 */ /* 0x000fe200078e0a07 */
[C---:B------:R-:W-:Y:S01]  /*16d0*/  ISETP.GT.U32.AND P1, PT, R7.reuse, R18, PT ;  /* 0x000000120700720c */ /* 0x040fe20003f24070 */
[----:B------:R-:W-:Y:S02]  /*16e0*/  IMAD.MOV R24, RZ, RZ, -R11 ;  /* 0x000000ffff187224 */ /* 0x000fe400078e0a0b */
[----:B------:R-:W-:Y:S01]  /*16f0*/  IMAD.HI.U32 R9, R8, R13, RZ ;  /* 0x0000000d08097227 */ /* 0x000fe200078e00ff */
[----:B------:R-:W-:-:S03]  /*1700*/  ISETP.GT.U32.AND P2, PT, R7, R12, PT ;  /* 0x0000000c0700720c */ /* 0x000fc60003f44070 */
[--C-:B------:R-:W-:Y:S02]  /*1710*/  @!P6 IMAD.IADD R14, R14, 0x1, -R7.reuse ;  /* 0x000000010e0ee824 */ /* 0x100fe400078e0a07 */
[----:B------:R-:W-:Y:S02]  /*1720*/  @!P4 IMAD.IADD R16, R16, 0x1, -R7 ;  /* 0x000000011010c824 */ /* 0x000fe400078e0a07 */
[----:B------:R-:W-:Y:S01]  /*1730*/  IMAD.MOV R10, RZ, RZ, -R9 ;  /* 0x000000ffff0a7224 */ /* 0x000fe200078e0a09 */
[----:B------:R-:W-:Y:S01]  /*1740*/  ISETP.GT.U32.AND P6, PT, R7, R14, PT ;  /* 0x0000000e0700720c */ /* 0x000fe20003fc4070 */
[----:B------:R-:W-:-:S04]  /*1750*/  IMAD.HI.U32 R9, R8, R17, RZ ;  /* 0x0000001108097227 */ /* 0x000fc800078e00ff */
[----:B------:R-:W-:Y:S01]  /*1760*/  @!P2 IMAD.IADD R12, R12, 0x1, -R7 ;  /* 0x000000010c0ca824 */ /* 0x000fe200078e0a07 */
[C---:B------:R-:W-:Y:S01]  /*1770*/  ISETP.GT.U32.AND P2, PT, R7.reuse, R20, PT ;  /* 0x000000140700720c */ /* 0x040fe20003f44070 */
[C---:B------:R-:W-:Y:S02]  /*1780*/  IMAD R13, R7.reuse, R10, R13 ;  /* 0x0000000a070d7224 */ /* 0x040fe400078e020d */
[----:B------:R-:W-:Y:S02]  /*1790*/  IMAD.MOV R22, RZ, RZ, -R9 ;  /* 0x000000ffff167224 */ /* 0x000fe400078e0a09 */
[----:B------:R-:W-:Y:S01]  /*17a0*/  IMAD.HI.U32 R10, R8, R15, RZ ;  /* 0x0000000f080a7227 */ /* 0x000fe200078e00ff */
[----:B------:R-:W-:-:S03]  /*17b0*/  ISETP.GT.U32.AND P4, PT, R7, R13, PT ;  /* 0x0000000d0700720c */ /* 0x000fc60003f84070 */
[----:B------:R-:W-:Y:S01]  /*17c0*/  @!P6 IMAD.IADD R14, R14, 0x1, -R7 ;  /* 0x000000010e0ee824 */ /* 0x000fe200078e0a07 */
[C---:B------:R-:W-:Y:S01]  /*17d0*/  ISETP.GT.U32.AND P6, PT, R7.reuse, R16, PT ;  /* 0x000000100700720c */ /* 0x040fe20003fc4070 */
[C---:B------:R-:W-:Y:S02]  /*17e0*/  IMAD R17, R7.reuse, R22, R17 ;  /* 0x0000001607117224 */ /* 0x040fe400078e0211 */
[C---:B------:R-:W-:Y:S01]  /*17f0*/  IMAD R19, R7.reuse, R24, R19 ;  /* 0x0000001807137224 */ /* 0x040fe200078e0213 */
[----:B------:R-:W-:Y:S01]  /*1800*/  IABS R24, R186 ;  /* 0x000000ba00187213 */ /* 0x000fe20000000000 */
[----:B------:R-:W-:Y:S02]  /*1810*/  IMAD.MOV R10, RZ, RZ, -R10 ;  /* 0x000000ffff0a7224 */ /* 0x000fe400078e0a0a */
[----:B------:R-:W-:Y:S01]  /*1820*/  @!P1 IMAD.IADD R18, R18, 0x1, -R7 ;  /* 0x0000000112129824 */ /* 0x000fe200078e0a07 */
[----:B------:R-:W-:Y:S01]  /*1830*/  ISETP.GE.AND P1, PT, R194, RZ, PT ;  /* 0x000000ffc200720c */ /* 0x000fe20003f26270 */
[C---:B------:R-:W-:Y:S01]  /*1840*/  IMAD R22, R7.reuse, R10, R15 ;  /* 0x0000000a07167224 */ /* 0x040fe200078e020f */
[----:B------:R-:W-:Y:S01]  /*1850*/  IABS R15, R183 ;  /* 0x000000b7000f7213 */ /* 0x000fe20000000000 */
[--C-:B------:R-:W-:Y:S01]  /*1860*/  @!P2 IMAD.IADD R20, R20, 0x1, -R7.reuse ;  /* 0x000000011414a824 */ /* 0x100fe200078e0a07 */
[C---:B------:R-:W-:Y:S01]  /*1870*/  ISETP.GT.U32.AND P2, PT, R7.reuse, R18, PT ;  /* 0x000000120700720c */ /* 0x040fe20003f44070 */
[----:B------:R-:W-:Y:S01]  /*1880*/  @!P6 IMAD.IADD R16, R16, 0x1, -R7 ;  /* 0x000000011010e824 */ /* 0x000fe200078e0a07 */
[----:B------:R-:W-:Y:S01]  /*1890*/  ISETP.GT.U32.AND P6, PT, R7, R17, PT ;  /* 0x000000110700720c */ /* 0x000fe20003fc4070 */
[----:B------:R-:W-:-:S04]  /*18a0*/  IMAD.HI.U32 R10, R8, R24, RZ ;  /* 0x00000018080a7227 */ /* 0x000fc800078e00ff */
[----:B------:R-:W-:Y:S02]  /*18b0*/  IMAD.MOV R10, RZ, RZ, -R10 ;  /* 0x000000ffff0a7224 */ /* 0x000fe400078e0a0a */
[----:B------:R-:W-:Y:S02]  /*18c0*/  IMAD.MOV.U32 R9, RZ, RZ, R12 ;  /* 0x000000ffff097224 */ /* 0x000fe400078e000c */
[C---:B------:R-:W-:Y:S02]  /*18d0*/  IMAD R24, R7.reuse, R10, R24 ;  /* 0x0000000a07187224 */ /* 0x040fe400078e0218 */
[--C-:B------:R-:W-:Y:S01]  /*18e0*/  @!P2 IMAD.IADD R18, R18, 0x1, -R7.reuse ;  /* 0x000000011212a824 */ /* 0x100fe200078e0a07 */
[----:B------:R-:W-:Y:S01]  /*18f0*/  ISETP.GT.U32.AND P2, PT, R7, R22, PT ;  /* 0x000000160700720c */ /* 0x000fe20003f44070 */
[----:B------:R-:W-:Y:S01]  /*1900*/  @!P6 IMAD.IADD R17, R17, 0x1, -R7 ;  /* 0x000000011111e824 */ /* 0x000fe200078e0a07 */
[----:B------:R-:W-:Y:S01]  /*1910*/  ISETP.GT.U32.AND P6, PT, R7, R24, PT ;  /* 0x000000180700720c */ /* 0x000fe20003fc4070 */
[----:B------:R-:W-:-:S04]  /*1920*/  IMAD.HI.U32 R10, R8, R21, RZ ;  /* 0x00000015080a7227 */ /* 0x000fc800078e00ff */
[----:B------:R-:W-:Y:S01]  /*1930*/  @!P4 IMAD.IADD R13, R13, 0x1, -R7 ;  /* 0x000000010d0dc824 */ /* 0x000fe200078e0a07 */
[C---:B------:R-:W-:Y:S01]  /*1940*/  ISETP.GT.U32.AND P4, PT, R7.reuse, R20, PT ;  /* 0x000000140700720c */ /* 0x040fe20003f84070 */
[----:B------:R-:W-:Y:S02]  /*1950*/  IMAD.MOV R10, RZ, RZ, -R10 ;  /* 0x000000ffff0a7224 */ /* 0x000fe400078e0a0a */
[----:B------:R-:W-:Y:S01]  /*1960*/  @!P0 IMAD.MOV R9, RZ, RZ, -R9 ;  /* 0x000000ffff098224 */ /* 0x000fe200078e0a09 */
[C---:B------:R-:W-:Y:S01]  /*1970*/  ISETP.GT.U32.AND P0, PT, R7.reuse, R13, PT ;  /* 0x0000000d0700720c */ /* 0x040fe20003f04070 */
[C---:B------:R-:W-:Y:S02]  /*1980*/  IMAD R21, R7.reuse, R10, R21 ;  /* 0x0000000a07157224 */ /* 0x040fe400078e0215 */
[--C-:B------:R-:W-:Y:S02]  /*1990*/  @!P6 IMAD.IADD R24, R24, 0x1, -R7.reuse ;  /* 0x000000011818e824 */ /* 0x100fe400078e0a07 */
[----:B------:R-:W-:Y:S01]  /*19a0*/  @!P2 IMAD.IADD R22, R22, 0x1, -R7 ;  /* 0x000000011616a824 */ /* 0x000fe200078e0a07 */
[----:B------:R-:W-:Y:S01]  /*19b0*/  ISETP.GE.AND P2, PT, R192, RZ, PT ;  /* 0x000000ffc000720c */ /* 0x000fe20003f46270 */
[----:B------:R-:W-:Y:S01]  /*19c0*/  IMAD.MOV.U32 R10, RZ, RZ, R14 ;  /* 0x000000ffff0a7224 */ /* 0x000fe200078e000e */
[----:B------:R-:W-:Y:S01]  /*19d0*/  ISETP.GT.U32.AND P6, PT, R7, R24, PT ;  /* 0x000000180700720c */ /* 0x000fe20003fc4070 */
[----:B------:R-:W-:-:S04]  /*19e0*/  IMAD.HI.U32 R11, R8, R26, RZ ;  /* 0x0000001a080b7227 */ /* 0x000fc800078e00ff */
[----:B------:R-:W-:Y:S01]  /*19f0*/  @!P3 IMAD.MOV R10, RZ, RZ, -R10 ;  /* 0x000000ffff0ab224 */ /* 0x000fe200078e0a0a */
[----:B------:R-:W-:Y:S01]  /*1a00*/  ISETP.GT.U32.AND P3, PT, R7, R17, PT ;  /* 0x000000110700720c */ /* 0x000fe20003f64070 */
[----:B------:R-:W-:Y:S02]  /*1a10*/  IMAD.MOV R11, RZ, RZ, -R11 ;  /* 0x000000ffff0b7224 */ /* 0x000fe400078e0a0b */
[--C-:B------:R-:W-:Y:S01]  /*1a20*/  @!P0 IMAD.IADD R13, R13, 0x1, -R7.reuse ;  /* 0x000000010d0d8824 */ /* 0x100fe200078e0a07 */
[----:B------:R-:W-:Y:S01]  /*1a30*/  ISETP.GE.AND P0, PT, R193, RZ, PT ;  /* 0x000000ffc100720c */ /* 0x000fe20003f06270 */
[C---:B------:R-:W-:Y:S02]  /*1a40*/  IMAD R26, R7.reuse, R11, R26 ;  /* 0x0000000b071a7224 */ /* 0x040fe400078e021a */
[----:B------:R-:W-:Y:S01]  /*1a50*/  @!P5 IMAD.MOV R16, RZ, RZ, -R16 ;  /* 0x000000ffff10d224 */ /* 0x000fe200078e0a10 */
[C---:B------:R-:W-:Y:S01]  /*1a60*/  ISETP.GT.U32.AND P5, PT, R7.reuse, R22, PT ;  /* 0x000000160700720c */ /* 0x040fe20003fa4070 */
[----:B------:R-:W-:Y:S01]  /*1a70*/  @!P4 IMAD.IADD R20, R20, 0x1, -R7 ;  /* 0x000000011414c824 */ /* 0x000fe200078e0a07 */
[C---:B------:R-:W-:Y:S01]  /*1a80*/  ISETP.GT.U32.AND P4, PT, R7.reuse, R19, PT ;  /* 0x000000130700720c */ /* 0x040fe20003f84070 */
[----:B------:R-:W-:Y:S01]  /*1a90*/  @!P2 IMAD.MOV R13, RZ, RZ, -R13 ;  /* 0x000000ffff0da224 */ /* 0x000fe200078e0a0d */
[----:B------:R-:W-:Y:S01]  /*1aa0*/  ISETP.GT.U32.AND P2, PT, R7, R26, PT ;  /* 0x0000001a0700720c */ /* 0x000fe20003f44070 */
        /* <DEDUP_REMOVED lines=8> */
[----:B------:R-:W-:Y:S02]  /*1b30*/  IMAD R23, R7, R12, R23 ;  /* 0x0000000c07177224 */ /* 0x000fe400078e0217 */
[--C-:B------:R-:W-:Y:S02]  /*1b40*/  @!P5 IMAD.IADD R22, R22, 0x1, -R7.reuse ;  /* 0x000000011616d824 */ /* 0x100fe400078e0a07 */
[----:B------:R-:W-:Y:S01]  /*1b50*/  @!P4 IMAD.IADD R19, R19, 0x1, -R7 ;  /* 0x000000011313c824 */ /* 0x000fe200078e0a07 */
[----:B------:R-:W-:Y:S01]  /*1b60*/  ISETP.GT.U32.AND P5, PT, R7, R23, PT ;  /* 0x000000170700720c */ /* 0x000fe20003fa4070 */
[----:B------:R-:W-:Y:S01]  /*1b70*/  IMAD.MOV.U32 R11, RZ, RZ, R18 ;  /* 0x000000ffff0b7224 */ /* 0x000fe200078e0012 */
[----:B------:R-:W-:Y:S01]  /*1b80*/  ISETP.GE.AND P4, PT, R191, RZ, PT ;  /* 0x000000ffbf00720c */ /* 0x000fe20003f86270 */
[----:B------:R-:W-:-:S02]  /*1b90*/  IMAD.MOV.U32 R12, RZ, RZ, R20 ;  /* 0x000000ffff0c7224 */ /* 0x000fc400078e0014 */
[----:B------:R-:W-:Y:S02]  /*1ba0*/  IMAD R14, R7, R14, R15 ;  /* 0x0000000e070e7224 */ /* 0x000fe400078e020f */
[----:B------:R-:W-:Y:S01]  /*1bb0*/  IMAD.MOV.U32 R20, RZ, RZ, R24 ;  /* 0x000000ffff147224 */ /* 0x000fe200078e0018 */
[----:B------:R-:W-:Y:S01]  /*1bc0*/  IABS R24, R185 ;  /* 0x000000b900187213 */ /* 0x000fe20000000000 */
[----:B------:R-:W-:Y:S01]  /*1bd0*/  @!P2 IMAD.IADD R26, R26, 0x1, -R7 ;  /* 0x000000011a1aa824 */ /* 0x000fe200078e0a07 */
[----:B------:R-:W-:Y:S01]  /*1be0*/  ISETP.GE.AND P2, PT, R189, RZ, PT ;  /* 0x000000ffbd00720c */ /* 0x000fe20003f46270 */
[----:B------:R-:W-:Y:S02]  /*1bf0*/  IMAD.MOV.U32 R18, RZ, RZ, R22 ;  /* 0x000000ffff127224 */ /* 0x000fe400078e0016 */
[----:B------:R-:W-:Y:S01]  /*1c00*/  @!P1 IMAD.MOV R11, RZ, RZ, -R11 ;  /* 0x000000ffff0b9224 */ /* 0x000fe200078e0a0b */
[C---:B------:R-:W-:Y:S01]  /*1c10*/  ISETP.GT.U32.AND P1, PT, R7.reuse, R19, PT ;  /* 0x000000130700720c */ /* 0x040fe20003f24070 */
[----:B------:R-:W-:Y:S01]  /*1c20*/  @!P0 IMAD.MOV R12, RZ, RZ, -R12 ;  /* 0x000000ffff0c8224 */ /* 0x000fe200078e0a0c */
[C---:B------:R-:W-:Y:S01]  /*1c30*/  ISETP.GT.U32.AND P0, PT, R7.reuse, R21, PT ;  /* 0x000000150700720c */ /* 0x040fe20003f04070 */
[----:B------:R-:W-:Y:S01]  /*1c40*/  @!P6 IMAD.MOV R20, RZ, RZ, -R20 ;  /* 0x000000ffff14e224 */ /* 0x000fe200078e0a14 */
[C---:B------:R-:W-:Y:S01]  /*1c50*/  ISETP.GT.U32.AND P6, PT, R7.reuse, R14, PT ;  /* 0x0000000e0700720c */ /* 0x040fe20003fc4070 */
[----:B------:R-:W-:Y:S01]  /*1c60*/  @!P3 IMAD.MOV R18, RZ, RZ, -R18 ;  /* 0x000000ffff12b224 */ /* 0x000fe200078e0a12 */
[----:B------:R-:W-:Y:S01]  /*1c70*/  ISETP.GT.U32.AND P3, PT, R7, R26, PT ;  /* 0x0000001a0700720c */ /* 0x000fe20003f64070 */
[----:B------:R-:W-:-:S04]  /*1c80*/  IMAD.HI.U32 R15, R8, R25, RZ ;  /* 0x00000019080f7227 */ /* 0x000fc800078e00ff */
[----:B------:R-:W-:Y:S02]  /*1c90*/  IMAD.MOV R22, RZ, RZ, -R15 ;  /* 0x000000ffff167224 */ /* 0x000fe400078e0a0f */
[--C-:B------:R-:W-:Y:S01]  /*1ca0*/  @!P1 IMAD.IADD R19, R19, 0x1, -R7.reuse ;  /* 0x0000000113139824 */ /* 0x100fe200078e0a07 */
[----:B------:R-:W-:Y:S01]  /*1cb0*/  ISETP.GE.AND P1, PT, R190, RZ, PT ;  /* 0x000000ffbe00720c */ /* 0x000fe20003f26270 */
[--C-:B------:R-:W-:Y:S01]  /*1cc0*/  @!P0 IMAD.IADD R21, R21, 0x1, -R7.reuse ;  /* 0x0000000115158824 */ /* 0x100fe200078e0a07 */
[----:B------:R-:W-:Y:S01]  /*1cd0*/  ISETP.GE.AND P0, PT, R188, RZ, PT ;  /* 0x000000ffbc00720c */ /* 0x000fe20003f06270 */
[--C-:B------:R-:W-:Y:S02]  /*1ce0*/  @!P6 IMAD.IADD R14, R14, 0x1, -R7.reuse ;  /* 0x000000010e0ee824 */ /* 0x100fe400078e0a07 */
[--C-:B------:R-:W-:Y:S01]  /*1cf0*/  @!P3 IMAD.IADD R26, R26, 0x1, -R7.reuse ;  /* 0x000000011a1ab824 */ /* 0x100fe200078e0a07 */
[----:B------:R-:W-:Y:S01]  /*1d00*/  ISETP.GE.AND P3, PT, R184, RZ, PT ;  /* 0x000000ffb800720c */ /* 0x000fe20003f66270 */
[----:B------:R-:W-:Y:S01]  /*1d10*/  @!P5 IMAD.IADD R23, R23, 0x1, -R7 ;  /* 0x000000011717d824 */ /* 0x000fe200078e0a07 */
[C---:B------:R-:W-:Y:S01]  /*1d20*/  ISETP.GT.U32.AND P5, PT, R7.reuse, R21, PT ;  /* 0x000000150700720c */ /* 0x040fe20003fa4070 */
[C---:B------:R-:W-:Y:S01]  /*1d30*/  IMAD R25, R7.reuse, R22, R25 ;  /* 0x0000001607197224 */ /* 0x040fe200078e0219 */
[----:B------:R-:W-:Y:S01]  /*1d40*/  ISETP.GT.U32.AND P6, PT, R7, R14, PT ;  /* 0x0000000e0700720c */ /* 0x000fe20003fc4070 */
[----:B------:R-:W-:-:S02]  /*1d50*/  IMAD.MOV.U32 R22, RZ, RZ, R26 ;  /* 0x000000ffff167224 */ /* 0x000fc400078e001a */
[----:B------:R-:W-:-:S04]  /*1d60*/  IMAD.HI.U32 R15, R8, R24, RZ ;  /* 0x00000018080f7227 */ /* 0x000fc800078e00ff */
[----:B------:R-:W-:Y:S01]  /*1d70*/  @!P4 IMAD.MOV R17, RZ, RZ, -R17 ;  /* 0x000000ffff11c224 */ /* 0x000fe200078e0a11 */
[C---:B------:R-:W-:Y:S01]  /*1d80*/  ISETP.GT.U32.AND P4, PT, R7.reuse, R23, PT ;  /* 0x000000170700720c */ /* 0x040fe20003f84070 */
[----:B------:R-:W-:Y:S01]  /*1d90*/  @!P2 IMAD.MOV R22, RZ, RZ, -R22 ;  /* 0x000000ffff16a224 */ /* 0x000fe200078e0a16 */
[C---:B------:R-:W-:Y:S01]  /*1da0*/  ISETP.GT.U32.AND P2, PT, R7.reuse, R25, PT ;  /* 0x000000190700720c */ /* 0x040fe20003f44070 */
[----:B------:R-:W-:Y:S02]  /*1db0*/  IMAD.MOV R15, RZ, RZ, -R15 ;  /* 0x000000ffff0f7224 */ /* 0x000fe400078e0a0f */
[----:B------:R-:W-:Y:S01]  /*1dc0*/  @!P1 IMAD.MOV R19, RZ, RZ, -R19 ;  /* 0x000000ffff139224 */ /* 0x000fe200078e0a13 */
[----:B------:R-:W-:Y:S01]  /*1dd0*/  ISETP.GE.AND P1, PT, R182, RZ, PT ;  /* 0x000000ffb600720c */ /* 0x000fe20003f26270 */
[----:B------:R-:W-:Y:S02]  /*1de0*/  IMAD R26, R7, R15, R24 ;  /* 0x0000000f071a7224 */ /* 0x000fe400078e0218 */
[--C-:B------:R-:W-:Y:S01]  /*1df0*/  @!P5 IMAD.IADD R21, R21, 0x1, -R7.reuse ;  /* 0x000000011515d824 */ /* 0x100fe200078e0a07 */
[----:B------:R-:W-:Y:S01]  /*1e00*/  ISETP.GE.AND P5, PT, R183, RZ, PT ;  /* 0x000000ffb700720c */ /* 0x000fe20003fa6270 */
[----:B------:R-:W-:Y:S01]  /*1e10*/  @!P6 IMAD.IADD R14, R14, 0x1, -R7 ;  /* 0x000000010e0ee824 */ /* 0x000fe200078e0a07 */
[----:B------:R-:W-:Y:S01]  /*1e20*/  ISETP.GT.U32.AND P6, PT, R7, R26, PT ;  /* 0x0000001a0700720c */ /* 0x000fe20003fc4070 */
[----:B------:R-:W-:Y:S01]  /*1e30*/  @!P0 IMAD.MOV R21, RZ, RZ, -R21 ;  /* 0x000000ffff158224 */ /* 0x000fe200078e0a15 */
[----:B------:R-:W-:Y:S01]  /*1e40*/  ISETP.GE.AND P0, PT, R30, RZ, PT ;  /* 0x000000ff1e00720c */ /* 0x000fe20003f06270 */
[--C-:B------:R-:W-:Y:S01]  /*1e50*/  @!P4 IMAD.IADD R23, R23, 0x1, -R7.reuse ;  /* 0x000000011717c824 */ /* 0x100fe200078e0a07 */
[----:B------:R-:W-:Y:S01]  /*1e60*/  IABS R30, R30 ;  /* 0x0000001e001e7213 */ /* 0x000fe20000000000 */
[----:B------:R-:W-:Y:S01]  /*1e70*/  @!P2 IMAD.IADD R25, R25, 0x1, -R7 ;  /* 0x000000011919a824 */ /* 0x000fe200078e0a07 */
[----:B------:R-:W-:Y:S01]  /*1e80*/  ISETP.GE.AND P4, PT, R185, RZ, PT ;  /* 0x000000ffb900720c */ /* 0x000fe20003f86270 */
[----:B------:R-:W-:Y:S01]  /*1e90*/  @!P1 IMAD.MOV R23, RZ, RZ, -R23 ;  /* 0x000000ffff179224 */ /* 0x000fe200078e0a17 */
[----:B------:R-:W-:Y:S01]  /*1ea0*/  ISETP.GE.AND P1, PT, R31, RZ, PT ;  /* 0x000000ff1f00720c */ /* 0x000fe20003f26270 */
[----:B------:R-:W-:Y:S01]  /*1eb0*/  IMAD.MOV.U32 R31, RZ, RZ, R30 ;  /* 0x000000ffff1f7224 */ /* 0x000fe200078e001e */
[----:B------:R-:W-:Y:S01]  /*1ec0*/  ISETP.GT.U32.AND P2, PT, R7, R25, PT ;  /* 0x000000190700720c */ /* 0x000fe20003f44070 */
[----:B------:R-:W-:-:S02]  /*1ed0*/  IMAD.MOV.U32 R24, RZ, RZ, R14 ;  /* 0x000000ffff187224 */ /* 0x000fc400078e000e */
[----:B------:R-:W-:Y:S02]  /*1ee0*/  @!P6 IMAD.IADD R26, R26, 0x1, -R7 ;  /* 0x000000011a1ae824 */ /* 0x000fe400078e0a07 */
[----:B------:R-:W-:-:S03]  /*1ef0*/  IMAD.HI.U32 R15, R8, R31, RZ ;  /* 0x0000001f080f7227 */ /* 0x000fc600078e00ff */
[----:B------:R-:W-:Y:S01]  /*1f00*/  ISETP.GT.U32.AND P6, PT, R7, R26, PT ;  /* 0x0000001a0700720c */ /* 0x000fe20003fc4070 */
[----:B------:R-:W-:-:S04]  /*1f10*/  IMAD.HI.U32 R30, R8, R33, RZ ;  /* 0x00000021081e7227 */ /* 0x000fc800078e00ff */
[----:B------:R-:W-:Y:S02]  /*1f20*/  IMAD.MOV R14, RZ, RZ, -R15 ;  /* 0x000000ffff0e7224 */ /* 0x000fe400078e0a0f */
[----:B------:R-:W-:Y:S02]  /*1f30*/  IMAD.MOV R15, RZ, RZ, -R27 ;  /* 0x000000ffff0f7224 */ /* 0x000fe400078e0a1b */
[----:B------:R-:W-:Y:S02]  /*1f40*/  IMAD.MOV R34, RZ, RZ, -R30 ;  /* 0x000000ffff227224 */ /* 0x000fe400078e0a1e */
[----:B------:R-:W-:Y:S01]  /*1f50*/  IMAD R30, R7, R15, R32 ;  /* 0x0000000f071e7224 */ /* 0x000fe200078e0220 */
[----:B------:R-:W-:Y:S01]  /*1f60*/  IABS R32, R180 ;  /* 0x000000b400207213 */ /* 0x000fe20000000000 */
[----:B------:R-:W-:Y:S02]  /*1f70*/  @!P2 IMAD.IADD R25, R25, 0x1, -R7 ;  /* 0x000000011919a824 */ /* 0x000fe400078e0a07 */
[----:B------:R-:W-:-:S02]  /*1f80*/  IMAD R27, R7, R14, R31 ;  /* 0x0000000e071b7224 */ /* 0x000fc400078e021f */
[C---:B------:R-:W-:Y:S01]  /*1f90*/  IMAD R31, R7.reuse, R34, R33 ;  /* 0x00000022071f7224 */ /* 0x040fe200078e0221 */
[----:B------:R-:W-:Y:S01]  /*1fa0*/  IABS R33, R179 ;  /* 0x000000b300217213 */ /* 0x000fe20000000000 */
[----:B------:R-:W-:Y:S01]  /*1fb0*/  @!P3 IMAD.MOV R25, RZ, RZ, -R25 ;  /* 0x000000ffff19b224 */ /* 0x000fe200078e0a19 */
[C---:B------:R-:W-:Y:S01]  /*1fc0*/  ISETP.GT.U32.AND P3, PT, R7.reuse, R30, PT ;  /* 0x0000001e0700720c */ /* 0x040fe20003f64070 */
[----:B------:R-:W-:Y:S01]  /*1fd0*/  @!P6 IMAD.IADD R26, R26, 0x1, -R7 ;  /* 0x000000011a1ae824 */ /* 0x000fe200078e0a07 */
[C---:B------:R-:W-:Y:S01]  /*1fe0*/  ISETP.GT.U32.AND P2, PT, R7.reuse, R27, PT ;  /* 0x0000001b0700720c */ /* 0x040fe20003f44070 */
[----:B------:R-:W-:Y:S01]  /*1ff0*/  IMAD.HI.U32 R14, R8, R32, RZ ;  /* 0x00000020080e7227 */ /* 0x000fe200078e00ff */
[----:B------:R-:W-:-:S03]  /*2000*/  ISETP.GT.U32.AND P6, PT, R7, R31, PT ;  /* 0x0000001f0700720c */ /* 0x000fc60003fc4070 */
[----:B------:R-:W-:-:S04]  /*2010*/  IMAD.HI.U32 R15, R8, R33, RZ ;  /* 0x00000021080f7227 */ /* 0x000fc800078e00ff */
[----:B------:R-:W-:Y:S02]  /*2020*/  IMAD.MOV R14, RZ, RZ, -R14 ;  /* 0x000000ffff0e7224 */ /* 0x000fe400078e0a0e */
[--C-:B------:R-:W-:Y:S02]  /*2030*/  @!P3 IMAD.IADD R30, R30, 0x1, -R7.reuse ;  /* 0x000000011e1eb824 */ /* 0x100fe400078e0a07 */
[--C-:B------:R-:W-:Y:S01]  /*2040*/  @!P2 IMAD.IADD R27, R27, 0x1, -R7.reuse ;  /* 0x000000011b1ba824 */ /* 0x100fe200078e0a07 */
[----:B------:R-:W-:Y:S01]  /*2050*/  ISETP.GE.AND P2, PT, R180, RZ, PT ;  /* 0x000000ffb400720c */ /* 0x000fe20003f46270 */
[----:B------:R-:W-:Y:S01]  /*2060*/  @!P6 IMAD.IADD R31, R31, 0x1, -R7 ;  /* 0x000000011f1fe824 */ /* 0x000fe200078e0a07 */
[C---:B------:R-:W-:Y:S01]  /*2070*/  ISETP.GT.U32.AND P6, PT, R7.reuse, R30, PT ;  /* 0x0000001e0700720c */ /* 0x040fe20003fc4070 */
[----:B------:R-:W-:Y:S01]  /*2080*/  IMAD.MOV R34, RZ, RZ, -R15 ;  /* 0x000000ffff227224 */ /* 0x000fe200078e0a0f */
[C---:B------:R-:W-:Y:S01]  /*2090*/  ISETP.GT.U32.AND P3, PT, R7.reuse, R27, PT ;  /* 0x0000001b0700720c */ /* 0x040fe20003f64070 */
[----:B------:R-:W-:-:S02]  /*20a0*/  IMAD R32, R7, R14, R32 ;  /* 0x0000000e07207224 */ /* 0x000fc400078e0220 */
[----:B------:R-:W-:-:S04]  /*20b0*/  IMAD.HI.U32 R14, R8, R35, RZ ;  /* 0x00000023080e7227 */ /* 0x000fc800078e00ff */
[C---:B------:R-:W-:Y:S02]  /*20c0*/  IMAD R33, R7.reuse, R34, R33 ;  /* 0x0000002207217224 */ /* 0x040fe400078e0221 */
[----:B------:R-:W-:Y:S01]  /*20d0*/  @!P4 IMAD.MOV R26, RZ, RZ, -R26 ;  /* 0x000000ffff1ac224 */ /* 0x000fe200078e0a1a */
[----:B------:R-:W-:Y:S01]  /*20e0*/  ISETP.GT.U32.AND P4, PT, R7, R31, PT ;  /* 0x0000001f0700720c */ /* 0x000fe20003f84070 */
[----:B------:R-:W-:-:S04]  /*20f0*/  IMAD.HI.U32 R15, R8, R36, RZ ;  /* 0x00000024080f7227 */ /* 0x000fc800078e00ff */
[----:B------:R-:W-:Y:S02]  /*2100*/  IMAD.MOV R14, RZ, RZ, -R14 ;  /* 0x000000ffff0e7224 */ /* 0x000fe400078e0a0e */
[----:B------:R-:W-:Y:S01]  /*2110*/  @!P6 IMAD.IADD R30, R30, 0x1, -R7 ;  /* 0x000000011e1ee824 */ /* 0x000fe200078e0a07 */
[C---:B------:R-:W-:Y:S01]  /*2120*/  ISETP.GT.U32.AND P6, PT, R7.reuse, R33, PT ;  /* 0x000000210700720c */ /* 0x040fe20003fc4070 */
[----:B------:R-:W-:Y:S02]  /*2130*/  IMAD R34, R7, R14, R35 ;  /* 0x0000000e07227224 */ /* 0x000fe400078e0223 */
[----:B------:R-:W-:Y:S02]  /*2140*/  IMAD.MOV R15, RZ, RZ, -R15 ;  /* 0x000000ffff0f7224 */ /* 0x000fe400078e0a0f */
[----:B------:R-:W-:-:S04]  /*2150*/  IMAD.HI.U32 R14, R8, R37, RZ ;  /* 0x00000025080e7227 */ /* 0x000fc800078e00ff */
[--C-:B------:R-:W-:Y:S01]  /*2160*/  @!P3 IMAD.IADD R27, R27, 0x1, -R7.reuse ;  /* 0x000000011b1bb824 */ /* 0x100fe200078e0a07 */
[C---:B------:R-:W-:Y:S01]  /*2170*/  ISETP.GT.U32.AND P3, PT, R7.reuse, R32, PT ;  /* 0x000000200700720c */ /* 0x040fe20003f64070 */
[----:B------:R-:W-:Y:S02]  /*2180*/  IMAD R35, R7, R15, R36 ;  /* 0x0000000f07237224 */ /* 0x000fe400078e0224 */
[----:B------:R-:W-:Y:S02]  /*2190*/  IMAD.MOV R36, RZ, RZ, -R14 ;  /* 0x000000ffff247224 */ /* 0x000fe400078e0a0e */
[----:B------:R-:W-:Y:S01]  /*21a0*/  @!P4 IMAD.IADD R31, R31, 0x1, -R7 ;  /* 0x000000011f1fc824 */ /* 0x000fe200078e0a07 */
[C---:B------:R-:W-:Y:S01]  /*21b0*/  ISETP.GT.U32.AND P4, PT, R7.reuse, R34, PT ;  /* 0x000000220700720c */ /* 0x040fe20003f84070 */
[----:B------:R-:W-:Y:S02]  /*21c0*/  IMAD R36, R7, R36, R37 ;  /* 0x0000002407247224 */ /* 0x000fe400078e0225 */
[----:B------:R-:W-:-:S02]  /*21d0*/  @!P6 IMAD.IADD R33, R33, 0x1, -R7 ;  /* 0x000000012121e824 */ /* 0x000fc400078e0a07 */
[----:B------:R-:W-:Y:S01]  /*21e0*/  @!P5 IMAD.MOV R24, RZ, RZ, -R24 ;  /* 0x000000ffff18d224 */ /* 0x000fe200078e0a18 */
[----:B------:R-:W-:Y:S01]  /*21f0*/  ISETP.GT.U32.AND P6, PT, R7, R36, PT ;  /* 0x000000240700720c */ /* 0x000fe20003fc4070 */
[----:B------:R-:W-:Y:S01]  /*2200*/  @!P3 IMAD.IADD R32, R32, 0x1, -R7 ;  /* 0x000000012020b824 */ /* 0x000fe200078e0a07 */
[----:B------:R-:W-:Y:S01]  /*2210*/  ISETP.GE.AND P5, PT, R181, RZ, PT ;  /* 0x000000ffb500720c */ /* 0x000fe20003fa6270 */
[----:B------:R-:W-:Y:S01]  /*2220*/  @!P0 IMAD.MOV R27, RZ, RZ, -R27 ;  /* 0x000000ffff1b8224 */ /* 0x000fe200078e0a1b */
[C---:B------:R-:W-:Y:S01]  /*2230*/  ISETP.GT.U32.AND P3, PT, R7.reuse, R35, PT ;  /* 0x000000230700720c */ /* 0x040fe20003f64070 */
[----:B------:R-:W-:Y:S01]  /*2240*/  IMAD.HI.U32 R14, R8, R39, RZ ;  /* 0x00000027080e7227 */ /* 0x000fe200078e00ff */
[----:B------:R-:W-:-:S03]  /*2250*/  ISETP.GT.U32.AND P0, PT, R7, R32, PT ;  /* 0x000000200700720c */ /* 0x000fc60003f04070 */
[--C-:B------:R-:W-:Y:S01]  /*2260*/  @!P4 IMAD.IADD R34, R34, 0x1, -R7.reuse ;  /* 0x000000012222c824 */ /* 0x100fe200078e0a07 */
[----:B------:R-:W-:Y:S01]  /*2270*/  ISETP.GE.AND P4, PT, R179, RZ, PT ;  /* 0x000000ffb300720c */ /* 0x000fe20003f86270 */
[----:B------:R-:W-:Y:S02]  /*2280*/  @!P1 IMAD.MOV R30, RZ, RZ, -R30 ;  /* 0x000000ffff1e9224 */ /* 0x000fe400078e0a1e */
[----:B------:R-:W-:Y:S01]  /*2290*/  @!P6 IMAD.IADD R36, R36, 0x1, -R7 ;  /* 0x000000012424e824 */ /* 0x000fe200078e0a07 */
[----:B------:R-:W-:Y:S01]  /*22a0*/  ISETP.GT.U32.AND P1, PT, R7, R34, PT ;  /* 0x000000220700720c */ /* 0x000fe20003f24070 */
[----:B------:R-:W-:Y:S02]  /*22b0*/  IMAD.MOV R14, RZ, RZ, -R14 ;  /* 0x000000ffff0e7224 */ /* 0x000fe400078e0a0e */
[----:B------:R-:W-:-:S04]  /*22c0*/  IMAD.HI.U32 R15, R8, R38, RZ ;  /* 0x00000026080f7227 */ /* 0x000fc800078e00ff */
[----:B------:R-:W-:Y:S01]  /*22d0*/  @!P3 IMAD.IADD R35, R35, 0x1, -R7 ;  /* 0x000000012323b824 */ /* 0x000fe200078e0a07 */
[C---:B------:R-:W-:Y:S01]  /*22e0*/  ISETP.GT.U32.AND P3, PT, R7.reuse, R33, PT ;  /* 0x000000210700720c */ /* 0x040fe20003f64070 */
[----:B------:R-:W-:Y:S01]  /*22f0*/  @!P5 IMAD.MOV R31, RZ, RZ, -R31 ;  /* 0x000000ffff1fd224 */ /* 0x000fe200078e0a1f */
[C---:B------:R-:W-:Y:S01]  /*2300*/  ISETP.GT.U32.AND P5, PT, R7.reuse, R36, PT ;  /* 0x000000240700720c */ /* 0x040fe20003fa4070 */
[C---:B------:R-:W-:Y:S01]  /*2310*/  IMAD R39, R7.reuse, R14, R39 ;  /* 0x0000000e07277224 */ /* 0x040fe200078e0227 */
[----:B------:R-:W-:Y:S01]  /*2320*/  ISETP.GT.U32.AND P6, PT, R7, R35, PT ;  /* 0x000000230700720c */ /* 0x000fe20003fc4070 */
[----:B------:R-:W-:-:S04]  /*2330*/  IMAD.HI.U32 R14, R8, R40, RZ ;  /* 0x00000028080e7227 */ /* 0x000fc800078e00ff */
[----:B------:R-:W-:Y:S02]  /*2340*/  IMAD.MOV R15, RZ, RZ, -R15 ;  /* 0x000000ffff0f7224 */ /* 0x000fe400078e0a0f */
[----:B------:R-:W-:Y:S02]  /*2350*/  IMAD.MOV R14, RZ, RZ, -R14 ;  /* 0x000000ffff0e7224 */ /* 0x000fe400078e0a0e */
[C---:B------:R-:W-:Y:S01]  /*2360*/  IMAD R37, R7.reuse, R15, R38 ;  /* 0x0000000f07257224 */ /* 0x040fe200078e0226 */
[----:B------:R-:W-:Y:S01]  /*2370*/  IABS R15, R170 ;  /* 0x000000aa000f7213 */ /* 0x000fe20000000000 */
[--C-:B------:R-:W-:Y:S01]  /*2380*/  @!P0 IMAD.IADD R32, R32, 0x1, -R7.reuse ;  /* 0x0000000120208824 */ /* 0x100fe200078e0a07 */
[C---:B------:R-:W-:Y:S01]  /*2390*/  ISETP.GT.U32.AND P0, PT, R7.reuse, R39, PT ;  /* 0x000000270700720c */ /* 0x040fe20003f04070 */
[C---:B------:R-:W-:Y:S02]  /*23a0*/  IMAD R38, R7.reuse, R14, R40 ;  /* 0x0000000e07267224 */ /* 0x040fe400078e0228 */
[--C-:B------:R-:W-:Y:S01]  /*23b0*/  @!P1 IMAD.IADD R34, R34, 0x1, -R7.reuse ;  /* 0x0000000122229824 */ /* 0x100fe200078e0a07 */
[C---:B------:R-:W-:Y:S01]  /*23c0*/  ISETP.GT.U32.AND P1, PT, R7.reuse, R37, PT ;  /* 0x000000250700720c */ /* 0x040fe20003f24070 */
[--C-:B------:R-:W-:Y:S01]  /*23d0*/  @!P5 IMAD.IADD R36, R36, 0x1, -R7.reuse ;  /* 0x000000012424d824 */ /* 0x100fe200078e0a07 */
[----:B------:R-:W-:Y:S01]  /*23e0*/  ISETP.GT.U32.AND P5, PT, R7, R38, PT ;  /* 0x000000260700720c */ /* 0x000fe20003fa4070 */
[----:B------:R-:W-:Y:S01]  /*23f0*/  @!P6 IMAD.IADD R35, R35, 0x1, -R7 ;  /* 0x000000012323e824 */ /* 0x000fe200078e0a07 */
[----:B------:R-:W-:Y:S01]  /*2400*/  ISETP.GE.AND P6, PT, R176, RZ, PT ;  /* 0x000000ffb000720c */ /* 0x000fe20003fc6270 */
[----:B------:R-:W-:-:S04]  /*2410*/  IMAD.HI.U32 R14, R8, R41, RZ ;  /* 0x00000029080e7227 */ /* 0x000fc800078e00ff */
[--C-:B------:R-:W-:Y:S01]  /*2420*/  @!P0 IMAD.IADD R39, R39, 0x1, -R7.reuse ;  /* 0x0000000127278824 */ /* 0x100fe200078e0a07 */
[----:B------:R-:W-:Y:S01]  /*2430*/  ISETP.GE.AND P0, PT, R177, RZ, PT ;  /* 0x000000ffb100720c */ /* 0x000fe20003f06270 */
[--C-:B------:R-:W-:Y:S01]  /*2440*/  @!P3 IMAD.IADD R33, R33, 0x1, -R7.reuse ;  /* 0x000000012121b824 */ /* 0x100fe200078e0a07 */
[----:B------:R-:W-:Y:S01]  /*2450*/  ISETP.GE.AND P3, PT, R175, RZ, PT ;  /* 0x000000ffaf00720c */ /* 0x000fe20003f66270 */
[----:B------:R-:W-:Y:S02]  /*2460*/  IMAD.MOV R40, RZ, RZ, -R14 ;  /* 0x000000ffff287224 */ /* 0x000fe400078e0a0e */
[----:B------:R-:W-:Y:S01]  /*2470*/  @!P1 IMAD.IADD R37, R37, 0x1, -R7 ;  /* 0x0000000125259824 */ /* 0x000fe200078e0a07 */
[----:B------:R-:W-:Y:S01]  /*2480*/  ISETP.GE.AND P1, PT, R178, RZ, PT ;  /* 0x000000ffb200720c */ /* 0x000fe20003f26270 */
[----:B------:R-:W-:Y:S01]  /*2490*/  @!P2 IMAD.MOV R32, RZ, RZ, -R32 ;  /* 0x000000ffff20a224 */ /* 0x000fe200078e0a20 */
[----:B------:R-:W-:Y:S01]  /*24a0*/  ISETP.GT.U32.AND P2, PT, R7, R39, PT ;  /* 0x000000270700720c */ /* 0x000fe20003f44070 */
[----:B------:R-:W-:-:S04]  /*24b0*/  IMAD.HI.U32 R14, R8, R15, RZ ;  /* 0x0000000f080e7227 */ /* 0x000fc800078e00ff */
[----:B------:R-:W-:Y:S01]  /*24c0*/  @!P5 IMAD.IADD R38, R38, 0x1, -R7 ;  /* 0x000000012626d824 */ /* 0x000fe200078e0a07 */
[C---:B------:R-:W-:Y:S01]  /*24d0*/  ISETP.GT.U32.AND P5, PT, R7.reuse, R37, PT ;  /* 0x000000250700720c */ /* 0x040fe20003fa4070 */
[----:B------:R-:W-:Y:S02]  /*24e0*/  IMAD.MOV R14, RZ, RZ, -R14 ;  /* 0x000000ffff0e7224 */ /* 0x000fe400078e0a0e */
[C---:B------:R-:W-:Y:S02]  /*24f0*/  IMAD R41, R7.reuse, R40, R41 ;  /* 0x0000002807297224 */ /* 0x040fe400078e0229 */
[----:B------:R-:W-:Y:S01]  /*2500*/  @!P6 IMAD.MOV R35, RZ, RZ, -R35 ;  /* 0x000000ffff23e224 */ /* 0x000fe200078e0a23 */
[----:B------:R-:W-:Y:S01]  /*2510*/  ISETP.GE.AND P6, PT, R174, RZ, PT ;  /* 0x000000ffae00720c */ /* 0x000fe20003fc6270 */
[----:B------:R-:W-:Y:S01]  /*2520*/  IMAD R40, R7, R14, R15 ;  /* 0x0000000e07287224 */ /* 0x000fe200078e020f */
[----:B------:R-:W-:Y:S01]  /*2530*/  IABS R15, R169 ;  /* 0x000000a9000f7213 */ /* 0x000fe20000000000 */
[----:B------:R-:W-:-:S04]  /*2540*/  IMAD.HI.U32 R14, R8, R42, RZ ;  /* 0x0000002a080e7227 */ /* 0x000fc800078e00ff */
[----:B------:R-:W-:Y:S01]  /*2550*/  @!P3 IMAD.MOV R34, RZ, RZ, -R34 ;  /* 0x000000ffff22b224 */ /* 0x000fe200078e0a22 */
[----:B------:R-:W-:Y:S01]  /*2560*/  ISETP.GT.U32.AND P3, PT, R7, R41, PT ;  /* 0x000000290700720c */ /* 0x000fe20003f64070 */
[--C-:B------:R-:W-:Y:S01]  /*2570*/  @!P2 IMAD.IADD R39, R39, 0x1, -R7.reuse ;  /* 0x000000012727a824 */ /* 0x100fe200078e0a07 */
[----:B------:R-:W-:Y:S01]  /*2580*/  ISETP.GT.U32.AND P2, PT, R7, R40, PT ;  /* 0x000000280700720c */ /* 0x000fe20003f44070 */
[----:B------:R-:W-:Y:S02]  /*2590*/  IMAD.MOV R14, RZ, RZ, -R14 ;  /* 0x000000ffff0e7224 */ /* 0x000fe400078e0a0e */
[----:B------:R-:W-:Y:S01]  /*25a0*/  @!P5 IMAD.IADD R37, R37, 0x1, -R7 ;  /* 0x000000012525d824 */ /* 0x000fe200078e0a07 */
[----:B------:R-:W-:Y:S01]  /*25b0*/  ISETP.GE.AND P5, PT, R173, RZ, PT ;  /* 0x000000ffad00720c */ /* 0x000fe20003fa6270 */
[----:B------:R-:W-:Y:S02]  /*25c0*/  IMAD R42, R7, R14, R42 ;  /* 0x0000000e072a7224 */ /* 0x000fe400078e022a */
[----:B------:R-:W-:-:S02]  /*25d0*/  @!P6 IMAD.MOV R37, RZ, RZ, -R37 ;  /* 0x000000ffff25e224 */ /* 0x000fc400078e0a25 */
[----:B------:R-:W-:Y:S01]  /*25e0*/  @!P1 IMAD.MOV R39, RZ, RZ, -R39 ;  /* 0x000000ffff279224 */ /* 0x000fe200078e0a27 */
[----:B------:R-:W-:Y:S01]  /*25f0*/  ISETP.GT.U32.AND P6, PT, R7, R42, PT ;  /* 0x0000002a0700720c */ /* 0x000fe20003fc4070 */
[--C-:B------:R-:W-:Y:S01]  /*2600*/  @!P3 IMAD.IADD R41, R41, 0x1, -R7.reuse ;  /* 0x000000012929b824 */ /* 0x100fe200078e0a07 */
[----:B------:R-:W-:Y:S01]  /*2610*/  ISETP.GE.AND P3, PT, R172, RZ, PT ;  /* 0x000000ffac00720c */ /* 0x000fe20003f66270 */
[----:B------:R-:W-:Y:S02]  /*2620*/  @!P2 IMAD.IADD R40, R40, 0x1, -R7 ;  /* 0x000000012828a824 */ /* 0x000fe400078e0a07 */
[----:B------:R-:W-:Y:S01]  /*2630*/  IMAD.HI.U32 R14, R8, R43, RZ ;  /* 0x0000002b080e7227 */ /* 0x000fe200078e00ff */
[C---:B------:R-:W-:Y:S02]  /*2640*/  ISETP.GT.U32.AND P1, PT, R7.reuse, R41, PT ;  /* 0x000000290700720c */ /* 0x040fe40003f24070 */
[----:B------:R-:W-:Y:S01]  /*2650*/  ISETP.GT.U32.AND P2, PT, R7, R40, PT ;  /* 0x000000280700720c */ /* 0x000fe20003f44070 */
[----:B------:R-:W-:-:S02]  /*2660*/  IMAD.MOV R44, RZ, RZ, -R14 ;  /* 0x000000ffff2c7224 */ /* 0x000fc400078e0a0e */
[----:B------:R-:W-:-:S04]  /*2670*/  IMAD.HI.U32 R14, R8, R15, RZ ;  /* 0x0000000f080e7227 */ /* 0x000fc800078e00ff */
[----:B------:R-:W-:Y:S02]  /*2680*/  @!P6 IMAD.IADD R42, R42, 0x1, -R7 ;  /* 0x000000012a2ae824 */ /* 0x000fe400078e0a07 */
[C---:B------:R-:W-:Y:S02]  /*2690*/  IMAD R43, R7.reuse, R44, R43 ;  /* 0x0000002c072b7224 */ /* 0x040fe400078e022b */
[----:B------:R-:W-:Y:S01]  /*26a0*/  IMAD.MOV R44, RZ, RZ, -R14 ;  /* 0x000000ffff2c7224 */ /* 0x000fe200078e0a0e */
[----:B------:R-:W-:Y:S01]  /*26b0*/  ISETP.GT.U32.AND P6, PT, R7, R42, PT ;  /* 0x0000002a0700720c */ /* 0x000fe20003fc4070 */
[----:B------:R-:W-:-:S04]  /*26c0*/  IMAD.HI.U32 R14, R8, R45, RZ ;  /* 0x0000002d080e7227 */ /* 0x000fc800078e00ff */
[--C-:B------:R-:W-:Y:S01]  /*26d0*/  @!P1 IMAD.IADD R41, R41, 0x1, -R7.reuse ;  /* 0x0000000129299824 */ /* 0x100fe200078e0a07 */
[----:B------:R-:W-:Y:S01]  /*26e0*/  ISETP.GE.AND P1, PT, R169, RZ, PT ;  /* 0x000000ffa900720c */ /* 0x000fe20003f26270 */
[----:B------:R-:W-:Y:S01]  /*26f0*/  @!P2 IMAD.IADD R40, R40, 0x1, -R7 ;  /* 0x000000012828a824 */ /* 0x000fe200078e0a07 */
[C---:B------:R-:W-:Y:S01]  /*2700*/  ISETP.GT.U32.AND P2, PT, R7.reuse, R43, PT ;  /* 0x0000002b0700720c */ /* 0x040fe20003f44070 */
[C---:B------:R-:W-:Y:S02]  /*2710*/  IMAD R44, R7.reuse, R44, R15 ;  /* 0x0000002c072c7224 */ /* 0x040fe400078e020f */
[----:B------:R-:W-:Y:S02]  /*2720*/  IMAD.MOV R14, RZ, RZ, -R14 ;  /* 0x000000ffff0e7224 */ /* 0x000fe400078e0a0e */
[----:B------:R-:W-:Y:S01]  /*2730*/  @!P4 IMAD.MOV R33, RZ, RZ, -R33 ;  /* 0x000000ffff21c224 */ /* 0x000fe200078e0a21 */
[C---:B------:R-:W-:Y:S01]  /*2740*/  ISETP.GT.U32.AND P4, PT, R7.reuse, R38, PT ;  /* 0x000000260700720c */ /* 0x040fe20003f84070 */
[----:B------:R-:W-:Y:S01]  /*2750*/  @!P5 IMAD.MOV R41, RZ, RZ, -R41 ;  /* 0x000000ffff29d224 */ /* 0x000fe200078e0a29 */
[C---:B------:R-:W-:Y:S01]  /*2760*/  ISETP.GT.U32.AND P5, PT, R7.reuse, R44, PT ;  /* 0x0000002c0700720c */ /* 0x040fe20003fa4070 */
[----:B------:R-:W-:-:S02]  /*2770*/  IMAD R45, R7, R14, R45 ;  /* 0x0000000e072d7224 */ /* 0x000fc400078e022d */
[----:B------:R-:W-:Y:S01]  /*2780*/  @!P0 IMAD.MOV R36, RZ, RZ, -R36 ;  /* 0x000000ffff248224 */ /* 0x000fe200078e0a24 */
[----:B------:R-:W-:Y:S01]  /*2790*/  ISETP.GE.AND P0, PT, R171, RZ, PT ;  /* 0x000000ffab00720c */ /* 0x000fe20003f06270 */
[--C-:B------:R-:W-:Y:S01]  /*27a0*/  @!P6 IMAD.IADD R42, R42, 0x1, -R7.reuse ;  /* 0x000000012a2ae824 */ /* 0x100fe200078e0a07 */
[----:B------:R-:W-:Y:S01]  /*27b0*/  ISETP.GT.U32.AND P6, PT, R7, R45, PT ;  /* 0x0000002d0700720c */ /* 0x000fe20003fc4070 */
[----:B------:R-:W-:Y:S02]  /*27c0*/  @!P2 IMAD.IADD R43, R43, 0x1, -R7 ;  /* 0x000000012b2ba824 */ /* 0x000fe400078e0a07 */
[----:B------:R-:W-:-:S03]  /*27d0*/  IMAD.HI.U32 R14, R8, R46, RZ ;  /* 0x0000002e080e7227 */ /* 0x000fc600078e00ff */
[----:B------:R-:W-:Y:S01]  /*27e0*/  ISETP.GT.U32.AND P2, PT, R7, R43, PT ;  /* 0x0000002b0700720c */ /* 0x000fe20003f44070 */
[--C-:B------:R-:W-:Y:S01]  /*27f0*/  @!P4 IMAD.IADD R38, R38, 0x1, -R7.reuse ;  /* 0x000000012626c824 */ /* 0x100fe200078e0a07 */
[----:B------:R-:W-:Y:S01]  /*2800*/  ISETP.GE.AND P4, PT, R170, RZ, PT ;  /* 0x000000ffaa00720c */ /* 0x000fe20003f86270 */
[--C-:B------:R-:W-:Y:S02]  /*2810*/  @!P5 IMAD.IADD R44, R44, 0x1, -R7.reuse ;  /* 0x000000012c2cd824 */ /* 0x100fe400078e0a07 */
[----:B------:R-:W-:Y:S01]  /*2820*/  @!P0 IMAD.MOV R38, RZ, RZ, -R38 ;  /* 0x000000ffff268224 */ /* 0x000fe200078e0a26 */
[----:B------:R-:W-:Y:S01]  /*2830*/  ISETP.GE.AND P0, PT, R168, RZ, PT ;  /* 0x000000ffa800720c */ /* 0x000fe20003f06270 */
[----:B------:R-:W-:Y:S01]  /*2840*/  @!P6 IMAD.IADD R45, R45, 0x1, -R7 ;  /* 0x000000012d2de824 */ /* 0x000fe200078e0a07 */
[----:B------:R-:W-:Y:S01]  /*2850*/  ISETP.GT.U32.AND P5, PT, R7, R44, PT ;  /* 0x0000002c0700720c */ /* 0x000fe20003fa4070 */
[----:B------:R-:W-:-:S03]  /*2860*/  IMAD.HI.U32 R15, R8, R48, RZ ;  /* 0x00000030080f7227 */ /* 0x000fc600078e00ff */
[----:B------:R-:W-:Y:S01]  /*2870*/  ISETP.GT.U32.AND P6, PT, R7, R45, PT ;  /* 0x0000002d0700720c */ /* 0x000fe20003fc4070 */
[----:B------:R-:W-:Y:S02]  /*2880*/  IMAD.MOV R14, RZ, RZ, -R14 ;  /* 0x000000ffff0e7224 */ /* 0x000fe400078e0a0e */
[----:B------:R-:W-:-:S04]  /*2890*/  IMAD.HI.U32 R47, R8, R49, RZ ;  /* 0x00000031082f7227 */ /* 0x000fc800078e00ff */
[----:B------:R-:W-:Y:S02]  /*28a0*/  IMAD.MOV R15, RZ, RZ, -R15 ;  /* 0x000000ffff0f7224 */ /* 0x000fe400078e0a0f */
[----:B------:R-:W-:Y:S02]  /*28b0*/  IMAD R46, R7, R14, R46 ;  /* 0x0000000e072e7224 */ /* 0x000fe400078e022e */
[----:B------:R-:W-:Y:S02]  /*28c0*/  IMAD.MOV R14, RZ, RZ, -R47 ;  /* 0x000000ffff0e7224 */ /* 0x000fe400078e0a2f */
[--C-:B------:R-:W-:Y:S01]  /*28d0*/  @!P2 IMAD.IADD R43, R43, 0x1, -R7.reuse ;  /* 0x000000012b2ba824 */ /* 0x100fe200078e0a07 */
[----:B------:R-:W-:Y:S01]  /*28e0*/  ISETP.GE.AND P2, PT, R166, RZ, PT ;  /* 0x000000ffa600720c */ /* 0x000fe20003f46270 */
[C---:B------:R-:W-:Y:S02]  /*28f0*/  IMAD R47, R7.reuse, R15, R48 ;  /* 0x0000000f072f7224 */ /* 0x040fe400078e0230 */
[----:B------:R-:W-:Y:S01]  /*2900*/  @!P5 IMAD.IADD R44, R44, 0x1, -R7 ;  /* 0x000000012c2cd824 */ /* 0x000fe200078e0a07 */
[C---:B------:R-:W-:Y:S01]  /*2910*/  ISETP.GT.U32.AND P5, PT, R7.reuse, R46, PT ;  /* 0x0000002e0700720c */ /* 0x040fe20003fa4070 */
[C---:B------:R-:W-:Y:S01]  /*2920*/  IMAD R48, R7.reuse, R14, R49 ;  /* 0x0000000e07307224 */ /* 0x040fe200078e0231 */
[----:B------:R-:W-:Y:S01]  /*2930*/  IABS R49, R164 ;  /* 0x000000a400317213 */ /* 0x000fe20000000000 */
[----:B------:R-:W-:Y:S01]  /*2940*/  @!P0 IMAD.MOV R43, RZ, RZ, -R43 ;  /* 0x000000ffff2b8224 */ /* 0x000fe200078e0a2b */
[----:B------:R-:W-:Y:S01]  /*2950*/  ISETP.GT.U32.AND P0, PT, R7, R47, PT ;  /* 0x0000002f0700720c */ /* 0x000fe20003f04070 */
[----:B------:R-:W-:Y:S01]  /*2960*/  @!P6 IMAD.IADD R45, R45, 0x1, -R7 ;  /* 0x000000012d2de824 */ /* 0x000fe200078e0a07 */
[----:B------:R-:W-:Y:S01]  /*2970*/  ISETP.GT.U32.AND P6, PT, R7, R48, PT ;  /* 0x000000300700720c */ /* 0x000fe20003fc4070 */
[----:B------:R-:W-:Y:S01]  /*2980*/  @!P4 IMAD.MOV R40, RZ, RZ, -R40 ;  /* 0x000000ffff28c224 */ /* 0x000fe200078e0a28 */
[----:B------:R-:W-:Y:S01]  /*2990*/  ISETP.GE.AND P4, PT, R167, RZ, PT ;  /* 0x000000ffa700720c */ /* 0x000fe20003f86270 */
[----:B------:R-:W-:-:S04]  /*29a0*/  IMAD.HI.U32 R14, R8, R49, RZ ;  /* 0x00000031080e7227 */ /* 0x000fc800078e00ff */
[----:B------:R-:W-:Y:S01]  /*29b0*/  @!P5 IMAD.IADD R46, R46, 0x1, -R7 ;  /* 0x000000012e2ed824 */ /* 0x000fe200078e0a07 */
[----:B------:R-:W-:Y:S01]  /*29c0*/  ISETP.GE.AND P5, PT, R164, RZ, PT ;  /* 0x000000ffa400720c */ /* 0x000fe20003fa6270 */
[----:B------:R-:W-:-:S04]  /*29d0*/  IMAD.HI.U32 R15, R8, R50, RZ ;  /* 0x00000032080f7227 */ /* 0x000fc800078e00ff */
[--C-:B------:R-:W-:Y:S01]  /*29e0*/  @!P0 IMAD.IADD R47, R47, 0x1, -R7.reuse ;  /* 0x000000012f2f8824 */ /* 0x100fe200078e0a07 */
[C---:B------:R-:W-:Y:S01]  /*29f0*/  ISETP.GT.U32.AND P0, PT, R7.reuse, R46, PT ;  /* 0x0000002e0700720c */ /* 0x040fe20003f04070 */
[----:B------:R-:W-:Y:S02]  /*2a00*/  @!P6 IMAD.IADD R48, R48, 0x1, -R7 ;  /* 0x000000013030e824 */ /* 0x000fe400078e0a07 */
[----:B------:R-:W-:Y:S01]  /*2a10*/  IMAD.MOV R14, RZ, RZ, -R14 ;  /* 0x000000ffff0e7224 */ /* 0x000fe200078e0a0e */
[C---:B------:R-:W-:Y:S01]  /*2a20*/  ISETP.GT.U32.AND P6, PT, R7.reuse, R47, PT ;  /* 0x0000002f0700720c */ /* 0x040fe20003fc4070 */
[----:B------:R-:W-:Y:S02]  /*2a30*/  IMAD.MOV R15, RZ, RZ, -R15 ;  /* 0x000000ffff0f7224 */ /* 0x000fe400078e0a0f */
[C---:B------:R-:W-:Y:S02]  /*2a40*/  IMAD R49, R7.reuse, R14, R49 ;  /* 0x0000000e07317224 */ /* 0x040fe400078e0231 */
[----:B------:R-:W-:-:S02]  /*2a50*/  IMAD R50, R7, R15, R50 ;  /* 0x0000000f07327224 */ /* 0x000fc400078e0232 */
[----:B------:R-:W-:Y:S01]  /*2a60*/  @!P4 IMAD.MOV R45, RZ, RZ, -R45 ;  /* 0x000000ffff2dc224 */ /* 0x000fe200078e0a2d */
[C---:B------:R-:W-:Y:S01]  /*2a70*/  ISETP.GT.U32.AND P4, PT, R7.reuse, R48, PT ;  /* 0x000000300700720c */ /* 0x040fe20003f84070 */
[----:B------:R-:W-:Y:S01]  /*2a80*/  @!P0 IMAD.IADD R46, R46, 0x1, -R7 ;  /* 0x000000012e2e8824 */ /* 0x000fe200078e0a07 */
[----:B------:R-:W-:Y:S01]  /*2a90*/  ISETP.GT.U32.AND P0, PT, R7, R49, PT ;  /* 0x000000310700720c */ /* 0x000fe20003f04070 */
[----:B------:R-:W-:-:S04]  /*2aa0*/  IMAD.HI.U32 R14, R8, R51, RZ ;  /* 0x00000033080e7227 */ /* 0x000fc800078e00ff */
[----:B------:R-:W-:Y:S01]  /*2ab0*/  @!P6 IMAD.IADD R47, R47, 0x1, -R7 ;  /* 0x000000012f2fe824 */ /* 0x000fe200078e0a07 */
[----:B------:R-:W-:Y:S01]  /*2ac0*/  ISETP.GT.U32.AND P6, PT, R7, R50, PT ;  /* 0x000000320700720c */ /* 0x000fe20003fc4070 */
[----:B------:R-:W-:Y:S01]  /*2ad0*/  @!P1 IMAD.MOV R44, RZ, RZ, -R44 ;  /* 0x000000ffff2c9224 */ /* 0x000fe200078e0a2c */
[----:B------:R-:W-:Y:S01]  /*2ae0*/  ISETP.GE.AND P1, PT, R163, RZ, PT ;  /* 0x000000ffa300720c */ /* 0x000fe20003f26270 */
[----:B------:R-:W-:Y:S02]  /*2af0*/  IMAD.MOV R14, RZ, RZ, -R14 ;  /* 0x000000ffff0e7224 */ /* 0x000fe400078e0a0e */
[----:B------:R-:W-:-:S04]  /*2b00*/  IMAD.HI.U32 R15, R8, R53, RZ ;  /* 0x00000035080f7227 */ /* 0x000fc800078e00ff */
[----:B------:R-:W-:Y:S02]  /*2b10*/  IMAD R51, R7, R14, R51 ;  /* 0x0000000e07337224 */ /* 0x000fe400078e0233 */
[----:B------:R-:W-:Y:S01]  /*2b20*/  IMAD.MOV R54, RZ, RZ, -R15 ;  /* 0x000000ffff367224 */ /* 0x000fe200078e0a0f */
[----:B------:R-:W-:Y:S01]  /*2b30*/  IABS R15, R156 ;  /* 0x0000009c000f7213 */ /* 0x000fe20000000000 */
[----:B------:R-:W-:-:S04]  /*2b40*/  IMAD.HI.U32 R14, R8, R52, RZ ;  /* 0x00000034080e7227 */ /* 0x000fc800078e00ff */
[--C-:B------:R-:W-:Y:S01]  /*2b50*/  @!P4 IMAD.IADD R48, R48, 0x1, -R7.reuse ;  /* 0x000000013030c824 */ /* 0x100fe200078e0a07 */
[----:B------:R-:W-:Y:S01]  /*2b60*/  ISETP.GE.AND P4, PT, R162, RZ, PT ;  /* 0x000000ffa200720c */ /* 0x000fe20003f86270 */
[--C-:B------:R-:W-:Y:S01]  /*2b70*/  @!P0 IMAD.IADD R49, R49, 0x1, -R7.reuse ;  /* 0x0000000131318824 */ /* 0x100fe200078e0a07 */
[C---:B------:R-:W-:Y:S01]  /*2b80*/  ISETP.GT.U32.AND P0, PT, R7.reuse, R51, PT ;  /* 0x000000330700720c */ /* 0x040fe20003f04070 */
[----:B------:R-:W-:Y:S02]  /*2b90*/  @!P6 IMAD.IADD R50, R50, 0x1, -R7 ;  /* 0x000000013232e824 */ /* 0x000fe400078e0a07 */
[C---:B------:R-:W-:Y:S01]  /*2ba0*/  IMAD R53, R7.reuse, R54, R53 ;  /* 0x0000003607357224 */ /* 0x040fe200078e0235 */
[C---:B------:R-:W-:Y:S01]  /*2bb0*/  ISETP.GT.U32.AND P6, PT, R7.reuse, R49, PT ;  /* 0x000000310700720c */ /* 0x040fe20003fc4070 */
[----:B------:R-:W-:Y:S02]  /*2bc0*/  IMAD.MOV R14, RZ, RZ, -R14 ;  /* 0x000000ffff0e7224 */ /* 0x000fe400078e0a0e */
[----:B------:R-:W-:Y:S01]  /*2bd0*/  @!P2 IMAD.MOV R47, RZ, RZ, -R47 ;  /* 0x000000ffff2fa224 */ /* 0x000fe200078e0a2f */
[C---:B------:R-:W-:Y:S01]  /*2be0*/  ISETP.GT.U32.AND P2, PT, R7.reuse, R50, PT ;  /* 0x000000320700720c */ /* 0x040fe20003f44070 */
[----:B------:R-:W-:Y:S01]  /*2bf0*/  @!P1 IMAD.MOV R48, RZ, RZ, -R48 ;  /* 0x000000ffff309224 */ /* 0x000fe200078e0a30 */
[C---:B------:R-:W-:Y:S01]  /*2c00*/  ISETP.GT.U32.AND P1, PT, R7.reuse, R53, PT ;  /* 0x000000350700720c */ /* 0x040fe20003f24070 */
[----:B------:R-:W-:-:S02]  /*2c10*/  IMAD R52, R7, R14, R52 ;  /* 0x0000000e07347224 */ /* 0x000fc400078e0234 */
[----:B------:R-:W-:-:S04]  /*2c20*/  IMAD.HI.U32 R14, R8, R55, RZ ;  /* 0x00000037080e7227 */ /* 0x000fc800078e00ff */
[----:B------:R-:W-:Y:S02]  /*2c30*/  IMAD.MOV R14, RZ, RZ, -R14 ;  /* 0x000000ffff0e7224 */ /* 0x000fe400078e0a0e */
[----:B------:R-:W-:Y:S01]  /*2c40*/  @!P6 IMAD.IADD R49, R49, 0x1, -R7 ;  /* 0x000000013131e824 */ /* 0x000fe200078e0a07 */
[C---:B------:R-:W-:Y:S01]  /*2c50*/  ISETP.GT.U32.AND P6, PT, R7.reuse, R52, PT ;  /* 0x000000340700720c */ /* 0x040fe20003fc4070 */
[----:B------:R-:W-:Y:S02]  /*2c60*/  IMAD R54, R7, R14, R55 ;  /* 0x0000000e07367224 */ /* 0x000fe400078e0237 */
[----:B------:R-:W-:-:S04]  /*2c70*/  IMAD.HI.U32 R14, R8, R15, RZ ;  /* 0x0000000f080e7227 */ /* 0x000fc800078e00ff */
[--C-:B------:R-:W-:Y:S01]  /*2c80*/  @!P2 IMAD.IADD R50, R50, 0x1, -R7.reuse ;  /* 0x000000013232a824 */ /* 0x100fe200078e0a07 */
[----:B------:R-:W-:Y:S01]  /*2c90*/  ISETP.GT.U32.AND P2, PT, R7, R54, PT ;  /* 0x000000360700720c */ /* 0x000fe20003f44070 */
[----:B------:R-:W-:Y:S02]  /*2ca0*/  @!P1 IMAD.IADD R53, R53, 0x1, -R7 ;  /* 0x0000000135359824 */ /* 0x000fe400078e0a07 */
[----:B------:R-:W-:Y:S02]  /*2cb0*/  IMAD.MOV R14, RZ, RZ, -R14 ;  /* 0x000000ffff0e7224 */ /* 0x000fe400078e0a0e */
[----:B------:R-:W-:Y:S01]  /*2cc0*/  @!P4 IMAD.MOV R50, RZ, RZ, -R50 ;  /* 0x000000ffff32c224 */ /* 0x000fe200078e0a32 */
[C---:B------:R-:W-:Y:S01]  /*2cd0*/  ISETP.GT.U32.AND P4, PT, R7.reuse, R53, PT ;  /* 0x000000350700720c */ /* 0x040fe20003f84070 */
[----:B------:R-:W-:Y:S02]  /*2ce0*/  IMAD R55, R7, R14, R15 ;  /* 0x0000000e07377224 */ /* 0x000fe400078e020f */
[----:B------:R-:W-:-:S04]  /*2cf0*/  IMAD.HI.U32 R14, R8, R56, RZ ;  /* 0x00000038080e7227 */ /* 0x000fc800078e00ff */
[----:B------:R-:W-:Y:S02]  /*2d00*/  IMAD.MOV R14, RZ, RZ, -R14 ;  /* 0x000000ffff0e7224 */ /* 0x000fe400078e0a0e */
[--C-:B------:R-:W-:Y:S01]  /*2d10*/  @!P6 IMAD.IADD R52, R52, 0x1, -R7.reuse ;  /* 0x000000013434e824 */ /* 0x100fe200078e0a07 */
[----:B------:R-:W-:Y:S01]  /*2d20*/  ISETP.GE.AND P6, PT, R160, RZ, PT ;  /* 0x000000ffa000720c */ /* 0x000fe20003fc6270 */
[----:B------:R-:W-:Y:S02]  /*2d30*/  IMAD R56, R7, R14, R56 ;  /* 0x0000000e07387224 */ /* 0x000fe400078e0238 */
[--C-:B------:R-:W-:Y:S01]  /*2d40*/  @!P0 IMAD.IADD R51, R51, 0x1, -R7.reuse ;  /* 0x0000000133338824 */ /* 0x100fe200078e0a07 */
[----:B------:R-:W-:Y:S01]  /*2d50*/  ISETP.GT.U32.AND P1, PT, R7, R52, PT ;  /* 0x000000340700720c */ /* 0x000fe20003f24070 */
[----:B------:R-:W-:Y:S01]  /*2d60*/  @!P4 IMAD.IADD R53, R53, 0x1, -R7 ;  /* 0x000000013535c824 */ /* 0x000fe200078e0a07 */
[C---:B------:R-:W-:Y:S01]  /*2d70*/  ISETP.GT.U32.AND P4, PT, R7.reuse, R56, PT ;  /* 0x000000380700720c */ /* 0x040fe20003f84070 */
[----:B------:R-:W-:Y:S01]  /*2d80*/  @!P5 IMAD.MOV R49, RZ, RZ, -R49 ;  /* 0x000000ffff31d224 */ /* 0x000fe200078e0a31 */
[----:B------:R-:W-:Y:S01]  /*2d90*/  ISETP.GT.U32.AND P0, PT, R7, R51, PT ;  /* 0x000000330700720c */ /* 0x000fe20003f04070 */
[----:B------:R-:W-:Y:S01]  /*2da0*/  IMAD.HI.U32 R14, R8, R57, RZ ;  /* 0x00000039080e7227 */ /* 0x000fe200078e00ff */
[----:B------:R-:W-:-:S03]  /*2db0*/  ISETP.GE.AND P5, PT, R158, RZ, PT ;  /* 0x000000ff9e00720c */ /* 0x000fc60003fa6270 */
[----:B------:R-:W-:-:S04]  /*2dc0*/  IMAD.HI.U32 R15, R8, R64, RZ ;  /* 0x00000040080f7227 */ /* 0x000fc800078e00ff */
[----:B------:R-:W-:Y:S02]  /*2dd0*/  IMAD.MOV R14, RZ, RZ, -R14 ;  /* 0x000000ffff0e7224 */ /* 0x000fe400078e0a0e */
[--C-:B------:R-:W-:Y:S01]  /*2de0*/  @!P1 IMAD.IADD R52, R52, 0x1, -R7.reuse ;  /* 0x0000000134349824 */ /* 0x100fe200078e0a07 */
[----:B------:R-:W-:Y:S01]  /*2df0*/  ISETP.GE.AND P1, PT, R156, RZ, PT ;  /* 0x000000ff9c00720c */ /* 0x000fe20003f26270 */
[----:B------:R-:W-:Y:S02]  /*2e00*/  @!P4 IMAD.IADD R56, R56, 0x1, -R7 ;  /* 0x000000013838c824 */ /* 0x000fe400078e0a07 */
[----:B------:R-:W-:Y:S02]  /*2e10*/  IMAD.MOV R15, RZ, RZ, -R15 ;  /* 0x000000ffff0f7224 */ /* 0x000fe400078e0a0f */
[----:B------:R-:W-:Y:S01]  /*2e20*/  IMAD R14, R7, R14, R57 ;  /* 0x0000000e070e7224 */ /* 0x000fe200078e0239 */
[----:B------:R-:W-:Y:S01]  /*2e30*/  IABS R57, R60 ;  /* 0x0000003c00397213 */ /* 0x000fe20000000000 */
[----:B------:R-:W-:Y:S01]  /*2e40*/  @!P0 IMAD.IADD R51, R51, 0x1, -R7 ;  /* 0x0000000133338824 */ /* 0x000fe200078e0a07 */
[----:B------:R-:W-:Y:S01]  /*2e50*/  ISETP.GE.AND P0, PT, R159, RZ, PT ;  /* 0x000000ff9f00720c */ /* 0x000fe20003f06270 */
[----:B------:R-:W-:Y:S01]  /*2e60*/  @!P5 IMAD.MOV R52, RZ, RZ, -R52 ;  /* 0x000000ffff34d224 */ /* 0x000fe200078e0a34 */
[C---:B------:R-:W-:Y:S01]  /*2e70*/  ISETP.GT.U32.AND P5, PT, R7.reuse, R56, PT ;  /* 0x000000380700720c */ /* 0x040fe20003fa4070 */
[C---:B------:R-:W-:Y:S01]  /*2e80*/  IMAD R64, R7.reuse, R15, R64 ;  /* 0x0000000f07407224 */ /* 0x040fe200078e0240 */
[----:B------:R-:W-:Y:S01]  /*2e90*/  ISETP.GT.U32.AND P4, PT, R7, R14, PT ;  /* 0x0000000e0700720c */ /* 0x000fe20003f84070 */
[----:B------:R-:W-:-:S04]  /*2ea0*/  IMAD.HI.U32 R15, R8, R66, RZ ;  /* 0x00000042080f7227 */ /* 0x000fc800078e00ff */
[----:B------:R-:W-:Y:S02]  /*2eb0*/  IMAD.MOV R15, RZ, RZ, -R15 ;  /* 0x000000ffff0f7224 */ /* 0x000fe400078e0a0f */
[----:B------:R-:W-:Y:S02]  /*2ec0*/  @!P2 IMAD.IADD R54, R54, 0x1, -R7 ;  /* 0x000000013636a824 */ /* 0x000fe400078e0a07 */
[C---:B------:R-:W-:Y:S02]  /*2ed0*/  IMAD R66, R7.reuse, R15, R66 ;  /* 0x0000000f07427224 */ /* 0x040fe400078e0242 */
[----:B------:R-:W-:Y:S01]  /*2ee0*/  @!P0 IMAD.MOV R53, RZ, RZ, -R53 ;  /* 0x000000ffff358224 */ /* 0x000fe200078e0a35 */
[C---:B------:R-:W-:Y:S01]  /*2ef0*/  ISETP.GT.U32.AND P0, PT, R7.reuse, R64, PT ;  /* 0x000000400700720c */ /* 0x040fe20003f04070 */
[--C-:B------:R-:W-:Y:S01]  /*2f00*/  @!P5 IMAD.IADD R56, R56, 0x1, -R7.reuse ;  /* 0x000000013838d824 */ /* 0x100fe200078e0a07 */
[C---:B------:R-:W-:Y:S01]  /*2f10*/  ISETP.GT.U32.AND P5, PT, R7.reuse, R66, PT ;  /* 0x000000420700720c */ /* 0x040fe20003fa4070 */
[----:B------:R-:W-:Y:S01]  /*2f20*/  @!P4 IMAD.IADD R14, R14, 0x1, -R7 ;  /* 0x000000010e0ec824 */ /* 0x000fe200078e0a07 */
[----:B------:R-:W-:Y:S01]  /*2f30*/  ISETP.GT.U32.AND P2, PT, R7, R54, PT ;  /* 0x000000360700720c */ /* 0x000fe20003f44070 */
[----:B------:R-:W-:-:S03]  /*2f40*/  IMAD.HI.U32 R15, R8, R68, RZ ;  /* 0x00000044080f7227 */ /* 0x000fc600078e00ff */
[----:B------:R-:W-:Y:S01]  /*2f50*/  ISETP.GT.U32.AND P4, PT, R7, R14, PT ;  /* 0x0000000e0700720c */ /* 0x000fe20003f84070 */
[----:B------:R-:W-:Y:S02]  /*2f60*/  IMAD.MOV R15, RZ, RZ, -R15 ;  /* 0x000000ffff0f7224 */ /* 0x000fe400078e0a0f */
[----:B------:R-:W-:Y:S01]  /*2f70*/  @!P3 IMAD.MOV R42, RZ, RZ, -R42 ;  /* 0x000000ffff2ab224 */ /* 0x000fe200078e0a2a */
[----:B------:R-:W-:Y:S01]  /*2f80*/  ISETP.GE.AND P3, PT, R165, RZ, PT ;  /* 0x000000ffa500720c */ /* 0x000fe20003f66270 */
[--C-:B------:R-:W-:Y:S02]  /*2f90*/  @!P0 IMAD.IADD R64, R64, 0x1, -R7.reuse ;  /* 0x0000000140408824 */ /* 0x100fe400078e0a07 */
[----:B------:R-:W-:Y:S02]  /*2fa0*/  @!P5 IMAD.IADD R66, R66, 0x1, -R7 ;  /* 0x000000014242d824 */ /* 0x000fe400078e0a07 */
[C---:B------:R-:W-:Y:S01]  /*2fb0*/  IMAD R68, R7.reuse, R15, R68 ;  /* 0x0000000f07447224 */ /* 0x040fe200078e0244 */
[C---:B------:R-:W-:Y:S01]  /*2fc0*/  ISETP.GT.U32.AND P0, PT, R7.reuse, R64, PT ;  /* 0x000000400700720c */ /* 0x040fe20003f04070 */
[----:B------:R-:W-:Y:S01]  /*2fd0*/  IMAD.HI.U32 R15, R8, R57, RZ ;  /* 0x00000039080f7227 */ /* 0x000fe200078e00ff */
[----:B------:R-:W-:-:S03]  /*2fe0*/  ISETP.GT.U32.AND P5, PT, R7, R66, PT ;  /* 0x000000420700720c */ /* 0x000fc60003fa4070 */
[--C-:B------:R-:W-:Y:S01]  /*2ff0*/  @!P4 IMAD.IADD R14, R14, 0x1, -R7.reuse ;  /* 0x000000010e0ec824 */ /* 0x100fe200078e0a07 */
[----:B------:R-:W-:Y:S01]  /*3000*/  ISETP.GE.AND P4, PT, R60, RZ, PT ;  /* 0x000000ff3c00720c */ /* 0x000fe20003f86270 */
[----:B------:R-:W-:Y:S01]  /*3010*/  @!P2 IMAD.IADD R54, R54, 0x1, -R7 ;  /* 0x000000013636a824 */ /* 0x000fe200078e0a07 */
[----:B------:R-:W-:Y:S01]  /*3020*/  ISETP.GE.AND P2, PT, R157, RZ, PT ;  /* 0x000000ff9d00720c */ /* 0x000fe20003f46270 */
[----:B------:R-:W-:Y:S02]  /*3030*/  IMAD.MOV.U32 R60, RZ, RZ, R14 ;  /* 0x000000ffff3c7224 */ /* 0x000fe400078e000e */
[----:B------:R-:W-:Y:S02]  /*3040*/  IMAD.MOV R14, RZ, RZ, -R15 ;  /* 0x000000ffff0e7224 */ /* 0x000fe400078e0a0f */
[----:B------:R-:W-:Y:S01]  /*3050*/  @!P0 IMAD.IADD R64, R64, 0x1, -R7 ;  /* 0x0000000140408824 */ /* 0x000fe200078e0a07 */
[C---:B------:R-:W-:Y:S01]  /*3060*/  ISETP.GT.U32.AND P0, PT, R7.reuse, R68, PT ;  /* 0x000000440700720c */ /* 0x040fe20003f04070 */
[----:B------:R-:W-:-:S02]  /*3070*/  IMAD R14, R7, R14, R57 ;  /* 0x0000000e070e7224 */ /* 0x000fc400078e0239 */
[----:B------:R-:W-:Y:S02]  /*3080*/  @!P5 IMAD.IADD R66, R66, 0x1, -R7 ;  /* 0x000000014242d824 */ /* 0x000fe400078e0a07 */
[----:B------:R-:W-:Y:S01]  /*3090*/  @!P3 IMAD.MOV R46, RZ, RZ, -R46 ;  /* 0x000000ffff2eb224 */ /* 0x000fe200078e0a2e */
[----:B------:R-:W-:Y:S01]  /*30a0*/  ISETP.GT.U32.AND P5, PT, R7, R14, PT ;  /* 0x0000000e0700720c */ /* 0x000fe20003fa4070 */
[----:B------:R-:W-:Y:S01]  /*30b0*/  @!P6 IMAD.MOV R54, RZ, RZ, -R54 ;  /* 0x000000ffff36e224 */ /* 0x000fe200078e0a36 */
[----:B------:R-:W-:Y:S01]  /*30c0*/  ISETP.GE.AND P3, PT, R161, RZ, PT ;  /* 0x000000ffa100720c */ /* 0x000fe20003f66270 */
[----:B------:R-:W-:Y:S01]  /*30d0*/  IMAD.HI.U32 R15, R8, R70, RZ ;  /* 0x00000046080f7227 */ /* 0x000fe200078e00ff */
[----:B------:R-:W-:-:S03]  /*30e0*/  ISETP.GE.AND P6, PT, R155, RZ, PT ;  /* 0x000000ff9b00720c */ /* 0x000fc60003fc6270 */
[----:B------:R-:W-:Y:S02]  /*30f0*/  @!P0 IMAD.IADD R68, R68, 0x1, -R7 ;  /* 0x0000000144448824 */ /* 0x000fe400078e0a07 */
[----:B------:R-:W-:Y:S02]  /*3100*/  IMAD.MOV R15, RZ, RZ, -R15 ;  /* 0x000000ffff0f7224 */ /* 0x000fe400078e0a0f */
[----:B------:R-:W-:Y:S01]  /*3110*/  @!P2 IMAD.MOV R56, RZ, RZ, -R56 ;  /* 0x000000ffff38a224 */ /* 0x000fe200078e0a38 */
[----:B------:R-:W-:Y:S01]  /*3120*/  ISETP.GT.U32.AND P0, PT, R7, R68, PT ;  /* 0x000000440700720c */ /* 0x000fe20003f04070 */
[----:B------:R-:W-:Y:S01]  /*3130*/  @!P5 IMAD.IADD R14, R14, 0x1, -R7 ;  /* 0x000000010e0ed824 */ /* 0x000fe200078e0a07 */
[----:B------:R-:W-:Y:S01]  /*3140*/  ISETP.GE.AND P2, PT, R59, RZ, PT ;  /* 0x000000ff3b00720c */ /* 0x000fe20003f46270 */
[----:B------:R-:W-:Y:S01]  /*3150*/  @!P3 IMAD.MOV R51, RZ, RZ, -R51 ;  /* 0x000000ffff33b224 */ /* 0x000fe200078e0a33 */
[C---:B------:R-:W-:Y:S01]  /*3160*/  ISETP.GT.U32.AND P3, PT, R7.reuse, R55, PT ;  /* 0x000000370700720c */ /* 0x040fe20003f64070 */
[C---:B------:R-:W-:Y:S01]  /*3170*/  IMAD R70, R7.reuse, R15, R70 ;  /* 0x0000000f07467224 */ /* 0x040fe200078e0246 */
[----:B------:R-:W-:Y:S01]  /*3180*/  ISETP.GT.U32.AND P5, PT, R7, R14, PT ;  /* 0x0000000e0700720c */ /* 0x000fe20003fa4070 */
[----:B------:R-:W-:-:S04]  /*3190*/  IMAD.HI.U32 R15, R8, R72, RZ ;  /* 0x00000048080f7227 */ /* 0x000fc800078e00ff */
[----:B------:R-:W-:Y:S01]  /*31a0*/  @!P6 IMAD.MOV R64, RZ, RZ, -R64 ;  /* 0x000000ffff40e224 */ /* 0x000fe200078e0a40 */
[----:B------:R-:W-:Y:S01]  /*31b0*/  ISETP.GE.AND P6, PT, R29, RZ, PT ;  /* 0x000000ff1d00720c */ /* 0x000fe20003fc6270 */
[----:B------:R-:W-:-:S04]  /*31c0*/  IMAD.HI.U32 R29, R8, R74, RZ ;  /* 0x0000004a081d7227 */ /* 0x000fc800078e00ff */
[----:B------:R-:W-:Y:S02]  /*31d0*/  IMAD.MOV R15, RZ, RZ, -R15 ;  /* 0x000000ffff0f7224 */ /* 0x000fe400078e0a0f */
[----:B------:R-:W-:-:S04]  /*31e0*/  IMAD.HI.U32 R57, R8, R76, RZ ;  /* 0x0000004c08397227 */ /* 0x000fc800078e00ff */
[----:B------:R-:W-:Y:S02]  /*31f0*/  IMAD.MOV R29, RZ, RZ, -R29 ;  /* 0x000000ffff1d7224 */ /* 0x000fe400078e0a1d */
[C---:B------:R-:W-:Y:S01]  /*3200*/  IMAD R72, R7.reuse, R15, R72 ;  /* 0x0000000f07487224 */ /* 0x040fe200078e0248 */
[----:B------:R-:W-:Y:S01]  /*3210*/  IABS R15, R120 ;  /* 0x00000078000f7213 */ /* 0x000fe20000000000 */
[----:B------:R-:W-:Y:S01]  /*3220*/  @!P0 IMAD.IADD R68, R68, 0x1, -R7 ;  /* 0x0000000144448824 */ /* 0x000fe200078e0a07 */
[----:B------:R-:W-:Y:S01]  /*3230*/  ISETP.GE.AND P0, PT, R62, RZ, PT ;  /* 0x000000ff3e00720c */ /* 0x000fe20003f06270 */
[----:B------:R-:W-:Y:S02]  /*3240*/  IMAD.MOV R57, RZ, RZ, -R57 ;  /* 0x000000ffff397224 */ /* 0x000fe400078e0a39 */
[C---:B------:R-:W-:Y:S02]  /*3250*/  IMAD R74, R7.reuse, R29, R74 ;  /* 0x0000001d074a7224 */ /* 0x040fe400078e024a */
[--C-:B------:R-:W-:Y:S01]  /*3260*/  @!P5 IMAD.IADD R14, R14, 0x1, -R7.reuse ;  /* 0x000000010e0ed824 */ /* 0x100fe200078e0a07 */
[----:B------:R-:W-:Y:S01]  /*3270*/  ISETP.GT.U32.AND P5, PT, R7, R72, PT ;  /* 0x000000480700720c */ /* 0x000fe20003fa4070 */
[----:B------:R-:W-:-:S02]  /*3280*/  @!P3 IMAD.IADD R55, R55, 0x1, -R7 ;  /* 0x000000013737b824 */ /* 0x000fc400078e0a07 */
[C---:B------:R-:W-:Y:S02]  /*3290*/  IMAD R76, R7.reuse, R57, R76 ;  /* 0x00000039074c7224 */ /* 0x040fe400078e024c */
[----:B------:R-:W-:Y:S01]  /*32a0*/  IMAD.MOV.U32 R62, RZ, RZ, R14 ;  /* 0x000000ffff3e7224 */ /* 0x000fe200078e000e */
[C---:B------:R-:W-:Y:S01]  /*32b0*/  ISETP.GT.U32.AND P3, PT, R7.reuse, R55, PT ;  /* 0x000000370700720c */ /* 0x040fe20003f64070 */
[----:B------:R-:W-:Y:S01]  /*32c0*/  @!P2 IMAD.MOV R68, RZ, RZ, -R68 ;  /* 0x000000ffff44a224 */ /* 0x000fe200078e0a44 */
[C---:B------:R-:W-:Y:S01]  /*32d0*/  ISETP.GT.U32.AND P2, PT, R7.reuse, R74, PT ;  /* 0x0000004a0700720c */ /* 0x040fe20003f44070 */
[----:B------:R-:W-:Y:S01]  /*32e0*/  @!P4 IMAD.MOV R62, RZ, RZ, -R62 ;  /* 0x000000ffff3ec224 */ /* 0x000fe200078e0a3e */
[----:B------:R-:W-:Y:S01]  /*32f0*/  ISETP.GT.U32.AND P4, PT, R7, R76, PT ;  /* 0x0000004c0700720c */ /* 0x000fe20003f84070 */
[----:B------:R-:W-:Y:S02]  /*3300*/  IMAD.MOV.U32 R57, RZ, RZ, R15 ;  /* 0x000000ffff397224 */ /* 0x000fe400078e000f */
[----:B------:R-:W-:Y:S01]  /*3310*/  @!P5 IMAD.IADD R72, R72, 0x1, -R7 ;  /* 0x000000014848d824 */ /* 0x000fe200078e0a07 */
[----:B------:R-:W-:Y:S01]  /*3320*/  ISETP.GE.AND P5, PT, R120, RZ, PT ;  /* 0x000000ff7800720c */ /* 0x000fe20003fa6270 */
[----:B------:R-:W-:-:S04]  /*3330*/  IMAD.HI.U32 R15, R8, R57, RZ ;  /* 0x00000039080f7227 */ /* 0x000fc800078e00ff */
[--C-:B------:R-:W-:Y:S01]  /*3340*/  @!P3 IMAD.IADD R55, R55, 0x1, -R7.reuse ;  /* 0x000000013737b824 */ /* 0x100fe200078e0a07 */
[----:B------:R-:W-:Y:S01]  /*3350*/  ISETP.GE.AND P3, PT, R154, RZ, PT ;  /* 0x000000ff9a00720c */ /* 0x000fe20003f66270 */
[--C-:B------:R-:W-:Y:S01]  /*3360*/  @!P2 IMAD.IADD R74, R74, 0x1, -R7.reuse ;  /* 0x000000014a4aa824 */ /* 0x100fe200078e0a07 */
[C---:B------:R-:W-:Y:S01]  /*3370*/  ISETP.GT.U32.AND P2, PT, R7.reuse, R72, PT ;  /* 0x000000480700720c */ /* 0x040fe20003f44070 */
[----:B------:R-:W-:Y:S02]  /*3380*/  @!P4 IMAD.IADD R76, R76, 0x1, -R7 ;  /* 0x000000014c4cc824 */ /* 0x000fe400078e0a07 */
[----:B------:R-:W-:Y:S01]  /*3390*/  @!P1 IMAD.MOV R55, RZ, RZ, -R55 ;  /* 0x000000ffff379224 */ /* 0x000fe200078e0a37 */
[----:B------:R-:W-:Y:S01]  /*33a0*/  ISETP.GT.U32.AND P4, PT, R7, R74, PT ;  /* 0x0000004a0700720c */ /* 0x000fe20003f84070 */
[----:B------:R-:W-:Y:S01]  /*33b0*/  IMAD.HI.U32 R29, R8, R80, RZ ;  /* 0x00000050081d7227 */ /* 0x000fe200078e00ff */
[----:B------:R-:W-:-:S03]  /*33c0*/  ISETP.GE.AND P1, PT, R153, RZ, PT ;  /* 0x000000ff9900720c */ /* 0x000fc60003f26270 */
[----:B------:R-:W-:Y:S02]  /*33d0*/  IMAD.MOV R14, RZ, RZ, -R15 ;  /* 0x000000ffff0e7224 */ /* 0x000fe400078e0a0f */
[----:B------:R-:W-:Y:S02]  /*33e0*/  IMAD.MOV R29, RZ, RZ, -R29 ;  /* 0x000000ffff1d7224 */ /* 0x000fe400078e0a1d */
[C---:B------:R-:W-:Y:S02]  /*33f0*/  IMAD R14, R7.reuse, R14, R57 ;  /* 0x0000000e070e7224 */ /* 0x040fe400078e0239 */
[C---:B------:R-:W-:Y:S02]  /*3400*/  IMAD R80, R7.reuse, R29, R80 ;  /* 0x0000001d07507224 */ /* 0x040fe400078e0250 */
[----:B------:R-:W-:Y:S01]  /*3410*/  @!P2 IMAD.IADD R72, R72, 0x1, -R7 ;  /* 0x000000014848a824 */ /* 0x000fe200078e0a07 */
[----:B------:R-:W-:Y:S01]  /*3420*/  ISETP.GT.U32.AND P2, PT, R7, R14, PT ;  /* 0x0000000e0700720c */ /* 0x000fe20003f44070 */
[----:B------:R-:W-:-:S04]  /*3430*/  IMAD.HI.U32 R15, R8, R82, RZ ;  /* 0x00000052080f7227 */ /* 0x000fc800078e00ff */
[----:B------:R-:W-:Y:S01]  /*3440*/  @!P4 IMAD.IADD R74, R74, 0x1, -R7 ;  /* 0x000000014a4ac824 */ /* 0x000fe200078e0a07 */
[C---:B------:R-:W-:Y:S01]  /*3450*/  ISETP.GT.U32.AND P4, PT, R7.reuse, R80, PT ;  /* 0x000000500700720c */ /* 0x040fe20003f84070 */
[----:B------:R-:W-:Y:S01]  /*3460*/  @!P1 IMAD.MOV R66, RZ, RZ, -R66 ;  /* 0x000000ffff429224 */ /* 0x000fe200078e0a42 */
[----:B------:R-:W-:Y:S01]  /*3470*/  ISETP.GT.U32.AND P1, PT, R7, R70, PT ;  /* 0x000000460700720c */ /* 0x000fe20003f24070 */
[----:B------:R-:W-:-:S04]  /*3480*/  IMAD.HI.U32 R29, R8, R84, RZ ;  /* 0x00000054081d7227 */ /* 0x000fc800078e00ff */
[----:B------:R-:W-:Y:S02]  /*3490*/  IMAD.MOV R15, RZ, RZ, -R15 ;  /* 0x000000ffff0f7224 */ /* 0x000fe400078e0a0f */
[----:B------:R-:W-:Y:S02]  /*34a0*/  IMAD.MOV R29, RZ, RZ, -R29 ;  /* 0x000000ffff1d7224 */ /* 0x000fe400078e0a1d */
[C---:B------:R-:W-:Y:S02]  /*34b0*/  IMAD R82, R7.reuse, R15, R82 ;  /* 0x0000000f07527224 */ /* 0x040fe400078e0252 */
[--C-:B------:R-:W-:Y:S02]  /*34c0*/  @!P2 IMAD.IADD R14, R14, 0x1, -R7.reuse ;  /* 0x000000010e0ea824 */ /* 0x100fe400078e0a07 */
[C---:B------:R-:W-:Y:S01]  /*34d0*/  IMAD R84, R7.reuse, R29, R84 ;  /* 0x0000001d07547224 */ /* 0x040fe200078e0254 */
[----:B------:R-:W-:Y:S01]  /*34e0*/  ISETP.GT.U32.AND P2, PT, R7, R82, PT ;  /* 0x000000520700720c */ /* 0x000fe20003f44070 */
[----:B------:R-:W-:-:S02]  /*34f0*/  @!P4 IMAD.IADD R80, R80, 0x1, -R7 ;  /* 0x000000015050c824 */ /* 0x000fc400078e0a07 */
[----:B------:R-:W-:Y:S01]  /*3500*/  @!P1 IMAD.IADD R70, R70, 0x1, -R7 ;  /* 0x0000000146469824 */ /* 0x000fe200078e0a07 */
[----:B------:R-:W-:Y:S01]  /*3510*/  ISETP.GT.U32.AND P4, PT, R7, R84, PT ;  /* 0x000000540700720c */ /* 0x000fe20003f84070 */
[----:B------:R-:W-:Y:S01]  /*3520*/  @!P3 IMAD.MOV R60, RZ, RZ, -R60 ;  /* 0x000000ffff3cb224 */ /* 0x000fe200078e0a3c */
[----:B------:R-:W-:Y:S01]  /*3530*/  ISETP.GE.AND P3, PT, R61, RZ, PT ;  /* 0x000000ff3d00720c */ /* 0x000fe20003f66270 */
[----:B------:R-:W-:Y:S01]  /*3540*/  @!P6 IMAD.MOV R72, RZ, RZ, -R72 ;  /* 0x000000ffff48e224 */ /* 0x000fe200078e0a48 */
[C---:B------:R-:W-:Y:S01]  /*3550*/  ISETP.GT.U32.AND P1, PT, R7.reuse, R70, PT ;  /* 0x000000460700720c */ /* 0x040fe20003f24070 */
[----:B------:R-:W-:Y:S01]  /*3560*/  IMAD.HI.U32 R57, R8, R86, RZ ;  /* 0x0000005608397227 */ /* 0x000fe200078e00ff */
[----:B------:R-:W-:-:S03]  /*3570*/  ISETP.GT.U32.AND P6, PT, R7, R14, PT ;  /* 0x0000000e0700720c */ /* 0x000fc60003fc4070 */
[----:B------:R-:W-:Y:S01]  /*3580*/  @!P2 IMAD.IADD R82, R82, 0x1, -R7 ;  /* 0x000000015252a824 */ /* 0x000fe200078e0a07 */
[C---:B------:R-:W-:Y:S01]  /*3590*/  ISETP.GT.U32.AND P2, PT, R7.reuse, R80, PT ;  /* 0x000000500700720c */ /* 0x040fe20003f44070 */
[----:B------:R-:W-:Y:S02]  /*35a0*/  IMAD.MOV R57, RZ, RZ, -R57 ;  /* 0x000000ffff397224 */ /* 0x000fe400078e0a39 */
[----:B------:R-:W-:Y:S01]  /*35b0*/  @!P4 IMAD.IADD R84, R84, 0x1, -R7 ;  /* 0x000000015454c824 */ /* 0x000fe200078e0a07 */
[----:B------:R-:W-:Y:S01]  /*35c0*/  ISETP.GT.U32.AND P4, PT, R7, R82, PT ;  /* 0x000000520700720c */ /* 0x000fe20003f84070 */
[----:B------:R-:W-:-:S04]  /*35d0*/  IMAD.HI.U32 R15, R8, R92, RZ ;  /* 0x0000005c080f7227 */ /* 0x000fc800078e00ff */
[----:B------:R-:W-:Y:S01]  /*35e0*/  @!P1 IMAD.IADD R70, R70, 0x1, -R7 ;  /* 0x0000000146469824 */ /* 0x000fe200078e0a07 */
[----:B------:R-:W-:Y:S01]  /*35f0*/  ISETP.GE.AND P1, PT, R63, RZ, PT ;  /* 0x000000ff3f00720c */ /* 0x000fe20003f26270 */
[C---:B------:R-:W-:Y:S02]  /*3600*/  IMAD R86, R7.reuse, R57, R86 ;  /* 0x0000003907567224 */ /* 0x040fe400078e0256 */
[----:B------:R-:W-:Y:S02]  /*3610*/  IMAD.MOV R15, RZ, RZ, -R15 ;  /* 0x000000ffff0f7224 */ /* 0x000fe400078e0a0f */
[----:B------:R-:W-:Y:S01]  /*3620*/  @!P3 IMAD.MOV R70, RZ, RZ, -R70 ;  /* 0x000000ffff46b224 */ /* 0x000fe200078e0a46 */
[C---:B------:R-:W-:Y:S01]  /*3630*/  ISETP.GT.U32.AND P3, PT, R7.reuse, R76, PT ;  /* 0x0000004c0700720c */ /* 0x040fe20003f64070 */
[----:B------:R-:W-:Y:S01]  /*3640*/  @!P6 IMAD.IADD R14, R14, 0x1, -R7 ;  /* 0x000000010e0ee824 */ /* 0x000fe200078e0a07 */
[C---:B------:R-:W-:Y:S01]  /*3650*/  ISETP.GT.U32.AND P6, PT, R7.reuse, R86, PT ;  /* 0x000000560700720c */ /* 0x040fe20003fc4070 */
[----:B------:R-:W-:-:S02]  /*3660*/  IMAD R92, R7, R15, R92 ;  /* 0x0000000f075c7224 */ /* 0x000fc400078e025c */
[----:B------:R-:W-:-:S04]  /*3670*/  IMAD.HI.U32 R15, R8, R94, RZ ;  /* 0x0000005e080f7227 */ /* 0x000fc800078e00ff */
[----:B------:R-:W-:Y:S01]  /*3680*/  @!P4 IMAD.IADD R82, R82, 0x1, -R7 ;  /* 0x000000015252c824 */ /* 0x000fe200078e0a07 */
[----:B------:R-:W-:Y:S01]  /*3690*/  ISETP.GT.U32.AND P4, PT, R7, R92, PT ;  /* 0x0000005c0700720c */ /* 0x000fe20003f84070 */
[----:B------:R-:W-:Y:S02]  /*36a0*/  IMAD.MOV R57, RZ, RZ, -R15 ;  /* 0x000000ffff397224 */ /* 0x000fe400078e0a0f */
[----:B------:R-:W-:-:S04]  /*36b0*/  IMAD.HI.U32 R15, R8, R96, RZ ;  /* 0x00000060080f7227 */ /* 0x000fc800078e00ff */
[----:B------:R-:W-:Y:S01]  /*36c0*/  @!P0 IMAD.MOV R74, RZ, RZ, -R74 ;  /* 0x000000ffff4a8224 */ /* 0x000fe200078e0a4a */
[----:B------:R-:W-:Y:S01]  /*36d0*/  ISETP.GT.U32.AND P0, PT, R7, R84, PT ;  /* 0x000000540700720c */ /* 0x000fe20003f04070 */
[----:B------:R-:W-:-:S04]  /*36e0*/  IMAD.HI.U32 R59, R8, R90, RZ ;  /* 0x0000005a083b7227 */ /* 0x000fc800078e00ff */
[----:B------:R-:W-:Y:S02]  /*36f0*/  IMAD.MOV R15, RZ, RZ, -R15 ;  /* 0x000000ffff0f7224 */ /* 0x000fe400078e0a0f */
[----:B------:R-:W-:Y:S01]  /*3700*/  @!P3 IMAD.IADD R76, R76, 0x1, -R7 ;  /* 0x000000014c4cb824 */ /* 0x000fe200078e0a07 */
[----:B------:R-:W-:Y:S01]  /*3710*/  ISETP.GE.AND P3, PT, R121, RZ, PT ;  /* 0x000000ff7900720c */ /* 0x000fe20003f66270 */
[----:B------:R-:W-:Y:S02]  /*3720*/  IMAD.MOV R59, RZ, RZ, -R59 ;  /* 0x000000ffff3b7224 */ /* 0x000fe400078e0a3b */
[----:B------:R-:W-:Y:S02]  /*3730*/  @!P6 IMAD.IADD R86, R86, 0x1, -R7 ;  /* 0x000000015656e824 */ /* 0x000fe400078e0a07 */
[C---:B------:R-:W-:Y:S02]  /*3740*/  IMAD R96, R7.reuse, R15, R96 ;  /* 0x0000000f07607224 */ /* 0x040fe400078e0260 */
[----:B------:R-:W-:-:S02]  /*3750*/  IMAD R90, R7, R59, R90 ;  /* 0x0000003b075a7224 */ /* 0x000fc400078e025a */
[----:B------:R-:W-:Y:S01]  /*3760*/  @!P1 IMAD.MOV R76, RZ, RZ, -R76 ;  /* 0x000000ffff4c9224 */ /* 0x000fe200078e0a4c */
[C---:B------:R-:W-:Y:S01]  /*3770*/  ISETP.GT.U32.AND P1, PT, R7.reuse, R86, PT ;  /* 0x000000560700720c */ /* 0x040fe20003f24070 */
[----:B------:R-:W-:Y:S01]  /*3780*/  @!P4 IMAD.IADD R92, R92, 0x1, -R7 ;  /* 0x000000015c5cc824 */ /* 0x000fe200078e0a07 */
[----:B------:R-:W-:Y:S01]  /*3790*/  ISETP.GT.U32.AND P4, PT, R7, R96, PT ;  /* 0x000000600700720c */ /* 0x000fe20003f84070 */
[----:B------:R-:W-:-:S04]  /*37a0*/  IMAD.HI.U32 R29, R8, R98, RZ ;  /* 0x00000062081d7227 */ /* 0x000fc800078e00ff */
[--C-:B------:R-:W-:Y:S01]  /*37b0*/  @!P2 IMAD.IADD R80, R80, 0x1, -R7.reuse ;  /* 0x000000015050a824 */ /* 0x100fe200078e0a07 */
[C---:B------:R-:W-:Y:S01]  /*37c0*/  ISETP.GT.U32.AND P2, PT, R7.reuse, R90, PT ;  /* 0x0000005a0700720c */ /* 0x040fe20003f44070 */
[----:B------:R-:W-:Y:S01]  /*37d0*/  @!P0 IMAD.IADD R84, R84, 0x1, -R7 ;  /* 0x0000000154548824 */ /* 0x000fe200078e0a07 */
[----:B------:R-:W-:Y:S01]  /*37e0*/  ISETP.GE.AND P0, PT, R122, RZ, PT ;  /* 0x000000ff7a00720c */ /* 0x000fe20003f06270 */
[----:B------:R-:W-:Y:S02]  /*37f0*/  IMAD.MOV R29, RZ, RZ, -R29 ;  /* 0x000000ffff1d7224 */ /* 0x000fe400078e0a1d */
[----:B------:R-:W-:Y:S02]  /*3800*/  @!P1 IMAD.IADD R86, R86, 0x1, -R7 ;  /* 0x0000000156569824 */ /* 0x000fe400078e0a07 */
[C---:B------:R-:W-:Y:S01]  /*3810*/  IMAD R98, R7.reuse, R29, R98 ;  /* 0x0000001d07627224 */ /* 0x040fe200078e0262 */
[----:B------:R-:W-:Y:S01]  /*3820*/  SHF.R.U32.HI R29, RZ, 0x4, R199 ;  /* 0x00000004ff1d7819 */ /* 0x000fe200000116c7 */
[----:B------:R-:W-:Y:S01]  /*3830*/  IMAD.MOV.U32 R78, RZ, RZ, R14 ;  /* 0x000000ffff4e7224 */ /* 0x000fe200078e000e */
[----:B------:R-:W-:Y:S01]  /*3840*/  IABS R14, R198 ;  /* 0x000000c6000e7213 */ /* 0x000fe20000000000 */
[--C-:B------:R-:W-:Y:S01]  /*3850*/  @!P4 IMAD.IADD R96, R96, 0x1, -R7.reuse ;  /* 0x000000016060c824 */ /* 0x100fe200078e0a07 */
[----:B------:R-:W-:Y:S01]  /*3860*/  ISETP.GT.U32.AND P1, PT, R7, R98, PT ;  /* 0x000000620700720c */ /* 0x000fe20003f24070 */
[----:B------:R-:W-:Y:S01]  /*3870*/  @!P2 IMAD.IADD R90, R90, 0x1, -R7 ;  /* 0x000000015a5aa824 */ /* 0x000fe200078e0a07 */
[----:B------:R-:W-:Y:S01]  /*3880*/  ISETP.GE.AND P2, PT, R123, RZ, PT ;  /* 0x000000ff7b00720c */ /* 0x000fe20003f46270 */
[----:B------:R-:W-:Y:S01]  /*3890*/  @!P0 IMAD.MOV R82, RZ, RZ, -R82 ;  /* 0x000000ffff528224 */ /* 0x000fe200078e0a52 */
[----:B------:R-:W-:Y:S01]  /*38a0*/  ISETP.GT.U32.AND P0, PT, R7, R96, PT ;  /* 0x000000600700720c */ /* 0x000fe20003f04070 */
[----:B------:R-:W-:Y:S01]  /*38b0*/  IMAD.HI.U32 R8, R8, R14, RZ ;  /* 0x0000000e08087227 */ /* 0x000fe200078e00ff */
[----:B------:R-:W-:-:S02]  /*38c0*/  SGXT.U32 R59, R29, 0xe ;  /* 0x0000000e1d3b781a */ /* 0x000fc40000000000 */
[----:B------:R-:W-:Y:S01]  /*38d0*/  ISETP.GE.AND P4, PT, R144, RZ, PT ;  /* 0x000000ff9000720c */ /* 0x000fe20003f86270 */
[C---:B------:R-:W-:Y:S02]  /*38e0*/  IMAD R94, R7.reuse, R57, R94 ;  /* 0x00000039075e7224 */ /* 0x040fe400078e025e */
[----:B------:R-:W-:Y:S01]  /*38f0*/  IMAD.MOV R8, RZ, RZ, -R8 ;  /* 0x000000ffff087224 */ /* 0x000fe200078e0a08 */
[----:B------:R0:W-:Y:S01]  /*3900*/  STL [R1+0x3134], R59 ;  /* 0x0031343b01007387 */ /* 0x0001e20000100800 */
[--C-:B------:R-:W-:Y:S01]  /*3910*/  @!P1 IMAD.IADD R98, R98, 0x1, -R7.reuse ;  /* 0x0000000162629824 */ /* 0x100fe200078e0a07 */
[C---:B------:R-:W-:Y:S01]  /*3920*/  ISETP.GT.U32.AND P6, PT, R7.reuse, R94, PT ;  /* 0x0000005e0700720c */ /* 0x040fe20003fc4070 */
[C---:B------:R-:W-:Y:S01]  /*3930*/  IMAD R8, R7.reuse, R8, R14 ;  /* 0x0000000807087224 */ /* 0x040fe200078e020e */
[----:B------:R-:W-:Y:S01]  /*3940*/  LOP3.LUT R14, R28, 0x40, RZ, 0xc0, !PT ;  /* 0x000000401c0e7812 */ /* 0x000fe200078ec0ff */
[----:B------:R-:W-:Y:S01]  /*3950*/  @!P2 IMAD.MOV R84, RZ, RZ, -R84 ;  /* 0x000000ffff54a224 */ /* 0x000fe200078e0a54 */
[C---:B------:R-:W-:Y:S01]  /*3960*/  ISETP.GT.U32.AND P2, PT, R7.reuse, R98, PT ;  /* 0x000000620700720c */ /* 0x040fe20003f44070 */
[----:B------:R-:W-:Y:S01]  /*3970*/  @!P0 IMAD.IADD R96, R96, 0x1, -R7 ;  /* 0x0000000160608824 */ /* 0x000fe200078e0a07 */
[----:B------:R-:W-:Y:S01]  /*3980*/  ISETP.GT.U32.AND P0, PT, R7, R8, PT ;  /* 0x000000080700720c */ /* 0x000fe20003f04070 */
[----:B------:R-:W-:Y:S01]  /*3990*/  VIADD R15, R199, 0x40000 ;  /* 0x00040000c70f7836 */ /* 0x000fe20000000000 */
[----:B------:R-:W-:Y:S01]  /*39a0*/  ISETP.GE.AND P1, PT, R152, RZ, PT ;  /* 0x000000ff9800720c */ /* 0x000fe20003f26270 */
[----:B------:R-:W-:Y:S01]  /*39b0*/  @!P5 IMAD.MOV R78, RZ, RZ, -R78 ;  /* 0x000000ffff4ed224 */ /* 0x000fe200078e0a4e */
[C---:B------:R-:W-:Y:S01]  /*39c0*/  ISETP.GT.U32.AND P5, PT, R7.reuse, R90, PT ;  /* 0x0000005a0700720c */ /* 0x040fe20003fa4070 */
[----:B------:R-:W-:Y:S01]  /*39d0*/  @!P3 IMAD.MOV R80, RZ, RZ, -R80 ;  /* 0x000000ffff50b224 */ /* 0x000fe200078e0a50 */
[----:B------:R-:W-:Y:S01]  /*39e0*/  SHF.R.U32.HI R57, RZ, 0x4, R15 ;  /* 0x00000004ff397819 */ /* 0x000fe2000001160f */
[--C-:B------:R-:W-:Y:S01]  /*39f0*/  @!P6 IMAD.IADD R94, R94, 0x1, -R7.reuse ;  /* 0x000000015e5ee824 */ /* 0x100fe200078e0a07 */
[----:B------:R-:W-:Y:S01]  /*3a00*/  ISETP.GT.U32.AND P6, PT, R7, R92, PT ;  /* 0x0000005c0700720c */ /* 0x000fe20003fc4070 */
[----:B------:R-:W-:Y:S01]  /*3a10*/  IMAD.MOV.U32 R15, RZ, RZ, RZ ;  /* 0x000000ffff0f7224 */ /* 0x000fe200078e00ff */
[----:B------:R-:W-:Y:S01]  /*3a20*/  SGXT.U32 R29, R57, 0xe ;  /* 0x0000000e391d781a */ /* 0x000fe20000000000 */
[--C-:B------:R-:W-:Y:S01]  /*3a30*/  @!P2 IMAD.IADD R98, R98, 0x1, -R7.reuse ;  /* 0x000000016262a824 */ /* 0x100fe200078e0a07 */
[----:B------:R-:W-:Y:S01]  /*3a40*/  ISETP.GT.U32.AND P3, PT, R7, R94, PT ;  /* 0x0000005e0700720c */ /* 0x000fe20003f64070 */
[--C-:B------:R-:W-:Y:S01]  /*3a50*/  @!P0 IMAD.IADD R8, R8, 0x1, -R7.reuse ;  /* 0x0000000108088824 */ /* 0x100fe200078e0a07 */
[----:B------:R-:W-:Y:S01]  /*3a60*/  IADD3 R63, P2, R59, 0x80, RZ ;  /* 0x000000803b3f7810 */ /* 0x000fe20007f5e0ff */
[----:B------:R-:W-:Y:S01]  /*3a70*/  IMAD.SHL.U32 R28, R28, 0x2, RZ ;  /* 0x000000021c1c7824 */ /* 0x000fe200078e00ff */
[----:B------:R-:W-:Y:S01]  /*3a80*/  SHF.R.S32.HI R57, RZ, 0x1f, R0 ;  /* 0x0000001fff397819 */ /* 0x000fe20000011400 */
[----:B------:R-:W-:Y:S01]  /*3a90*/  IMAD.MOV.U32 R61, RZ, RZ, RZ ;  /* 0x000000ffff3d7224 */ /* 0x000fe200078e00ff */
[----:B0-----:R-:W-:Y:S01]  /*3aa0*/  IADD3.X R59, R15, 0x40000040, RZ, P2, !PT ;  /* 0x400000400f3b7810 */ /* 0x001fe200017fe4ff */
[--C-:B------:R-:W-:Y:S01]  /*3ab0*/  @!P5 IMAD.IADD R90, R90, 0x1, -R7.reuse ;  /* 0x000000015a5ad824 */ /* 0x100fe200078e0a07 */
[----:B------:R-:W-:Y:S01]  /*3ac0*/  ISETP.GT.U32.AND P2, PT, R7, R8, PT ;  /* 0x000000080700720c */ /* 0x000fe20003f44070 */
[--C-:B------:R-:W-:Y:S01]  /*3ad0*/  @!P6 IMAD.IADD R92, R92, 0x1, -R7.reuse ;  /* 0x000000015c5ce824 */ /* 0x100fe200078e0a07 */
[C---:B------:R-:W-:Y:S01]  /*3ae0*/  IADD3 R65, P0, R29.reuse, 0x2, RZ ;  /* 0x000000021d417810 */ /* 0x040fe20007f1e0ff */
[----:B------:R-:W-:Y:S01]  /*3af0*/  @!P4 IMAD.MOV R86, RZ, RZ, -R86 ;  /* 0x000000ffff56c224 */ /* 0x000fe200078e0a56 */
[----:B------:R-:W-:Y:S01]  /*3b00*/  LOP3.LUT R15, R28, 0x7e, RZ, 0xc0, !PT ;  /* 0x0000007e1c0f7812 */ /* 0x000fe200078ec0ff */
[----:B------:R-:W-:Y:S01]  /*3b10*/  @!P3 IMAD.IADD R94, R94, 0x1, -R7 ;  /* 0x000000015e5eb824 */ /* 0x000fe200078e0a07 */
[----:B------:R-:W-:Y:S01]  /*3b20*/  R2UR UR58, R29 ;  /* 0x000000001d3a72ca */ /* 0x000fe200000e0000 */
[----:B------:R-:W-:Y:S01]  /*3b30*/  @!P1 IMAD.MOV R96, RZ, RZ, -R96 ;  /* 0x000000ffff609224 */ /* 0x000fe200078e0a60 */
[----:B------:R-:W0:Y:S01]  /*3b40*/  LDC R29, c[0x0][0x234] ;  /* 0x00008d00ff1d7b82 */ /* 0x000e220000000800 */
[----:B------:R-:W-:Y:S01]  /*3b50*/  LEA.HI R28, R57, R0, RZ, 0x8 ;  /* 0x00000000391c7211 */ /* 0x000fe200078f40ff */
[C-C-:B------:R-:W-:Y:S01]  /*3b60*/  IMAD R252, R14.reuse, 0x200, R15.reuse ;  /* 0x000002000efc7824 */ /* 0x140fe200078e020f */
[----:B------:R-:W-:Y:S01]  /*3b70*/  IADD3.X R61, R61, 0x40000040, RZ, P0, !PT ;  /* 0x400000403d3d7810 */ /* 0x000fe200007fe4ff */
[----:B------:R-:W-:Y:S01]  /*3b80*/  IMAD R0, R14, 0x80, R15 ;  /* 0x000000800e007824 */ /* 0x000fe200078e020f */
[----:B------:R-:W-:Y:S01]  /*3b90*/  ISETP.GE.AND P5, PT, R145, RZ, PT ;  /* 0x000000ff9100720c */ /* 0x000fe20003fa6270 */
[----:B------:R-:W-:Y:S01]  /*3ba0*/  @!P2 IMAD.IADD R8, R8, 0x1, -R7 ;  /* 0x000000010808a824 */ /* 0x000fe200078e0a07 */
[----:B------:R-:W-:Y:S01]  /*3bb0*/  ISETP.GE.AND P6, PT, R146, RZ, PT ;  /* 0x000000ff9200720c */ /* 0x000fe20003fc6270 */
[----:B------:R-:W1:Y:S01]  /*3bc0*/  LDC.64 R14, c[0x0][0x210] ;  /* 0x00008400ff0e7b82 */ /* 0x000e620000000a00 */
[----:B------:R-:W-:Y:S01]  /*3bd0*/  ISETP.GE.AND P3, PT, R147, RZ, PT ;  /* 0x000000ff9300720c */ /* 0x000fe20003f66270 */
[----:B------:R-:W-:Y:S01]  /*3be0*/  STL [R1+0x84], R28 ;  /* 0x0000841c01007387 */ /* 0x000fe20000100800 */
[----:B------:R-:W-:Y:S01]  /*3bf0*/  ISETP.GE.AND P0, PT, R58, RZ, PT ;  /* 0x000000ff3a00720c */ /* 0x000fe20003f06270 */
[----:B------:R-:W-:Y:S01]  /*3c00*/  IMAD.MOV.U32 R58, RZ, RZ, R8 ;  /* 0x000000ffff3a7224 */ /* 0x000fe200078e0008 */
[----:B------:R-:W-:Y:S01]  /*3c10*/  ISETP.GE.AND P4, PT, R198, RZ, PT ;  /* 0x000000ffc600720c */ /* 0x000fe20003f86270 */
[----:B------:R3:W-:Y:S01]  /*3c20*/  STL [R1+0x80], R0 ;  /* 0x0000800001007387 */ /* 0x0007e20000100800 */
[----:B------:R-:W-:-:S02]  /*3c30*/  ISETP.NE.AND P2, PT, R3, RZ, PT ;  /* 0x000000ff0300720c */ /* 0x000fc40003f45270 */
[----:B------:R-:W-:Y:S01]  /*3c40*/  LOP3.LUT R3, RZ, R3, RZ, 0x33, !PT ;  /* 0x00000003ff037212 */ /* 0x000fe200078e33ff */
[----:B------:R-:W-:Y:S01]  /*3c50*/  @!P5 IMAD.MOV R90, RZ, RZ, -R90 ;  /* 0x000000ffff5ad224 */ /* 0x000fe200078e0a5a */
[----:B------:R-:W-:Y:S01]  /*3c60*/  R2UR UR6, R65 ;  /* 0x00000000410672ca */ /* 0x000fe200000e0000 */
[----:B------:R-:W-:Y:S01]  /*3c70*/  @!P6 IMAD.MOV R92, RZ, RZ, -R92 ;  /* 0x000000ffff5ce224 */ /* 0x000fe200078e0a5c */
[----:B------:R-:W-:Y:S01]  /*3c80*/  R2UR UR7, R61 ;  /* 0x000000003d0772ca */ /* 0x000fe200000e0000 */
[----:B------:R-:W-:Y:S01]  /*3c90*/  @!P3 IMAD.MOV R94, RZ, RZ, -R94 ;  /* 0x000000ffff5eb224 */ /* 0x000fe200078e0a5e */
[C---:B------:R-:W-:Y:S01]  /*3ca0*/  SEL R203, R3.reuse, R12, !P2 ;  /* 0x0000000c03cb7207 */ /* 0x040fe20005000000 */
[----:B------:R-:W-:Y:S01]  /*3cb0*/  @!P0 IMAD.MOV R98, RZ, RZ, -R98 ;  /* 0x000000ffff628224 */ /* 0x000fe200078e0a62 */
[C---:B------:R-:W-:Y:S01]  /*3cc0*/  SEL R149, R3.reuse, R24, !P2 ;  /* 0x0000001803957207 */ /* 0x040fe20005000000 */
[----:B------:R-:W-:Y:S01]  /*3cd0*/  @!P4 IMAD.MOV R58, RZ, RZ, -R58 ;  /* 0x000000ffff3ac224 */ /* 0x000fe200078e0a3a */
[----:B------:R-:W-:Y:S01]  /*3ce0*/  SEL R125, R3, R32, !P2 ;  /* 0x00000020037d7207 */ /* 0x000fe20005000000 */
[----:B---3--:R-:W-:Y:S01]  /*3cf0*/  IMAD R0, R197, R67, RZ ;  /* 0x00000043c5007224 */ /* 0x008fe200078e02ff */
[----:B------:R-:W-:Y:S01]  /*3d00*/  SEL R109, R3, R36, !P2 ;  /* 0x00000024036d7207 */ /* 0x000fe20005000000 */
[-C--:B0-----:R-:W-:Y:S01]  /*3d10*/  IMAD R5, R5, R29.reuse, RZ ;  /* 0x0000001d05057224 */ /* 0x081fe200078e02ff */
[C---:B------:R-:W-:Y:S01]  /*3d20*/  SEL R77, R3.reuse, R44, !P2 ;  /* 0x0000002c034d7207 */ /* 0x040fe20005000000 */
[----:B------:R-:W-:Y:S01]  /*3d30*/  IMAD R4, R4, R29, RZ ;  /* 0x0000001d04047224 */ /* 0x000fe200078e02ff */
[C---:B------:R-:W-:Y:S01]  /*3d40*/  SEL R57, R3.reuse, R49, !P2 ;  /* 0x0000003103397207 */ /* 0x040fe20005000000 */
[----:B------:R-:W-:Y:S01]  /*3d50*/  IMAD R2, R2, R29, RZ ;  /* 0x0000001d02027224 */ /* 0x000fe200078e02ff */
[C---:B------:R-:W-:Y:S01]  /*3d60*/  SEL R235, R3.reuse, R9, !P2 ;  /* 0x0000000903eb7207 */ /* 0x040fe20005000000 */
[----:B------:R-:W-:Y:S01]  /*3d70*/  IMAD R6, R6, R29, RZ ;  /* 0x0000001d06067224 */ /* 0x000fe200078e02ff */
[----:B------:R-:W-:Y:S01]  /*3d80*/  SEL R227, R3, R10, !P2 ;  /* 0x0000000a03e37207 */ /* 0x000fe20005000000 */
[----:B----4-:R-:W-:Y:S01]  /*3d90*/  IMAD R203, R203, R100, RZ ;  /* 0x00000064cbcb7224 */ /* 0x010fe200078e02ff */
[----:B------:R-:W-:Y:S01]  /*3da0*/  SEL R219, R3, R16, !P2 ;  /* 0x0000001003db7207 */ /* 0x000fe20005000000 */
[-C--:B------:R-:W-:Y:S01]  /*3db0*/  IMAD R235, R235, R100.reuse, RZ ;  /* 0x00000064ebeb7224 */ /* 0x080fe200078e02ff */
[----:B------:R-:W-:Y:S01]  /*3dc0*/  SEL R211, R3, R11, !P2 ;  /* 0x0000000b03d37207 */ /* 0x000fe20005000000 */
[-C--:B------:R-:W-:Y:S01]  /*3dd0*/  IMAD R227, R227, R100.reuse, RZ ;  /* 0x00000064e3e37224 */ /* 0x080fe200078e02ff */
[----:B------:R-:W-:Y:S01]  /*3de0*/  SEL R195, R3, R13, !P2 ;  /* 0x0000000d03c37207 */ /* 0x000fe20005000000 */
[-C--:B------:R-:W-:Y:S01]  /*3df0*/  IMAD R219, R219, R100.reuse, RZ ;  /* 0x00000064dbdb7224 */ /* 0x080fe200078e02ff */
[----:B------:R-:W-:Y:S01]  /*3e00*/  SEL R187, R3, R17, !P2 ;  /* 0x0000001103bb7207 */ /* 0x000fe20005000000 */
[----:B------:R-:W-:Y:S01]  /*3e10*/  IMAD R211, R211, R100, RZ ;  /* 0x00000064d3d37224 */ /* 0x000fe200078e02ff */
        /* <DEDUP_REMOVED lines=62> */
[C---:B------:R-:W-:Y:S01]  /*4200*/  SEL R28, R3.reuse, R56, !P2 ;  /* 0x00000038031c7207 */ /* 0x040fe20005000000 */
[----:B------:R-:W-:Y:S01]  /*4210*/  IMAD R53, R50, R100, RZ ;  /* 0x0000006432357224 */ /* 0x000fe200078e02ff */
[----:B------:R-:W-:Y:S01]  /*4220*/  SEL R24, R3, R60, !P2 ;  /* 0x0000003c03187207 */ /* 0x000fe20005000000 */
[----:B------:R-:W-:Y:S01]  /*4230*/  IMAD R49, R49, R100, RZ ;  /* 0x0000006431317224 */ /* 0x000fe200078e02ff */
[C---:B------:R-:W-:Y:S01]  /*4240*/  SEL R12, R3.reuse, R64, !P2 ;  /* 0x00000040030c7207 */ /* 0x040fe20005000000 */
        /* <DEDUP_REMOVED lines=35> */
[----:B------:R-:W-:Y:S01]  /*4480*/  SEL R245, R3, R58, !P2 ;  /* 0x0000003a03f57207 */ /* 0x000fe20005000000 */
[----:B------:R-:W-:Y:S01]  /*4490*/  IMAD R3, R67, 0x80, R0 ;  /* 0x0000008043037824 */ /* 0x000fe200078e0200 */
[----:B--2---:R-:W-:Y:S01]  /*44a0*/  LEA R240, P4, R0, R88, 0x1 ;  /* 0x0000005800f07211 */ /* 0x004fe200078808ff */
[----:B------:R-:W-:Y:S01]  /*44b0*/  IMAD R246, R246, R100, RZ ;  /* 0x00000064f6f67224 */ /* 0x000fe200078e02ff */
[----:B-1----:R-:W-:Y:S01]  /*44c0*/  LEA R20, P0, R5, R14, 0x1 ;  /* 0x0000000e05147211 */ /* 0x002fe200078008ff */
[----:B------:R-:W-:Y:S01]  /*44d0*/  IMAD R244, R244, R100, RZ ;  /* 0x00000064f4f47224 */ /* 0x000fe200078e02ff */
[----:B------:R-:W-:Y:S01]  /*44e0*/  LEA R88, P5, R3, R88, 0x1 ;  /* 0x0000005803587211 */ /* 0x000fe200078a08ff */
[----:B------:R-:W-:Y:S01]  /*44f0*/  IMAD R243, R243, R100, RZ ;  /* 0x00000064f3f37224 */ /* 0x000fe200078e02ff */
[----:B------:R-:W-:Y:S01]  /*4500*/  LEA R18, P1, R4, R14, 0x1 ;  /* 0x0000000e04127211 */ /* 0x000fe200078208ff */
[----:B------:R-:W-:Y:S01]  /*4510*/  IMAD R245, R245, R100, RZ ;  /* 0x00000064f5f57224 */ /* 0x000fe200078e02ff */
[----:B------:R-:W-:-:S02]  /*4520*/  LEA R16, P2, R2, R14, 0x1 ;  /* 0x0000000e02107211 */ /* 0x000fc400078408ff */
[----:B------:R-:W-:Y:S01]  /*4530*/  LEA.HI.X.SX32 R241, R0, R89, 0x1, P4 ;  /* 0x0000005900f17211 */ /* 0x000fe200020f0eff */
[----:B------:R-:W-:Y:S01]  /*4540*/  IMAD R0, R98, R100, RZ ;  /* 0x0000006462007224 */ /* 0x000fe200078e02ff */
[----:B------:R-:W-:Y:S02]  /*4550*/  LEA R14, P3, R6, R14, 0x1 ;  /* 0x0000000e060e7211 */ /* 0x000fe400078608ff */
[----:B------:R-:W-:Y:S01]  /*4560*/  LEA.HI.X.SX32 R21, R5, R15, 0x1, P0 ;  /* 0x0000000f05157211 */ /* 0x000fe200000f0eff */
[-C--:B------:R-:W-:Y:S01]  /*4570*/  IMAD R5, R40, R100.reuse, RZ ;  /* 0x0000006428057224 */ /* 0x080fe200078e02ff */
[----:B------:R-:W-:Y:S01]  /*4580*/  LEA.HI.X.SX32 R89, R3, R89, 0x1, P5 ;  /* 0x0000005903597211 */ /* 0x000fe200028f0eff */
[----:B------:R-:W-:Y:S01]  /*4590*/  IMAD R40, R7, R100, RZ ;  /* 0x0000006407287224 */ /* 0x000fe200078e02ff */
[-C--:B------:R-:W-:Y:S01]  /*45a0*/  LEA.HI.X.SX32 R19, R4, R15.reuse, 0x1, P1 ;  /* 0x0000000f04137211 */ /* 0x080fe200008f0eff */
[----:B------:R-:W-:Y:S01]  /*45b0*/  STL.64 [R1+0x3140], R20 ;  /* 0x0031401401007387 */ /* 0x000fe20000100a00 */
[-C--:B------:R-:W-:Y:S01]  /*45c0*/  LEA.HI.X.SX32 R17, R2, R15.reuse, 0x1, P2 ;  /* 0x0000000f02117211 */ /* 0x080fe200010f0eff */
[--C-:B------:R-:W-:Y:S01]  /*45d0*/  IMAD.WIDE R220, R224, 0x2, R88.reuse ;  /* 0x00000002e0dc7825 */ /* 0x100fe200078e0258 */
[----:B------:R-:W-:Y:S01]  /*45e0*/  LEA.HI.X.SX32 R15, R6, R15, 0x1, P3 ;  /* 0x0000000f060f7211 */ /* 0x000fe200018f0eff */
[----:B------:R-:W-:Y:S01]  /*45f0*/  STL.64 [R1+0x3148], R18 ;  /* 0x0031481201007387 */ /* 0x000fe20000100a00 */
[----:B------:R-:W-:Y:S01]  /*4600*/  R2UR UR4, R63 ;  /* 0x000000003f0472ca */ /* 0x000fe200000e0000 */
[--C-:B------:R-:W-:Y:S01]  /*4610*/  IMAD.WIDE R228, R232, 0x2, R88.reuse ;  /* 0x00000002e8e47825 */ /* 0x100fe200078e0258 */
[----:B------:R-:W-:Y:S01]  /*4620*/  R2UR UR5, R59 ;  /* 0x000000003b0572ca */ /* 0x000fe200000e0000 */
[----:B------:R0:W-:Y:S02]  /*4630*/  STL.64 [R1+0x3150], R16 ;  /* 0x0031501001007387 */ /* 0x0001e40000100a00 */
[----:B------:R-:W-:-:S02]  /*4640*/  IMAD.WIDE R236, R248, 0x2, R88 ;  /* 0x00000002f8ec7825 */ /* 0x000fc400078e0258 */
[----:B------:R-:W-:Y:S02]  /*4650*/  STL.64 [R1+0x3158], R14 ;  /* 0x0031580e01007387 */ /* 0x000fe40000100a00 */
[C---:B------:R-:W-:Y:S02]  /*4660*/  IMAD.WIDE R238, R235.reuse, 0x2, R88 ;  /* 0x00000002ebee7825 */ /* 0x040fe400078e0258 */
[----:B------:R-:W-:Y:S02]  /*4670*/  STL.64 [R1+0x3168], R220 ;  /* 0x003168dc01007387 */ /* 0x000fe40000100a00 */
[----:B------:R-:W-:Y:S02]  /*4680*/  IMAD.WIDE R234, R235, 0x2, R240 ;  /* 0x00000002ebea7825 */ /* 0x000fe400078e02f0 */
[----:B------:R-:W-:Y:S02]  /*4690*/  STL.64 [R1+0x3160], R228 ;  /* 0x003160e401007387 */ /* 0x000fe40000100a00 */
[----:B0-----:R-:W-:-:S02]  /*46a0*/  IMAD.WIDE R16, R242, 0x2, R88 ;  /* 0x00000002f2107825 */ /* 0x001fc400078e0258 */
[----:B------:R-:W-:Y:S02]  /*46b0*/  STL.64 [R1+0x3170], R236 ;  /* 0x003170ec01007387 */ /* 0x000fe40000100a00 */
[C---:B------:R-:W-:Y:S02]  /*46c0*/  IMAD.WIDE R230, R227.reuse, 0x2, R88 ;  /* 0x00000002e3e67825 */ /* 0x040fe400078e0258 */
[----:B------:R-:W-:Y:S02]  /*46d0*/  STL.64 [R1+0x10], R16 ;  /* 0x0000101001007387 */ /* 0x000fe40000100a00 */
[----:B------:R-:W-:Y:S02]  /*46e0*/  IMAD.WIDE R226, R227, 0x2, R240 ;  /* 0x00000002e3e27825 */ /* 0x000fe400078e02f0 */
[----:B------:R-:W-:Y:S02]  /*46f0*/  STL [R1+0xd58], R238 ;  /* 0x000d58ee01007387 */ /* 0x000fe40000100800 */
[----:B------:R-:W-:-:S02]  /*4700*/  IMAD.WIDE R222, R219, 0x2, R88 ;  /* 0x00000002dbde7825 */ /* 0x000fc400078e0258 */
[----:B------:R-:W-:Y:S02]  /*4710*/  STL [R1+0xd54], R239 ;  /* 0x000d54ef01007387 */ /* 0x000fe40000100800 */
[----:B------:R-:W-:Y:S02]  /*4720*/  IMAD.WIDE R218, R219, 0x2, R240 ;  /* 0x00000002dbda7825 */ /* 0x000fe400078e02f0 */
[----:B------:R-:W-:Y:S02]  /*4730*/  STL [R1+0xd60], R234 ;  /* 0x000d60ea01007387 */ /* 0x000fe40000100800 */
[C---:B------:R-:W-:Y:S02]  /*4740*/  IMAD.WIDE R214, R211.reuse, 0x2, R88 ;  /* 0x00000002d3d67825 */ /* 0x040fe400078e0258 */
[----:B------:R-:W-:Y:S02]  /*4750*/  STL [R1+0xd5c], R235 ;  /* 0x000d5ceb01007387 */ /* 0x000fe40000100800 */
[----:B------:R-:W-:-:S02]  /*4760*/  IMAD.WIDE R210, R211, 0x2, R240 ;  /* 0x00000002d3d27825 */ /* 0x000fc400078e02f0 */
[----:B------:R-:W-:Y:S02]  /*4770*/  STL [R1+0xd68], R230 ;  /* 0x000d68e601007387 */ /* 0x000fe40000100800 */
[C---:B------:R-:W-:Y:S02]  /*4780*/  IMAD.WIDE R206, R203.reuse, 0x2, R88 ;  /* 0x00000002cbce7825 */ /* 0x040fe400078e0258 */
[----:B------:R-:W-:Y:S02]  /*4790*/  STL [R1+0xd64], R231 ;  /* 0x000d64e701007387 */ /* 0x000fe40000100800 */
        /* <DEDUP_REMOVED lines=47> */
[----:B------:R0:W-:Y:S02]  /*4a90*/  STL [R1+0xdc4], R183 ;  /* 0x000dc4b701007387 */ /* 0x0001e40000100800 */
[----:B------:R-:W-:Y:S02]  /*4aa0*/  IMAD.WIDE R136, R137, 0x2, R240 ;  /* 0x0000000289887825 */ /* 0x000fe400078e02f0 */
[----:B------:R-:W-:Y:S02]  /*4ab0*/  STL [R1+0xdd0], R178 ;  /* 0x000dd0b201007387 */ /* 0x000fe40000100800 */
[----:B------:R-:W-:-:S02]  /*4ac0*/  IMAD.WIDE R134, R133, 0x2, R88 ;  /* 0x0000000285867825 */ /* 0x000fc400078e0258 */
[----:B------:R-:W-:Y:S02]  /*4ad0*/  STL [R1+0xdcc], R179 ;  /* 0x000dccb301007387 */ /* 0x000fe40000100800 */
[----:B------:R-:W-:Y:S01]  /*4ae0*/  IMAD.WIDE R132, R133, 0x2, R240 ;  /* 0x0000000285847825 */ /* 0x000fe200078e02f0 */
[----:B0-----:R-:W0:Y:S01]  /*4af0*/  LDC R183, c[0x0][0x23c] ;  /* 0x00008f00ffb77b82 */ /* 0x001e220000000800 */
        /* <DEDUP_REMOVED lines=31> */
[----:B------:R-:W-:Y:S02]  /*4cf0*/  IMAD R4, R68, R100, RZ ;  /* 0x0000006444047224 */ /* 0x000fe400078e02ff */
[----:B------:R-:W-:Y:S01]  /*4d00*/  STL [R1+0x311c], R154 ;  /* 0x00311c9a01007387 */ /* 0x000fe20000100800 */
[----:B------:R-:W-:-:S03]  /*4d10*/  IMAD.WIDE R100, R101, 0x2, R240 ;  /* 0x0000000265647825 */ /* 0x000fc600078e02f0 */
        /* <DEDUP_REMOVED lines=127> */
[----:B------:R-:W-:Y:S02]  /*5510*/  IMAD.MOV.U32 R222, RZ, RZ, R220 ;  /* 0x000000ffffde7224 */ /* 0x000fe400078e00dc */
[----:B------:R-:W-:Y:S01]  /*5520*/  IMAD.MOV.U32 R223, RZ, RZ, R221 ;  /* 0x000000ffffdf7224 */ /* 0x000fe200078e00dd */
        /* <DEDUP_REMOVED lines=26> */
[----:B------:R-:W-:Y:S02]  /*56d0*/  IMAD.MOV.U32 R226, RZ, RZ, R228 ;  /* 0x000000ffffe27224 */ /* 0x000fe400078e00e4 */
[----:B------:R-:W-:Y:S01]  /*56e0*/  IMAD.MOV.U32 R227, RZ, RZ, R229 ;  /* 0x000000ffffe37224 */ /* 0x000fe200078e00e5 */
[----:B------:R-:W-:Y:S01]  /*56f0*/  STL [R1+0xe98], R79 ;  /* 0x000e984f01007387 */ /* 0x000fe20000100800 */
[----:B------:R-:W-:Y:S02]  /*5700*/  IMAD.MOV.U32 R238, RZ, RZ, R18 ;  /* 0x000000ffffee7224 */ /* 0x000fe400078e0012 */
[----:B------:R-:W-:Y:S01]  /*5710*/  IMAD.MOV.U32 R239, RZ, RZ, R19 ;  /* 0x000000ffffef7224 */ /* 0x000fe200078e0013 */
[----:B------:R-:W-:Y:S01]  /*5720*/  STL [R1+0x3080], R76 ;  /* 0x0030804c01007387 */ /* 0x000fe20000100800 */
[----:B------:R-:W-:-:S03]  /*5730*/  IMAD.WIDE R240, R245, 0x2, R240 ;  /* 0x00000002f5f07825 */ /* 0x000fc600078e02f0 */
[----:B------:R-:W-:Y:S04]  /*5740*/  STL [R1+0xe9c], R77 ;  /* 0x000e9c4d01007387 */ /* 0x000fe80000100800 */
        /* <DEDUP_REMOVED lines=53> */
[----:B------:R1:W-:Y:S04]  /*5aa0*/  STL [R1+0xf08], R23 ;  /* 0x000f081701007387 */ /* 0x0003e80000100800 */
[----:B------:R2:W-:Y:S04]  /*5ab0*/  STL [R1+0x3010], R12 ;  /* 0x0030100c01007387 */ /* 0x0005e80000100800 */
[----:B------:R-:W-:Y:S01]  /*5ac0*/  STL [R1+0xf0c], R13 ;  /* 0x000f0c0d01007387 */ /* 0x000fe20000100800 */
[----:B------:R-:W-:Y:S01]  /*5ad0*/  IMAD.MOV.U32 R244, RZ, RZ, R20 ;  /* 0x000000fffff47224 */ /* 0x000fe200078e0014 */
[----:B-1----:R-:W1:Y:S02]  /*5ae0*/  LDC R23, c[0x0][0x238] ;  /* 0x00008e00ff177b82 */ /* 0x002e640000000800 */
[----:B------:R-:W-:Y:S04]  /*5af0*/  STL [R1+0x300c], R10 ;  /* 0x00300c0a01007387 */ /* 0x000fe80000100800 */
[----:B------:R3:W-:Y:S01]  /*5b00*/  STL [R1+0xf10], R11 ;  /* 0x000f100b01007387 */ /* 0x0007e20000100800 */
[----:B------:R-:W-:Y:S01]  /*5b10*/  IMAD.MOV.U32 R245, RZ, RZ, R21 ;  /* 0x000000fffff57224 */ /* 0x000fe200078e0015 */
[----:B--2---:R-:W2:Y:S02]  /*5b20*/  LDC R12, c[0x0][0x238] ;  /* 0x00008e00ff0c7b82 */ /* 0x004ea40000000800 */
[----:B------:R-:W-:Y:S04]  /*5b30*/  STL [R1+0x3008], R8 ;  /* 0x0030080801007387 */ /* 0x000fe80000100800 */
[----:B------:R-:W-:Y:S02]  /*5b40*/  STL [R1+0xf14], R9 ;  /* 0x000f140901007387 */ /* 0x000fe40000100800 */
[----:B---3--:R-:W3:Y:S02]  /*5b50*/  LDC R11, c[0x0][0x238] ;  /* 0x00008e00ff0b7b82 */ /* 0x008ee40000000800 */
[----:B------:R-:W-:Y:S04]  /*5b60*/  STL [R1+0x3004], R6 ;  /* 0x0030040601007387 */ /* 0x000fe80000100800 */
[----:B------:R-:W-:Y:S02]  /*5b70*/  STL [R1+0x2eec], R7 ;  /* 0x002eec0701007387 */ /* 0x000fe40000100800 */
[----:B------:R-:W4:Y:S02]  /*5b80*/  LDC R13, c[0x0][0x238] ;  /* 0x00008e00ff0d7b82 */ /* 0x000f240000000800 */
        /* <DEDUP_REMOVED lines=24> */
[----:B------:R-:W5:Y:S04]  /*5d10*/  LDL.LU.64 R214, [R1+0x10] ;  /* 0x0000100001d67983 */ /* 0x000f680000300a00 */
[----:B------:R-:W-:Y:S04]  /*5d20*/  STL [R1+0x2f54], R208 ;  /* 0x002f54d001007387 */ /* 0x000fe80000100800 */
[----:B------:R-:W2:Y:S04]  /*5d30*/  LDL.LU.64 R236, [R1+0x3170] ;  /* 0x0031700001ec7983 */ /* 0x000ea80000300a00 */
[----:B------:R-:W-:Y:S04]  /*5d40*/  STL [R1+0x2f50], R209 ;  /* 0x002f50d101007387 */ /* 0x000fe80000100800 */
[----:B------:R-:W3:Y:S04]  /*5d50*/  LDL.LU.64 R220, [R1+0x3168] ;  /* 0x0031680001dc7983 */ /* 0x000ee80000300a00 */
[----:B------:R-:W-:Y:S04]  /*5d60*/  STL [R1+0x2f5c], R212 ;  /* 0x002f5cd401007387 */ /* 0x000fe80000100800 */
[----:B------:R-:W4:Y:S04]  /*5d70*/  LDL.LU.64 R228, [R1+0x3160] ;  /* 0x0031600001e47983 */ /* 0x000f280000300a00 */
[----:B------:R-:W-:Y:S04]  /*5d80*/  STL [R1+0x2f58], R213 ;  /* 0x002f58d501007387 */ /* 0x000fe80000100800 */
[----:B------:R-:W2:Y:S04]  /*5d90*/  LDL.LU.64 R14, [R1+0x3158] ;  /* 0x00315800010e7983 */ /* 0x000ea80000300a00 */
[----:B------:R-:W-:Y:S04]  /*5da0*/  STL [R1+0x2f64], R216 ;  /* 0x002f64d801007387 */ /* 0x000fe80000100800 */
[----:B------:R0:W-:Y:S04]  /*5db0*/  STL [R1+0x2f60], R217 ;  /* 0x002f60d901007387 */ /* 0x0001e80000100800 */
[----:B---3--:R-:W-:Y:S04]  /*5dc0*/  STL [R1+0x2f6c], R220 ;  /* 0x002f6cdc01007387 */ /* 0x008fe80000100800 */
[----:B------:R-:W3:Y:S04]  /*5dd0*/  LDL.LU.64 R16, [R1+0x3150] ;  /* 0x0031500001107983 */ /* 0x000ee80000300a00 */
[----:B------:R1:W-:Y:S04]  /*5de0*/  STL [R1+0x2f68], R221 ;  /* 0x002f68dd01007387 */ /* 0x0003e80000100800 */
[----:B------:R-:W-:Y:S04]  /*5df0*/  STL [R1+0x2f74], R224 ;  /* 0x002f74e001007387 */ /* 0x000fe80000100800 */
[----:B------:R-:W3:Y:S04]  /*5e00*/  LDL.LU.64 R18, [R1+0x3148] ;  /* 0x0031480001127983 */ /* 0x000ee80000300a00 */
[----:B------:R2:W-:Y:S04]  /*5e10*/  STL [R1+0x2f70], R225 ;  /* 0x002f70e101007387 */ /* 0x0005e80000100800 */
[----:B----4-:R-:W-:Y:S04]  /*5e20*/  STL [R1+0x2f7c], R228 ;  /* 0x002f7ce401007387 */ /* 0x010fe80000100800 */
[----:B------:R-:W4:Y:S01]  /*5e30*/  LDL.LU.64 R20, [R1+0x3140] ;  /* 0x0031400001147983 */ /* 0x000f220000300a00 */
[----:B-----5:R-:W-:Y:S01]  /*5e40*/  IMAD.MOV.U32 R0, RZ, RZ, R215 ;  /* 0x000000ffff007224 */ /* 0x020fe200078e00d7 */
[----:B0-----:R-:W-:Y:S01]  /*5e50*/  CS2R R216, SRZ ;  /* 0x0000000000d87805 */ /* 0x001fe2000001ff00 */
[----:B------:R-:W-:Y:S01]  /*5e60*/  IMAD.MOV.U32 R2, RZ, RZ, R235 ;  /* 0x000000ffff027224 */ /* 0x000fe200078e00eb */
[----:B------:R0:W-:Y:S01]  /*5e70*/  STL [R1+0x2f78], R229 ;  /* 0x002f78e501007387 */ /* 0x0001e20000100800 */
[----:B------:R-:W-:Y:S01]  /*5e80*/  IMAD.MOV.U32 R4, RZ, RZ, R239 ;  /* 0x000000ffff047224 */ /* 0x000fe200078e00ef */
[----:B-1----:R-:W-:Y:S01]  /*5e90*/  CS2R R220, SRZ ;  /* 0x0000000000dc7805 */ /* 0x002fe2000001ff00 */
[C---:B------:R-:W-:Y:S01]  /*5ea0*/  IMAD R8, R11.reuse, 0xfe, RZ ;  /* 0x000000fe0b087824 */ /* 0x040fe200078e02ff */
[----:B------:R-:W-:Y:S01]  /*5eb0*/  STL [R1+0x2f84], R232 ;  /* 0x002f84e801007387 */ /* 0x000fe20000100800 */
[----:B------:R-:W-:Y:S01]  /*5ec0*/  IMAD R10, R11, 0xee, RZ ;  /* 0x000000ee0b0a7824 */ /* 0x000fe200078e02ff */
[----:B--2---:R-:W-:-:S02]  /*5ed0*/  CS2R R224, SRZ ;  /* 0x0000000000e07805 */ /* 0x004fc4000001ff00 */
[----:B------:R-:W-:Y:S01]  /*5ee0*/  CS2R R184, SRZ ;  /* 0x0000000000b87805 */ /* 0x000fe2000001ff00 */
[----:B------:R1:W-:Y:S01]  /*5ef0*/  STL [R1+0x2f80], R233 ;  /* 0x002f80e901007387 */ /* 0x0003e20000100800 */
[----:B------:R-:W-:Y:S02]  /*5f00*/  CS2R R186, SRZ ;  /* 0x0000000000ba7805 */ /* 0x000fe4000001ff00 */
[----:B0-----:R-:W-:Y:S02]  /*5f10*/  CS2R R228, SRZ ;  /* 0x0000000000e47805 */ /* 0x001fe4000001ff00 */
[----:B------:R-:W-:Y:S01]  /*5f20*/  CS2R R188, SRZ ;  /* 0x0000000000bc7805 */ /* 0x000fe2000001ff00 */
[----:B------:R-:W-:Y:S01]  /*5f30*/  STL [R1+0x2f8c], R236 ;  /* 0x002f8cec01007387 */ /* 0x000fe20000100800 */
[----:B------:R-:W-:Y:S02]  /*5f40*/  CS2R R190, SRZ ;  /* 0x0000000000be7805 */ /* 0x000fe4000001ff00 */
[----:B------:R-:W-:-:S02]  /*5f50*/  CS2R R192, SRZ ;  /* 0x0000000000c07805 */ /* 0x000fc4000001ff00 */
[----:B------:R-:W-:Y:S01]  /*5f60*/  CS2R R194, SRZ ;  /* 0x0000000000c27805 */ /* 0x000fe2000001ff00 */
[----:B------:R0:W-:Y:S01]  /*5f70*/  STL [R1+0x2f88], R237 ;  /* 0x002f88ed01007387 */ /* 0x0001e20000100800 */
[----:B------:R-:W-:Y:S02]  /*5f80*/  CS2R R196, SRZ ;  /* 0x0000000000c47805 */ /* 0x000fe4000001ff00 */
[----:B-1----:R-:W-:Y:S02]  /*5f90*/  CS2R R232, SRZ ;  /* 0x0000000000e87805 */ /* 0x002fe4000001ff00 */
[----:B------:R-:W-:Y:S01]  /*5fa0*/  CS2R R198, SRZ ;  /* 0x0000000000c67805 */ /* 0x000fe2000001ff00 */
[----:B------:R-:W-:Y:S01]  /*5fb0*/  STL [R1+0x2f94], R248 ;  /* 0x002f94f801007387 */ /* 0x000fe20000100800 */
[----:B------:R-:W-:Y:S02]  /*5fc0*/  CS2R R200, SRZ ;  /* 0x0000000000c87805 */ /* 0x000fe4000001ff00 */
[----:B------:R-:W-:-:S02]  /*5fd0*/  CS2R R202, SRZ ;  /* 0x0000000000ca7805 */ /* 0x000fc4000001ff00 */
[----:B------:R-:W-:Y:S01]  /*5fe0*/  CS2R R204, SRZ ;  /* 0x0000000000cc7805 */ /* 0x000fe2000001ff00 */
[----:B------:R-:W-:Y:S01]  /*5ff0*/  STL [R1+0x2f90], R249 ;  /* 0x002f90f901007387 */ /* 0x000fe20000100800 */
[----:B------:R-:W-:Y:S02]  /*6000*/  CS2R R206, SRZ ;  /* 0x0000000000ce7805 */ /* 0x000fe4000001ff00 */
[----:B0-----:R-:W-:Y:S02]  /*6010*/  CS2R R236, SRZ ;  /* 0x0000000000ec7805 */ /* 0x001fe4000001ff00 */
[----:B------:R-:W-:Y:S01]  /*6020*/  CS2R R208, SRZ ;  /* 0x0000000000d07805 */ /* 0x000fe2000001ff00 */
[----:B------:R-:W-:Y:S01]  /*6030*/  STL [R1+0x2f9c], R250 ;  /* 0x002f9cfa01007387 */ /* 0x000fe20000100800 */
[----:B------:R-:W-:Y:S02]  /*6040*/  CS2R R210, SRZ ;  /* 0x0000000000d27805 */ /* 0x000fe4000001ff00 */
[----:B------:R-:W-:-:S02]  /*6050*/  CS2R R212, SRZ ;  /* 0x0000000000d47805 */ /* 0x000fc4000001ff00 */
[----:B------:R-:W-:Y:S01]  /*6060*/  CS2R R152, SRZ ;  /* 0x0000000000987805 */ /* 0x000fe2000001ff00 */
[----:B------:R-:W-:Y:S01]  /*6070*/  STL [R1+0x2f98], R251 ;  /* 0x002f98fb01007387 */ /* 0x000fe20000100800 */
[----:B------:R-:W-:-:S03]  /*6080*/  CS2R R154, SRZ ;  /* 0x00000000009a7805 */ /* 0x000fc6000001ff00 */
[----:B------:R-:W-:Y:S04]  /*6090*/  STL [R1+0x2fa4], R246 ;  /* 0x002fa4f601007387 */ /* 0x000fe80000100800 */
[----:B------:R0:W-:Y:S04]  /*60a0*/  STL [R1+0x2fa0], R247 ;  /* 0x002fa0f701007387 */ /* 0x0001e80000100800 */
[----:B------:R1:W-:Y:S04]  /*60b0*/  STL [R1+0x2fac], R214 ;  /* 0x002facd601007387 */ /* 0x0003e80000100800 */
[----:B------:R-:W-:Y:S01]  /*60c0*/  STL [R1+0x2fb4], R218 ;  /* 0x002fb4da01007387 */ /* 0x000fe20000100800 */
[----:B0-----:R-:W-:-:S03]  /*60d0*/  CS2R R246, SRZ ;  /* 0x0000000000f67805 */ /* 0x001fc6000001ff00 */
[----:B------:R0:W-:Y:S04]  /*60e0*/  STL [R1+0x2fa8], R0 ;  /* 0x002fa80001007387 */ /* 0x0001e80000100800 */
[----:B------:R-:W-:Y:S01]  /*60f0*/  STL [R1+0x2fbc], R222 ;  /* 0x002fbcde01007387 */ /* 0x000fe20000100800 */
[----:B-1----:R-:W-:Y:S01]  /*6100*/  CS2R R214, SRZ ;  /* 0x0000000000d67805 */ /* 0x002fe2000001ff00 */
[----:B0-----:R-:W-:Y:S01]  /*6110*/  IMAD.MOV.U32 R0, RZ, RZ, R219 ;  /* 0x000000ffff007224 */ /* 0x001fe200078e00db */
[----:B------:R-:W-:-:S04]  /*6120*/  CS2R R218, SRZ ;  /* 0x0000000000da7805 */ /* 0x000fc8000001ff00 */
[----:B------:R0:W-:Y:S04]  /*6130*/  STL [R1+0x2fb0], R0 ;  /* 0x002fb00001007387 */ /* 0x0001e80000100800 */
[----:B------:R-:W-:Y:S01]  /*6140*/  STL [R1+0x2fc4], R226 ;  /* 0x002fc4e201007387 */ /* 0x000fe20000100800 */
        /* <DEDUP_REMOVED lines=11> */
[----:B------:R1:W-:Y:S04]  /*6200*/  STL [R1+0x2fd0], R243 ;  /* 0x002fd0f301007387 */ /* 0x0003e80000100800 */
[----:B------:R2:W-:Y:S01]  /*6210*/  STL [R1+0x2fdc], R234 ;  /* 0x002fdcea01007387 */ /* 0x0005e20000100800 */
[----:B0-----:R-:W-:-:S03]  /*6220*/  IMAD R0, R11, 0xff, RZ ;  /* 0x000000ff0b007824 */ /* 0x001fc600078e02ff */
[----:B------:R0:W-:Y:S01]  /*6230*/  STL [R1+0x2fd8], R2 ;  /* 0x002fd80201007387 */ /* 0x0001e20000100800 */
[----:B-1----:R-:W-:-:S03]  /*6240*/  CS2R R242, SRZ ;  /* 0x0000000000f27805 */ /* 0x002fc6000001ff00 */
[----:B------:R1:W-:Y:S04]  /*6250*/  STL [R1+0x2fe4], R238 ;  /* 0x002fe4ee01007387 */ /* 0x0003e80000100800 */
[----:B------:R5:W-:Y:S01]  /*6260*/  STL [R1+0x2fe0], R4 ;  /* 0x002fe00401007387 */ /* 0x000be20000100800 */
[----:B--2---:R-:W-:Y:S01]  /*6270*/  CS2R R234, SRZ ;  /* 0x0000000000ea7805 */ /* 0x004fe2000001ff00 */
[----:B0-----:R-:W-:Y:S02]  /*6280*/  IMAD.WIDE R2, R0, 0x2, R14 ;  /* 0x0000000200027825 */ /* 0x001fe400078e020e */
[----:B------:R0:W-:Y:S04]  /*6290*/  STL [R1+0x2fec], R244 ;  /* 0x002fecf401007387 */ /* 0x0001e80000100800 */
[----:B------:R-:W-:Y:S01]  /*62a0*/  STL [R1+0x2ff4], R240 ;  /* 0x002ff4f001007387 */ /* 0x000fe20000100800 */
[----:B-1----:R-:W-:Y:S01]  /*62b0*/  CS2R R238, SRZ ;  /* 0x0000000000ee7805 */ /* 0x002fe2000001ff00 */
[----:B-----5:R-:W-:-:S05]  /*62c0*/  IMAD.MOV.U32 R4, RZ, RZ, R245 ;  /* 0x000000ffff047224 */ /* 0x020fca00078e00f5 */
[----:B------:R-:W-:Y:S01]  /*62d0*/  STL [R1+0x2fe8], R4 ;  /* 0x002fe80401007387 */ /* 0x000fe20000100800 */
[----:B0-----:R-:W-:-:S03]  /*62e0*/  CS2R R244, SRZ ;  /* 0x0000000000f47805 */ /* 0x001fc6000001ff00 */
[----:B------:R0:W-:Y:S04]  /*62f0*/  STL [R1+0x2ff0], R241 ;  /* 0x002ff0f101007387 */ /* 0x0001e80000100800 */
[----:B------:R-:W-:Y:S04]  /*6300*/  STL [R1+0x2ff8], R2 ;  /* 0x002ff80201007387 */ /* 0x000fe80000100800 */
[----:B------:R-:W-:Y:S01]  /*6310*/  STL [R1+0x2ef4], R3 ;  /* 0x002ef40301007387 */ /* 0x000fe20000100800 */
[----:B0-----:R-:W-:Y:S01]  /*6320*/  CS2R R240, SRZ ;  /* 0x0000000000f07805 */ /* 0x001fe2000001ff00 */
[----:B---3--:R-:W-:-:S05]  /*6330*/  IMAD.WIDE R4, R0, 0x2, R16 ;  /* 0x0000000200047825 */ /* 0x008fca00078e0210 */
[----:B------:R-:W-:Y:S04]  /*6340*/  STL [R1+0x2ef8], R4 ;  /* 0x002ef80401007387 */ /* 0x000fe80000100800 */
[----:B------:R0:W-:Y:S01]  /*6350*/  STL [R1+0x2ee4], R5 ;  /* 0x002ee40501007387 */ /* 0x0001e20000100800 */
[----:B------:R-:W-:-:S05]  /*6360*/  IMAD.WIDE R6, R0, 0x2, R18 ;  /* 0x0000000200067825 */ /* 0x000fca00078e0212 */
[----:B------:R-:W-:Y:S01]  /*6370*/  STL [R1+0x2ee8], R6 ;  /* 0x002ee80601007387 */ /* 0x000fe20000100800 */
[----:B0-----:R-:W-:-:S03]  /*6380*/  IMAD.WIDE R4, R8, 0x2, R14 ;  /* 0x0000000208047825 */ /* 0x001fc600078e020e */
[----:B------:R0:W-:Y:S01]  /*6390*/  STL [R1+0x2ecc], R7 ;  /* 0x002ecc0701007387 */ /* 0x0001e20000100800 */
[----:B----4-:R-:W-:-:S04]  /*63a0*/  IMAD.WIDE R2, R0, 0x2, R20 ;  /* 0x0000000200027825 */ /* 0x010fc800078e0214 */
[----:B------:R-:W-:Y:S01]  /*63b0*/  IMAD R0, R11, 0xfd, RZ ;  /* 0x000000fd0b007824 */ /* 0x000fe200078e02ff */
[----:B------:R-:W-:Y:S01]  /*63c0*/  STL [R1+0x2ee0], R2 ;  /* 0x002ee00201007387 */ /* 0x000fe20000100800 */
[----:B0-----:R-:W-:-:S03]  /*63d0*/  IMAD.WIDE R6, R8, 0x2, R18 ;  /* 0x0000000208067825 */ /* 0x001fc600078e0212 */
[----:B------:R0:W-:Y:S04]  /*63e0*/  STL [R1+0x2ed8], R3 ;  /* 0x002ed80301007387 */ /* 0x0001e80000100800 */
[----:B------:R-:W-:Y:S04]  /*63f0*/  STL [R1+0x2edc], R4 ;  /* 0x002edc0401007387 */ /* 0x000fe80000100800 */
[----:B------:R1:W-:Y:S01]  /*6400*/  STL [R1+0x2ed0], R5 ;  /* 0x002ed00501007387 */ /* 0x0003e20000100800 */
[----:B0-----:R-:W-:-:S05]  /*6410*/  IMAD.WIDE R2, R8, 0x2, R16 ;  /* 0x0000000208027825 */ /* 0x001fca00078e0210 */
[----:B------:R-:W-:Y:S01]  /*6420*/  STL [R1+0x2ed4], R2 ;  /* 0x002ed40201007387 */ /* 0x000fe20000100800 */
[----:B-1----:R-:W-:-:S03]  /*6430*/  IMAD.WIDE R4, R8, 0x2, R20 ;  /* 0x0000000208047825 */ /* 0x002fc600078e0214 */
[----:B------:R0:W-:Y:S01]  /*6440*/  STL [R1+0x2ec4], R3 ;  /* 0x002ec40301007387 */ /* 0x0001e20000100800 */
[----:B------:R-:W-:-:S03]  /*6450*/  IMAD R8, R11, 0xfc, RZ ;  /* 0x000000fc0b087824 */ /* 0x000fc600078e02ff */
[----:B------:R-:W-:Y:S04]  /*6460*/  STL [R1+0x2ec8], R6 ;  /* 0x002ec80601007387 */ /* 0x000fe80000100800 */
[----:B------:R1:W-:Y:S01]  /*6470*/  STL [R1+0x2eac], R7 ;  /* 0x002eac0701007387 */ /* 0x0003e20000100800 */
[----:B0-----:R-:W-:-:S03]  /*6480*/  IMAD.WIDE R2, R0, 0x2, R14 ;  /* 0x0000000200027825 */ /* 0x001fc600078e020e */
[----:B------:R-:W-:Y:S04]  /*6490*/  STL [R1+0x2ec0], R4 ;  /* 0x002ec00401007387 */ /* 0x000fe80000100800 */
[----:B------:R0:W-:Y:S01]  /*64a0*/  STL [R1+0x2eb8], R5 ;  /* 0x002eb80501007387 */ /* 0x0001e20000100800 */
[----:B-1----:R-:W-:-:S03]  /*64b0*/  IMAD.WIDE R6, R0, 0x2, R18 ;  /* 0x0000000200067825 */ /* 0x002fc600078e0212 */
        /* <DEDUP_REMOVED lines=171> */
[----:B0-----:R-:W-:-:S03]  /*6f70*/  IMAD.WIDE R6, R8, 0x2, R20 ;  /* 0x0000000208067825 */ /* 0x001fc600078e0214 */
[----:B------:R-:W-:Y:S04]  /*6f80*/  STL [R1+0xf38], R2 ;  /* 0x000f380201007387 */ /* 0x000fe80000100800 */
[----:B------:R0:W-:Y:S01]  /*6f90*/  STL [R1+0xf34], R3 ;  /* 0x000f340301007387 */ /* 0x0001e20000100800 */
[----:B-1----:R-:W-:-:S04]  /*6fa0*/  IMAD.WIDE R4, R8, 0x2, R18 ;  /* 0x0000000208047825 */ /* 0x002fc800078e0212 */
[C---:B------:R-:W-:Y:S01]  /*6fb0*/  IMAD.WIDE R8, R0.reuse, 0x2, R14 ;  /* 0x0000000200087825 */ /* 0x040fe200078e020e */
[----:B------:R-:W-:Y:S03]  /*6fc0*/  STL [R1+0xf40], R4 ;  /* 0x000f400401007387 */ /* 0x000fe60000100800 */
[C---:B0-----:R-:W-:Y:S01]  /*6fd0*/  IMAD.WIDE R2, R0.reuse, 0x2, R16 ;  /* 0x0000000200027825 */ /* 0x041fe200078e0210 */
[----:B------:R0:W-:Y:S04]  /*6fe0*/  STL [R1+0xf3c], R5 ;  /* 0x000f3c0501007387 */ /* 0x0001e80000100800 */
[----:B------:R-:W-:Y:S04]  /*6ff0*/  STL [R1+0xf48], R6 ;  /* 0x000f480601007387 */ /* 0x000fe80000100800 */
[----:B------:R1:W-:Y:S01]  /*7000*/  STL [R1+0xf44], R7 ;  /* 0x000f440701007387 */ /* 0x0003e20000100800 */
[----:B0-----:R-:W-:-:S03]  /*7010*/  IMAD.WIDE R4, R0, 0x2, R18 ;  /* 0x0000000200047825 */ /* 0x001fc600078e0212 */
[----:B------:R-:W-:Y:S04]  /*7020*/  STL [R1+0xf50], R8 ;  /* 0x000f500801007387 */ /* 0x000fe80000100800 */
[----:B------:R0:W-:Y:S01]  /*7030*/  STL [R1+0xf4c], R9 ;  /* 0x000f4c0901007387 */ /* 0x0001e20000100800 */
[----:B-1----:R-:W-:-:S03]  /*7040*/  IMAD.WIDE R6, R0, 0x2, R20 ;  /* 0x0000000200067825 */ /* 0x002fc600078e0214 */
[----:B------:R-:W-:Y:S01]  /*7050*/  STL [R1+0xf58], R2 ;  /* 0x000f580201007387 */ /* 0x000fe20000100800 */
[----:B------:R-:W-:-:S03]  /*7060*/  IMAD R0, R11, 0xed, RZ ;  /* 0x000000ed0b007824 */ /* 0x000fc600078e02ff */
        /* <DEDUP_REMOVED lines=648> */
[----:B0-----:R-:W-:-:S04]  /*98f0*/  IMAD.WIDE R2, R0, 0x2, R16 ;  /* 0x0000000200027825 */ /* 0x001fc800078e0210 */
[C---:B------:R-:W-:Y:S01]  /*9900*/  IMAD R0, R11.reuse, 0xbb, RZ ;  /* 0x000000bb0b007824 */ /* 0x040fe200078e02ff */
[----:B------:R-:W-:Y:S01]  /*9910*/  STL [R1+0x1598], R2 ;  /* 0x0015980201007387 */ /* 0x000fe20000100800 */
[----:B------:R-:W-:-:S03]  /*9920*/  IMAD.SHL.U32 R11, R11, 0x100, RZ ;  /* 0x000001000b0b7824 */ /* 0x000fc600078e00ff */
[----:B------:R0:W-:Y:S04]  /*9930*/  STL [R1+0x1594], R3 ;  /* 0x0015940301007387 */ /* 0x0001e80000100800 */
[----:B------:R-:W-:Y:S04]  /*9940*/  STL [R1+0x15a0], R4 ;  /* 0x0015a00401007387 */ /* 0x000fe80000100800 */
[----:B------:R1:W-:Y:S01]  /*9950*/  STL [R1+0x159c], R5 ;  /* 0x00159c0501007387 */ /* 0x0003e20000100800 */
[----:B0-----:R-:W-:-:S03]  /*9960*/  IMAD.WIDE R2, R10, 0x2, R16 ;  /* 0x000000020a027825 */ /* 0x001fc600078e0210 */
[----:B------:R-:W-:Y:S04]  /*9970*/  STL [R1+0x15a8], R6 ;  /* 0x0015a80601007387 */ /* 0x000fe80000100800 */
[----:B------:R0:W-:Y:S01]  /*9980*/  STL [R1+0x15a4], R7 ;  /* 0x0015a40701007387 */ /* 0x0001e20000100800 */
[----:B-1----:R-:W-:-:S03]  /*9990*/  IMAD.WIDE R4, R10, 0x2, R18 ;  /* 0x000000020a047825 */ /* 0x002fc600078e0212 */
[----:B------:R1:W-:Y:S04]  /*99a0*/  STL [R1+0x15b0], R8 ;  /* 0x0015b00801007387 */ /* 0x0003e80000100800 */
[----:B------:R2:W-:Y:S01]  /*99b0*/  STL [R1+0x15ac], R9 ;  /* 0x0015ac0901007387 */ /* 0x0005e20000100800 */
[----:B0-----:R-:W-:-:S03]  /*99c0*/  IMAD.WIDE R6, R0, 0x2, R14 ;  /* 0x0000000200067825 */ /* 0x001fc600078e020e */
[----:B------:R-:W-:Y:S04]  /*99d0*/  STL [R1+0x15b8], R2 ;  /* 0x0015b80201007387 */ /* 0x000fe80000100800 */
[----:B------:R0:W-:Y:S01]  /*99e0*/  STL [R1+0x15b4], R3 ;  /* 0x0015b40301007387 */ /* 0x0001e20000100800 */
[----:B-1----:R-:W-:Y:S01]  /*99f0*/  IMAD R8, R12, 0xba, RZ ;  /* 0x000000ba0c087824 */ /* 0x002fe200078e02ff */
[----:B--2---:R-:W1:Y:S02]  /*9a00*/  LDC R9, c[0x0][0x238] ;  /* 0x00008e00ff097b82 */ /* 0x004e640000000800 */
[----:B------:R-:W-:Y:S04]  /*9a10*/  STL [R1+0x15c0], R4 ;  /* 0x0015c00401007387 */ /* 0x000fe80000100800 */
[----:B------:R2:W-:Y:S01]  /*9a20*/  STL [R1+0x15bc], R5 ;  /* 0x0015bc0501007387 */ /* 0x0005e20000100800 */
[----:B0-----:R-:W-:Y:S01]  /*9a30*/  IMAD.WIDE R2, R10, 0x2, R20 ;  /* 0x000000020a027825 */ /* 0x001fe200078e0214 */
[----:B------:R-:W0:Y:S04]  /*9a40*/  LDC R12, c[0x0][0x238] ;  /* 0x00008e00ff0c7b82 */ /* 0x000e280000000800 */
[----:B------:R-:W-:Y:S01]  /*9a50*/  STL [R1+0x15c8], R2 ;  /* 0x0015c80201007387 */ /* 0x000fe20000100800 */
[----:B--2---:R-:W-:-:S03]  /*9a60*/  IMAD.WIDE R4, R0, 0x2, R18 ;  /* 0x0000000200047825 */ /* 0x004fc600078e0212 */
[----:B------:R2:W-:Y:S01]  /*9a70*/  STL [R1+0x15c4], R3 ;  /* 0x0015c40301007387 */ /* 0x0005e20000100800 */
[----:B------:R-:W3:Y:S03]  /*9a80*/  LDC R10, c[0x0][0x238] ;  /* 0x00008e00ff0a7b82 */ /* 0x000ee60000000800 */
[----:B------:R-:W-:Y:S04]  /*9a90*/  STL [R1+0x15d0], R6 ;  /* 0x0015d00601007387 */ /* 0x000fe80000100800 */
[----:B------:R4:W-:Y:S01]  /*9aa0*/  STL [R1+0x15cc], R7 ;  /* 0x0015cc0701007387 */ /* 0x0009e20000100800 */
[----:B--2---:R-:W-:-:S05]  /*9ab0*/  IMAD.WIDE R2, R0, 0x2, R16 ;  /* 0x0000000200027825 */ /* 0x004fca00078e0210 */
[----:B------:R-:W-:Y:S01]  /*9ac0*/  STL [R1+0x15d8], R2 ;  /* 0x0015d80201007387 */ /* 0x000fe20000100800 */
[----:B----4-:R-:W-:-:S03]  /*9ad0*/  IMAD.WIDE R6, R8, 0x2, R14 ;  /* 0x0000000208067825 */ /* 0x010fc600078e020e */
[----:B------:R2:W-:Y:S04]  /*9ae0*/  STL [R1+0x15d4], R3 ;  /* 0x0015d40301007387 */ /* 0x0005e80000100800 */
[----:B------:R-:W-:Y:S01]  /*9af0*/  STL [R1+0x15e0], R4 ;  /* 0x0015e00401007387 */ /* 0x000fe20000100800 */
[----:B---3--:R-:W-:-:S03]  /*9b00*/  IMAD R10, R10, 0xb8, RZ ;  /* 0x000000b80a0a7824 */ /* 0x008fc600078e02ff */
[----:B------:R3:W-:Y:S01]  /*9b10*/  STL [R1+0x15dc], R5 ;  /* 0x0015dc0501007387 */ /* 0x0007e20000100800 */
[----:B--2---:R-:W-:-:S04]  /*9b20*/  IMAD.WIDE R2, R0, 0x2, R20 ;  /* 0x0000000200027825 */ /* 0x004fc800078e0214 */
[----:B-1----:R-:W-:Y:S01]  /*9b30*/  IMAD R0, R9, 0xb9, RZ ;  /* 0x000000b909007824 */ /* 0x002fe200078e02ff */
[----:B------:R-:W-:Y:S01]  /*9b40*/  STL [R1+0x15e8], R2 ;  /* 0x0015e80201007387 */ /* 0x000fe20000100800 */
[----:B---3--:R-:W-:-:S03]  /*9b50*/  IMAD.WIDE R4, R8, 0x2, R18 ;  /* 0x0000000208047825 */ /* 0x008fc600078e0212 */
[----:B------:R1:W-:Y:S04]  /*9b60*/  STL [R1+0x15e4], R3 ;  /* 0x0015e40301007387 */ /* 0x0003e80000100800 */
[----:B------:R-:W-:Y:S04]  /*9b70*/  STL [R1+0x15f0], R6 ;  /* 0x0015f00601007387 */ /* 0x000fe80000100800 */
[----:B------:R2:W-:Y:S01]  /*9b80*/  STL [R1+0x15ec], R7 ;  /* 0x0015ec0701007387 */ /* 0x0005e20000100800 */
[----:B-1----:R-:W-:-:S05]  /*9b90*/  IMAD.WIDE R2, R8, 0x2, R16 ;  /* 0x0000000208027825 */ /* 0x002fca00078e0210 */
[----:B------:R-:W-:Y:S01]  /*9ba0*/  STL [R1+0x15f8], R2 ;  /* 0x0015f80201007387 */ /* 0x000fe20000100800 */
[----:B--2---:R-:W-:-:S03]  /*9bb0*/  IMAD.WIDE R6, R8, 0x2, R20 ;  /* 0x0000000208067825 */ /* 0x004fc600078e0214 */
[----:B------:R1:W-:Y:S01]  /*9bc0*/  STL [R1+0x15f4], R3 ;  /* 0x0015f40301007387 */ /* 0x0003e20000100800 */
[----:B------:R-:W-:-:S03]  /*9bd0*/  IMAD.WIDE R8, R10, 0x2, R14 ;  /* 0x000000020a087825 */ /* 0x000fc600078e020e */
[----:B------:R-:W-:Y:S04]  /*9be0*/  STL [R1+0x1600], R4 ;  /* 0x0016000401007387 */ /* 0x000fe80000100800 */
[----:B------:R2:W-:Y:S01]  /*9bf0*/  STL [R1+0x15fc], R5 ;  /* 0x0015fc0501007387 */ /* 0x0005e20000100800 */
[----:B-1----:R-:W-:-:S03]  /*9c00*/  IMAD.WIDE R2, R0, 0x2, R14 ;  /* 0x0000000200027825 */ /* 0x002fc600078e020e */
[----:B------:R-:W-:Y:S04]  /*9c10*/  STL [R1+0x1608], R6 ;  /* 0x0016080601007387 */ /* 0x000fe80000100800 */
[----:B------:R1:W-:Y:S01]  /*9c20*/  STL [R1+0x1604], R7 ;  /* 0x0016040701007387 */ /* 0x0003e20000100800 */
[----:B--2---:R-:W-:-:S03]  /*9c30*/  IMAD.WIDE R4, R0, 0x2, R18 ;  /* 0x0000000200047825 */ /* 0x004fc600078e0212 */
[----:B------:R-:W-:Y:S04]  /*9c40*/  STL [R1+0x1610], R2 ;  /* 0x0016100201007387 */ /* 0x000fe80000100800 */
[----:B------:R2:W-:Y:S01]  /*9c50*/  STL [R1+0x160c], R3 ;  /* 0x00160c0301007387 */ /* 0x0005e20000100800 */
[----:B-1----:R-:W-:-:S04]  /*9c60*/  IMAD.WIDE R6, R0, 0x2, R20 ;  /* 0x0000000200067825 */ /* 0x002fc800078e0214 */
[----:B--2---:R-:W-:-:S04]  /*9c70*/  IMAD.WIDE R2, R0, 0x2, R16 ;  /* 0x0000000200027825 */ /* 0x004fc800078e0210 */
[----:B0-----:R-:W-:Y:S01]  /*9c80*/  IMAD R0, R12, 0xb7, RZ ;  /* 0x000000b70c007824 */ /* 0x001fe200078e02ff */
[----:B------:R-:W-:Y:S01]  /*9c90*/  STL [R1+0x1618], R2 ;  /* 0x0016180201007387 */ /* 0x000fe20000100800 */
[----:B------:R-:W0:Y:S03]  /*9ca0*/  LDC R12, c[0x0][0x238] ;  /* 0x00008e00ff0c7b82 */ /* 0x000e260000000800 */
[----:B------:R1:W-:Y:S04]  /*9cb0*/  STL [R1+0x1614], R3 ;  /* 0x0016140301007387 */ /* 0x0003e80000100800 */
[----:B------:R-:W-:Y:S04]  /*9cc0*/  STL [R1+0x1620], R4 ;  /* 0x0016200401007387 */ /* 0x000fe80000100800 */
[----:B------:R2:W-:Y:S01]  /*9cd0*/  STL [R1+0x161c], R5 ;  /* 0x00161c0501007387 */ /* 0x0005e20000100800 */
[----:B-1----:R-:W-:-:S03]  /*9ce0*/  IMAD.WIDE R2, R10, 0x2, R16 ;  /* 0x000000020a027825 */ /* 0x002fc600078e0210 */
[----:B------:R-:W-:Y:S04]  /*9cf0*/  STL [R1+0x1628], R6 ;  /* 0x0016280601007387 */ /* 0x000fe80000100800 */
[----:B------:R1:W-:Y:S01]  /*9d00*/  STL [R1+0x1624], R7 ;  /* 0x0016240701007387 */ /* 0x0003e20000100800 */
[----:B--2---:R-:W-:-:S03]  /*9d10*/  IMAD.WIDE R4, R10, 0x2, R18 ;  /* 0x000000020a047825 */ /* 0x004fc600078e0212 */
[----:B------:R2:W-:Y:S04]  /*9d20*/  STL [R1+0x1630], R8 ;  /* 0x0016300801007387 */ /* 0x0005e80000100800 */
[----:B------:R3:W-:Y:S01]  /*9d30*/  STL [R1+0x162c], R9 ;  /* 0x00162c0901007387 */ /* 0x0007e20000100800 */
[----:B-1----:R-:W-:-:S03]  /*9d40*/  IMAD.WIDE R6, R0, 0x2, R14 ;  /* 0x0000000200067825 */ /* 0x002fc600078e020e */
[----:B------:R-:W-:Y:S04]  /*9d50*/  STL [R1+0x1638], R2 ;  /* 0x0016380201007387 */ /* 0x000fe80000100800 */
[----:B------:R1:W-:Y:S01]  /*9d60*/  STL [R1+0x1634], R3 ;  /* 0x0016340301007387 */ /* 0x0003e20000100800 */
[----:B--2---:R-:W-:Y:S01]  /*9d70*/  IMAD R8, R13, 0xb6, RZ ;  /* 0x000000b60d087824 */ /* 0x004fe200078e02ff */
[----:B---3--:R-:W2:Y:S02]  /*9d80*/  LDC R9, c[0x0][0x238] ;  /* 0x00008e00ff097b82 */ /* 0x008ea40000000800 */
[----:B------:R-:W-:Y:S04]  /*9d90*/  STL [R1+0x1640], R4 ;  /* 0x0016400401007387 */ /* 0x000fe80000100800 */
[----:B------:R3:W-:Y:S01]  /*9da0*/  STL [R1+0x163c], R5 ;  /* 0x00163c0501007387 */ /* 0x0007e20000100800 */
[----:B-1----:R-:W-:Y:S01]  /*9db0*/  IMAD.WIDE R2, R10, 0x2, R20 ;  /* 0x000000020a027825 */ /* 0x002fe200078e0214 */
[----:B------:R-:W1:Y:S04]  /*9dc0*/  LDC R13, c[0x0][0x238] ;  /* 0x00008e00ff0d7b82 */ /* 0x000e680000000800 */
[----:B------:R-:W-:Y:S01]  /*9dd0*/  STL [R1+0x1648], R2 ;  /* 0x0016480201007387 */ /* 0x000fe20000100800 */
[----:B---3--:R-:W-:-:S03]  /*9de0*/  IMAD.WIDE R4, R0, 0x2, R18 ;  /* 0x0000000200047825 */ /* 0x008fc600078e0212 */
[----:B------:R3:W-:Y:S01]  /*9df0*/  STL [R1+0x1644], R3 ;  /* 0x0016440301007387 */ /* 0x0007e20000100800 */
[----:B------:R-:W4:Y:S03]  /*9e00*/  LDC R10, c[0x0][0x238] ;  /* 0x00008e00ff0a7b82 */ /* 0x000f260000000800 */
[----:B------:R-:W-:Y:S04]  /*9e10*/  STL [R1+0x1650], R6 ;  /* 0x0016500601007387 */ /* 0x000fe80000100800 */
[----:B------:R5:W-:Y:S01]  /*9e20*/  STL [R1+0x164c], R7 ;  /* 0x00164c0701007387 */ /* 0x000be20000100800 */
[----:B---3--:R-:W-:-:S05]  /*9e30*/  IMAD.WIDE R2, R0, 0x2, R16 ;  /* 0x0000000200027825 */ /* 0x008fca00078e0210 */
[----:B------:R-:W-:Y:S01]  /*9e40*/  STL [R1+0x1658], R2 ;  /* 0x0016580201007387 */ /* 0x000fe20000100800 */
[----:B-----5:R-:W-:-:S03]  /*9e50*/  IMAD.WIDE R6, R8, 0x2, R14 ;  /* 0x0000000208067825 */ /* 0x020fc600078e020e */
[----:B------:R3:W-:Y:S04]  /*9e60*/  STL [R1+0x1654], R3 ;  /* 0x0016540301007387 */ /* 0x0007e80000100800 */
[----:B------:R-:W-:Y:S01]  /*9e70*/  STL [R1+0x1660], R4 ;  /* 0x0016600401007387 */ /* 0x000fe20000100800 */
[----:B----4-:R-:W-:-:S03]  /*9e80*/  IMAD R10, R10, 0xb4, RZ ;  /* 0x000000b40a0a7824 */ /* 0x010fc600078e02ff */
[----:B------:R4:W-:Y:S01]  /*9e90*/  STL [R1+0x165c], R5 ;  /* 0x00165c0501007387 */ /* 0x0009e20000100800 */
[----:B---3--:R-:W-:-:S04]  /*9ea0*/  IMAD.WIDE R2, R0, 0x2, R20 ;  /* 0x0000000200027825 */ /* 0x008fc800078e0214 */
[----:B--2---:R-:W-:Y:S01]  /*9eb0*/  IMAD R0, R9, 0xb5, RZ ;  /* 0x000000b509007824 */ /* 0x004fe200078e02ff */
[----:B------:R-:W-:Y:S01]  /*9ec0*/  STL [R1+0x1668], R2 ;  /* 0x0016680201007387 */ /* 0x000fe20000100800 */
[----:B----4-:R-:W-:-:S03]  /*9ed0*/  IMAD.WIDE R4, R8, 0x2, R18 ;  /* 0x0000000208047825 */ /* 0x010fc600078e0212 */
[----:B------:R2:W-:Y:S04]  /*9ee0*/  STL [R1+0x1664], R3 ;  /* 0x0016640301007387 */ /* 0x0005e80000100800 */
[----:B------:R-:W-:Y:S04]  /*9ef0*/  STL [R1+0x1670], R6 ;  /* 0x0016700601007387 */ /* 0x000fe80000100800 */
[----:B------:R3:W-:Y:S01]  /*9f00*/  STL [R1+0x166c], R7 ;  /* 0x00166c0701007387 */ /* 0x0007e20000100800 */
[----:B--2---:R-:W-:-:S05]  /*9f10*/  IMAD.WIDE R2, R8, 0x2, R16 ;  /* 0x0000000208027825 */ /* 0x004fca00078e0210 */
[----:B------:R-:W-:Y:S01]  /*9f20*/  STL [R1+0x1678], R2 ;  /* 0x0016780201007387 */ /* 0x000fe20000100800 */
[----:B---3--:R-:W-:-:S03]  /*9f30*/  IMAD.WIDE R6, R8, 0x2, R20 ;  /* 0x0000000208067825 */ /* 0x008fc600078e0214 */
[----:B------:R2:W-:Y:S01]  /*9f40*/  STL [R1+0x1674], R3 ;  /* 0x0016740301007387 */ /* 0x0005e20000100800 */
[----:B------:R-:W-:-:S03]  /*9f50*/  IMAD.WIDE R8, R10, 0x2, R14 ;  /* 0x000000020a087825 */ /* 0x000fc600078e020e */
[----:B------:R-:W-:Y:S04]  /*9f60*/  STL [R1+0x1680], R4 ;  /* 0x0016800401007387 */ /* 0x000fe80000100800 */
[----:B------:R3:W-:Y:S01]  /*9f70*/  STL [R1+0x167c], R5 ;  /* 0x00167c0501007387 */ /* 0x0007e20000100800 */
[----:B--2---:R-:W-:-:S03]  /*9f80*/  IMAD.WIDE R2, R0, 0x2, R14 ;  /* 0x0000000200027825 */ /* 0x004fc600078e020e */
[----:B------:R-:W-:Y:S04]  /*9f90*/  STL [R1+0x1688], R6 ;  /* 0x0016880601007387 */ /* 0x000fe80000100800 */
[----:B------:R2:W-:Y:S01]  /*9fa0*/  STL [R1+0x1684], R7 ;  /* 0x0016840701007387 */ /* 0x0005e20000100800 */
[----:B---3--:R-:W-:-:S03]  /*9fb0*/  IMAD.WIDE R4, R0, 0x2, R18 ;  /* 0x0000000200047825 */ /* 0x008fc600078e0212 */
[----:B------:R-:W-:Y:S04]  /*9fc0*/  STL [R1+0x1690], R2 ;  /* 0x0016900201007387 */ /* 0x000fe80000100800 */
[----:B------:R3:W-:Y:S01]  /*9fd0*/  STL [R1+0x168c], R3 ;  /* 0x00168c0301007387 */ /* 0x0007e20000100800 */
[----:B--2---:R-:W-:-:S04]  /*9fe0*/  IMAD.WIDE R6, R0, 0x2, R20 ;  /* 0x0000000200067825 */ /* 0x004fc800078e0214 */
[----:B---3--:R-:W-:-:S04]  /*9ff0*/  IMAD.WIDE R2, R0, 0x2, R16 ;  /* 0x0000000200027825 */ /* 0x008fc800078e0210 */
[----:B0-----:R-:W-:Y:S01]  /*a000*/  IMAD R0, R12, 0xb3, RZ ;  /* 0x000000b30c007824 */ /* 0x001fe200078e02ff */
[----:B------:R-:W-:Y:S01]  /*a010*/  STL [R1+0x1698], R2 ;  /* 0x0016980201007387 */ /* 0x000fe20000100800 */
[----:B------:R-:W0:Y:S03]  /*a020*/  LDC R12, c[0x0][0x238] ;  /* 0x00008e00ff0c7b82 */ /* 0x000e260000000800 */
[----:B------:R2:W-:Y:S04]  /*a030*/  STL [R1+0x1694], R3 ;  /* 0x0016940301007387 */ /* 0x0005e80000100800 */
[----:B------:R-:W-:Y:S04]  /*a040*/  STL [R1+0x16a0], R4 ;  /* 0x0016a00401007387 */ /* 0x000fe80000100800 */
[----:B------:R3:W-:Y:S01]  /*a050*/  STL [R1+0x169c], R5 ;  /* 0x00169c0501007387 */ /* 0x0007e20000100800 */
[----:B--2---:R-:W-:-:S03]  /*a060*/  IMAD.WIDE R2, R10, 0x2, R16 ;  /* 0x000000020a027825 */ /* 0x004fc600078e0210 */
[----:B------:R-:W-:Y:S04]  /*a070*/  STL [R1+0x16a8], R6 ;  /* 0x0016a80601007387 */ /* 0x000fe80000100800 */
[----:B------:R2:W-:Y:S01]  /*a080*/  STL [R1+0x16a4], R7 ;  /* 0x0016a40701007387 */ /* 0x0005e20000100800 */
[----:B---3--:R-:W-:-:S03]  /*a090*/  IMAD.WIDE R4, R10, 0x2, R18 ;  /* 0x000000020a047825 */ /* 0x008fc600078e0212 */
[----:B------:R1:W-:Y:S04]  /*a0a0*/  STL [R1+0x16b0], R8 ;  /* 0x0016b00801007387 */ /* 0x0003e80000100800 */
[----:B------:R3:W-:Y:S01]  /*a0b0*/  STL [R1+0x16ac], R9 ;  /* 0x0016ac0901007387 */ /* 0x0007e20000100800 */
[----:B--2---:R-:W-:-:S03]  /*a0c0*/  IMAD.WIDE R6, R0, 0x2, R14 ;  /* 0x0000000200067825 */ /* 0x004fc600078e020e */
[----:B------:R-:W-:Y:S04]  /*a0d0*/  STL [R1+0x16b8], R2 ;  /* 0x0016b80201007387 */ /* 0x000fe80000100800 */
[----:B------:R2:W-:Y:S01]  /*a0e0*/  STL [R1+0x16b4], R3 ;  /* 0x0016b40301007387 */ /* 0x0005e20000100800 */
[----:B-1----:R-:W-:Y:S01]  /*a0f0*/  IMAD R8, R13, 0xb2, RZ ;  /* 0x000000b20d087824 */ /* 0x002fe200078e02ff */
[----:B---3--:R-:W1:Y:S02]  /*a100*/  LDC R9, c[0x0][0x238] ;  /* 0x00008e00ff097b82 */ /* 0x008e640000000800 */
[----:B------:R-:W-:Y:S04]  /*a110*/  STL [R1+0x16c0], R4 ;  /* 0x0016c00401007387 */ /* 0x000fe80000100800 */
[----:B------:R3:W-:Y:S01]  /*a120*/  STL [R1+0x16bc], R5 ;  /* 0x0016bc0501007387 */ /* 0x0007e20000100800 */
[----:B--2---:R-:W-:Y:S01]  /*a130*/  IMAD.WIDE R2, R10, 0x2, R20 ;  /* 0x000000020a027825 */ /* 0x004fe200078e0214 */
[----:B------:R-:W2:Y:S04]  /*a140*/  LDC R13, c[0x0][0x238] ;  /* 0x00008e00ff0d7b82 */ /* 0x000ea80000000800 */
        /* <DEDUP_REMOVED lines=14> */
[----:B-1----:R-:W-:Y:S01]  /*a230*/  IMAD R0, R9, 0xb1, RZ ;  /* 0x000000b109007824 */ /* 0x002fe200078e02ff */
[----:B------:R-:W-:Y:S01]  /*a240*/  STL [R1+0x16e8], R2 ;  /* 0x0016e80201007387 */ /* 0x000fe20000100800 */
[----:B----4-:R-:W-:-:S03]  /*a250*/  IMAD.WIDE R4, R8, 0x2, R18 ;  /* 0x0000000208047825 */ /* 0x010fc600078e0212 */
[----:B------:R1:W-:Y:S04]  /*a260*/  STL [R1+0x16e4], R3 ;  /* 0x0016e40301007387 */ /* 0x0003e80000100800 */
[----:B------:R-:W-:Y:S04]  /*a270*/  STL [R1+0x16f0], R6 ;  /* 0x0016f00601007387 */ /* 0x000fe80000100800 */
[----:B------:R3:W-:Y:S01]  /*a280*/  STL [R1+0x16ec], R7 ;  /* 0x0016ec0701007387 */ /* 0x0007e20000100800 */
[----:B-1----:R-:W-:-:S05]  /*a290*/  IMAD.WIDE R2, R8, 0x2, R16 ;  /* 0x0000000208027825 */ /* 0x002fca00078e0210 */
[----:B------:R-:W-:Y:S01]  /*a2a0*/  STL [R1+0x16f8], R2 ;  /* 0x0016f80201007387 */ /* 0x000fe20000100800 */
[----:B---3--:R-:W-:-:S03]  /*a2b0*/  IMAD.WIDE R6, R8, 0x2, R20 ;  /* 0x0000000208067825 */ /* 0x008fc600078e0214 */
[----:B------:R1:W-:Y:S01]  /*a2c0*/  STL [R1+0x16f4], R3 ;  /* 0x0016f40301007387 */ /* 0x0003e20000100800 */
[----:B------:R-:W-:-:S03]  /*a2d0*/  IMAD.WIDE R8, R10, 0x2, R14 ;  /* 0x000000020a087825 */ /* 0x000fc600078e020e */
[----:B------:R-:W-:Y:S04]  /*a2e0*/  STL [R1+0x1700], R4 ;  /* 0x0017000401007387 */ /* 0x000fe80000100800 */
[----:B------:R3:W-:Y:S01]  /*a2f0*/  STL [R1+0x16fc], R5 ;  /* 0x0016fc0501007387 */ /* 0x0007e20000100800 */
[----:B-1----:R-:W-:-:S03]  /*a300*/  IMAD.WIDE R2, R0, 0x2, R14 ;  /* 0x0000000200027825 */ /* 0x002fc600078e020e */
[----:B------:R-:W-:Y:S04]  /*a310*/  STL [R1+0x1708], R6 ;  /* 0x0017080601007387 */ /* 0x000fe80000100800 */
[----:B------:R1:W-:Y:S01]  /*a320*/  STL [R1+0x1704], R7 ;  /* 0x0017040701007387 */ /* 0x0003e20000100800 */
[----:B---3--:R-:W-:-:S03]  /*a330*/  IMAD.WIDE R4, R0, 0x2, R18 ;  /* 0x0000000200047825 */ /* 0x008fc600078e0212 */
[----:B------:R-:W-:Y:S04]  /*a340*/  STL [R1+0x1710], R2 ;  /* 0x0017100201007387 */ /* 0x000fe80000100800 */
[----:B------:R3:W-:Y:S01]  /*a350*/  STL [R1+0x170c], R3 ;  /* 0x00170c0301007387 */ /* 0x0007e20000100800 */
[----:B-1----:R-:W-:-:S04]  /*a360*/  IMAD.WIDE R6, R0, 0x2, R20 ;  /* 0x0000000200067825 */ /* 0x002fc800078e0214 */
[----:B---3--:R-:W-:-:S04]  /*a370*/  IMAD.WIDE R2, R0, 0x2, R16 ;  /* 0x0000000200027825 */ /* 0x008fc800078e0210 */
        /* <DEDUP_REMOVED lines=9> */
[----:B---3--:R-:W-:-:S03]  /*a410*/  IMAD.WIDE R4, R10, 0x2, R18 ;  /* 0x000000020a047825 */ /* 0x008fc600078e0212 */
        /* <DEDUP_REMOVED lines=638> */
[----:B----4-:R-:W-:-:S03]  /*cc00*/  IMAD.SHL.U32 R10, R10, 0x80, RZ ;  /* 0x000000800a0a7824 */ /* 0x010fc600078e00ff */
        /* <DEDUP_REMOVED lines=1734> */
[----:B------:R-:W-:Y:S04]  /*13870*/  STL [R1+0x2c48], R4 ;  /* 0x002c480401007387 */ /* 0x000fe80000100800 */
[----:B------:R5:W-:Y:S01]  /*13880*/  STL [R1+0x2c44], R5 ;  /* 0x002c440501007387 */ /* 0x000be20000100800 */
[----:B---3--:R-:W-:-:S04]  /*13890*/  IMAD.WIDE R2, R0, 0x2, R20 ;  /* 0x0000000200027825 */ /* 0x008fc800078e0214 */
[----:B--2---:R-:W-:Y:S01]  /*138a0*/  IMAD R0, R9, 0x5, RZ ;  /* 0x0000000509007824 */ /* 0x004fe200078e02ff */
[----:B------:R-:W-:Y:S01]  /*138b0*/  STL [R1+0x2c50], R2 ;  /* 0x002c500201007387 */ /* 0x000fe20000100800 */
[----:B-----5:R-:W-:-:S03]  /*138c0*/  IMAD.WIDE R4, R8, 0x2, R18 ;  /* 0x0000000208047825 */ /* 0x020fc600078e0212 */
        /* <DEDUP_REMOVED lines=11> */
[----:B------:R4:W-:Y:S04]  /*13980*/  STL [R1+0x2c70], R6 ;  /* 0x002c700601007387 */ /* 0x0009e80000100800 */
[----:B------:R-:W-:Y:S01]  /*13990*/  STL [R1+0x2c6c], R7 ;  /* 0x002c6c0701007387 */ /* 0x000fe20000100800 */
[----:B---3--:R-:W-:-:S03]  /*139a0*/  IMAD.WIDE R4, R0, 0x2, R18 ;  /* 0x0000000200047825 */ /* 0x008fc600078e0212 */
[----:B------:R2:W-:Y:S04]  /*139b0*/  STL [R1+0x2c78], R8 ;  /* 0x002c780801007387 */ /* 0x0005e80000100800 */
[----:B------:R-:W-:Y:S01]  /*139c0*/  STL [R1+0x2c74], R9 ;  /* 0x002c740901007387 */ /* 0x000fe20000100800 */
[----:B----4-:R-:W-:Y:S02]  /*139d0*/  IMAD.SHL.U32 R6, R10, 0x4, RZ ;  /* 0x000000040a067824 */ /* 0x010fe400078e00ff */
[----:B------:R-:W3:Y:S01]  /*139e0*/  LDC R10, c[0x0][0x238] ;  /* 0x00008e00ff0a7b82 */ /* 0x000ee20000000800 */
[----:B------:R-:W-:Y:S04]  /*139f0*/  STL [R1+0x2c80], R2 ;  /* 0x002c800201007387 */ /* 0x000fe80000100800 */
[----:B------:R4:W-:Y:S03]  /*13a00*/  STL [R1+0x2c7c], R3 ;  /* 0x002c7c0301007387 */ /* 0x0009e60000100800 */
[----:B--2---:R-:W2:Y:S01]  /*13a10*/  LDC R8, c[0x0][0x238] ;  /* 0x00008e00ff087b82 */ /* 0x004ea20000000800 */
[----:B------:R-:W-:Y:S04]  /*13a20*/  STL [R1+0x2c88], R4 ;  /* 0x002c880401007387 */ /* 0x000fe80000100800 */
[----:B------:R5:W-:Y:S01]  /*13a30*/  STL [R1+0x2c84], R5 ;  /* 0x002c840501007387 */ /* 0x000be20000100800 */
[----:B----4-:R-:W-:-:S04]  /*13a40*/  IMAD.WIDE R2, R0, 0x2, R20 ;  /* 0x0000000200027825 */ /* 0x010fc800078e0214 */
[----:B0-----:R-:W-:Y:S01]  /*13a50*/  IMAD R0, R12, 0x3, RZ ;  /* 0x000000030c007824 */ /* 0x001fe200078e02ff */
[----:B------:R-:W-:Y:S01]  /*13a60*/  STL [R1+0x2c90], R2 ;  /* 0x002c900201007387 */ /* 0x000fe20000100800 */
[----:B------:R-:W0:Y:S01]  /*13a70*/  LDC R12, c[0x0][0x238] ;  /* 0x00008e00ff0c7b82 */ /* 0x000e220000000800 */
[----:B-----5:R-:W-:Y:S02]  /*13a80*/  IMAD.WIDE R4, R6, 0x2, R14 ;  /* 0x0000000206047825 */ /* 0x020fe400078e020e */
[----:B------:R4:W-:Y:S04]  /*13a90*/  STL [R1+0x2c8c], R3 ;  /* 0x002c8c0301007387 */ /* 0x0009e80000100800 */
[----:B------:R-:W-:Y:S04]  /*13aa0*/  STL [R1+0x2c98], R4 ;  /* 0x002c980401007387 */ /* 0x000fe80000100800 */
[----:B------:R5:W-:Y:S01]  /*13ab0*/  STL [R1+0x2c94], R5 ;  /* 0x002c940501007387 */ /* 0x000be20000100800 */
[----:B--2---:R-:W-:-:S02]  /*13ac0*/  IMAD.SHL.U32 R8, R8, 0x2, RZ ;  /* 0x0000000208087824 */ /* 0x004fc400078e00ff */
[----:B----4-:R-:W-:-:S05]  /*13ad0*/  IMAD.WIDE R2, R6, 0x2, R16 ;  /* 0x0000000206027825 */ /* 0x010fca00078e0210 */
[----:B------:R-:W-:Y:S01]  /*13ae0*/  STL [R1+0x2ca0], R2 ;  /* 0x002ca00201007387 */ /* 0x000fe20000100800 */
[----:B-----5:R-:W-:-:S03]  /*13af0*/  IMAD.WIDE R4, R6, 0x2, R18 ;  /* 0x0000000206047825 */ /* 0x020fc600078e0212 */
[----:B------:R2:W-:Y:S01]  /*13b00*/  STL [R1+0x2c9c], R3 ;  /* 0x002c9c0301007387 */ /* 0x0005e20000100800 */
[----:B------:R-:W-:-:S03]  /*13b10*/  IMAD.WIDE R6, R6, 0x2, R20 ;  /* 0x0000000206067825 */ /* 0x000fc600078e0214 */
[----:B------:R-:W-:Y:S04]  /*13b20*/  STL [R1+0x2ca8], R4 ;  /* 0x002ca80401007387 */ /* 0x000fe80000100800 */
[----:B------:R4:W-:Y:S01]  /*13b30*/  STL [R1+0x2ca4], R5 ;  /* 0x002ca40501007387 */ /* 0x0009e20000100800 */
[----:B--2---:R-:W-:-:S03]  /*13b40*/  IMAD.WIDE R2, R0, 0x2, R14 ;  /* 0x0000000200027825 */ /* 0x004fc600078e020e */
[----:B------:R-:W-:Y:S04]  /*13b50*/  STL [R1+0x2cb0], R6 ;  /* 0x002cb00601007387 */ /* 0x000fe80000100800 */
[----:B------:R2:W-:Y:S01]  /*13b60*/  STL [R1+0x2cac], R7 ;  /* 0x002cac0701007387 */ /* 0x0005e20000100800 */
[----:B----4-:R-:W-:-:S03]  /*13b70*/  IMAD.WIDE R4, R0, 0x2, R18 ;  /* 0x0000000200047825 */ /* 0x010fc600078e0212 */
[----:B------:R-:W-:Y:S04]  /*13b80*/  STL [R1+0x2cb8], R2 ;  /* 0x002cb80201007387 */ /* 0x000fe80000100800 */
[----:B------:R4:W-:Y:S01]  /*13b90*/  STL [R1+0x2cb4], R3 ;  /* 0x002cb40301007387 */ /* 0x0009e20000100800 */
[----:B--2---:R-:W-:-:S04]  /*13ba0*/  IMAD.WIDE R6, R0, 0x2, R20 ;  /* 0x0000000200067825 */ /* 0x004fc800078e0214 */
[----:B----4-:R-:W-:-:S04]  /*13bb0*/  IMAD.WIDE R2, R0, 0x2, R16 ;  /* 0x0000000200027825 */ /* 0x010fc800078e0210 */
[----:B------:R-:W-:Y:S01]  /*13bc0*/  IMAD.SHL.U32 R0, R183, 0x100, RZ ;  /* 0x00000100b7007824 */ /* 0x000fe200078e00ff */
[----:B------:R-:W-:Y:S04]  /*13bd0*/  STL [R1+0x2cc0], R2 ;  /* 0x002cc00201007387 */ /* 0x000fe80000100800 */
[----:B------:R2:W-:Y:S04]  /*13be0*/  STL [R1+0x2cbc], R3 ;  /* 0x002cbc0301007387 */ /* 0x0005e80000100800 */
        /* <DEDUP_REMOVED lines=8> */
[----:B--2---:R-:W-:-:S03]  /*13c70*/  IMAD.WIDE R6, R8, 0x2, R18 ;  /* 0x0000000208067825 */ /* 0x004fc600078e0212 */
[----:B------:R-:W-:Y:S01]  /*13c80*/  STL [R1+0x2ce0], R4 ;  /* 0x002ce00401007387 */ /* 0x000fe20000100800 */
[----:B------:R-:W-:-:S03]  /*13c90*/  IMAD.WIDE R8, R8, 0x2, R20 ;  /* 0x0000000208087825 */ /* 0x000fc600078e0214 */
[----:B------:R0:W-:Y:S01]  /*13ca0*/  STL [R1+0x2cdc], R5 ;  /* 0x002cdc0501007387 */ /* 0x0001e20000100800 */
[----:B---3--:R-:W-:-:S03]  /*13cb0*/  IMAD.WIDE R2, R10, 0x2, R14 ;  /* 0x000000020a027825 */ /* 0x008fc600078e020e */
[----:B------:R-:W-:Y:S04]  /*13cc0*/  STL [R1+0x2ce8], R6 ;  /* 0x002ce80601007387 */ /* 0x000fe80000100800 */
[----:B------:R1:W-:Y:S01]  /*13cd0*/  STL [R1+0x2ce4], R7 ;  /* 0x002ce40701007387 */ /* 0x0003e20000100800 */
[----:B0-----:R-:W-:-:S03]  /*13ce0*/  IMAD.WIDE R4, R12, 0x2, R16 ;  /* 0x000000020c047825 */ /* 0x001fc600078e0210 */
[----:B------:R-:W-:Y:S04]  /*13cf0*/  STL [R1+0x2cf0], R8 ;  /* 0x002cf00801007387 */ /* 0x000fe80000100800 */
[----:B------:R-:W-:Y:S01]  /*13d00*/  STL [R1+0x2cec], R9 ;  /* 0x002cec0901007387 */ /* 0x000fe20000100800 */
[----:B-1----:R-:W-:-:S03]  /*13d10*/  IMAD.WIDE R6, R13, 0x2, R18 ;  /* 0x000000020d067825 */ /* 0x002fc600078e0212 */
[----:B------:R-:W-:Y:S04]  /*13d20*/  STL [R1+0x2cf8], R2 ;  /* 0x002cf80201007387 */ /* 0x000fe80000100800 */
[----:B------:R0:W-:Y:S04]  /*13d30*/  STL [R1+0x2cf4], R3 ;  /* 0x002cf40301007387 */ /* 0x0001e80000100800 */
[----:B------:R-:W-:Y:S04]  /*13d40*/  STL [R1+0x2d00], R4 ;  /* 0x002d000401007387 */ /* 0x000fe80000100800 */
[----:B------:R-:W-:Y:S01]  /*13d50*/  STL [R1+0x2cfc], R5 ;  /* 0x002cfc0501007387 */ /* 0x000fe20000100800 */
[----:B0-----:R-:W-:-:S03]  /*13d60*/  IMAD.WIDE R2, R23, 0x2, R20 ;  /* 0x0000000217027825 */ /* 0x001fc600078e0214 */
[----:B------:R-:W-:Y:S04]  /*13d70*/  STL [R1+0x2d08], R6 ;  /* 0x002d080601007387 */ /* 0x000fe80000100800 */
[----:B------:R-:W-:Y:S04]  /*13d80*/  STL [R1+0x2d04], R7 ;  /* 0x002d040701007387 */ /* 0x000fe80000100800 */
[----:B------:R0:W-:Y:S04]  /*13d90*/  STL [R1+0x2d10], R2 ;  /* 0x002d100201007387 */ /* 0x0001e80000100800 */
[----:B------:R1:W-:Y:S04]  /*13da0*/  STL [R1+0x2d0c], R3 ;  /* 0x002d0c0301007387 */ /* 0x0003e80000100800 */
[----:B------:R-:W-:Y:S04]  /*13db0*/  STL [R1+0x964], RZ ;  /* 0x000964ff01007387 */ /* 0x000fe80000100800 */
[----:B------:R-:W-:Y:S01]  /*13dc0*/  STL [R1], RZ ;  /* 0x000000ff01007387 */ /* 0x000fe20000100800 */
[----:B0-----:R-:W-:-:S03]  /*13dd0*/  SHF.R.S32.HI R2, RZ, 0x1f, R0 ;  /* 0x0000001fff027819 */ /* 0x001fc60000011400 */
[----:B------:R-:W-:Y:S04]  /*13de0*/  STL [R1+0x4], RZ ;  /* 0x000004ff01007387 */ /* 0x000fe80000100800 */
        /* <DEDUP_REMOVED lines=30> */
[----:B------:R-:W2:Y:S04]  /*13fd0*/  LDL.LU R179, [R1+0x84] ;  /* 0x0000840001b37983 */ /* 0x000ea80000300800 */
[----:B------:R-:W3:Y:S04]  /*13fe0*/  LDL.LU R182, [R1+0x80] ;  /* 0x0000800001b67983 */ /* 0x000ee80000300800 */
[----:B------:R-:W4:Y:S01]  /*13ff0*/  LDL R183, [R1+0x313c] ;  /* 0x00313c0001b77983 */ /* 0x000f220000100800 */
[----:B------:R-:W-:Y:S01]  /*14000*/  UIADD3.64 UR10, UR4, 0x100, URZ ;  /* 0x00000100040a7897 */ /* 0x000fe2000fffe03f */
[----:B-1----:R-:W-:Y:S01]  /*14010*/  SHF.R.S32.HI R3, RZ, 0x1f, R11 ;  /* 0x0000001fff037819 */ /* 0x002fe2000001140b */
[----:B------:R-:W-:Y:S01]  /*14020*/  UIADD3.64 UR10, UR4, 0x780, URZ ;  /* 0x00000780040a7897 */ /* 0x000fe2000fffe03f */
[----:B------:R-:W-:Y:S01]  /*14030*/  SHF.L.U64.HI R2, R0, 0x1, R2 ;  /* 0x0000000100027819 */ /* 0x000fe20000010202 */
[----:B------:R-:W-:Y:S01]  /*14040*/  UIADD3.64 UR14, UR4, 0x800, URZ ;  /* 0x00000800040e7897 */ /* 0x000fe2000fffe03f */
[C---:B------:R-:W-:Y:S01]  /*14050*/  SHF.L.U64.HI R0, R11.reuse, 0x1, R3 ;  /* 0x000000010b007819 */ /* 0x040fe20000010203 */
[----:B------:R-:W-:Y:S01]  /*14060*/  UIADD3.64 UR10, UR4, 0x880, URZ ;  /* 0x00000880040a7897 */ /* 0x000fe2000fffe03f */
[C---:B------:R-:W-:Y:S01]  /*14070*/  LOP3.LUT R9, R252.reuse, 0x10, RZ, 0x3c, !PT ;  /* 0x00000010fc097812 */ /* 0x040fe200078e3cff */
        /* <DEDUP_REMOVED lines=9> */
[----:B------:R-:W-:Y:S01]  /*14110*/  LOP3.LUT R3, R252, 0x70, RZ, 0x3c, !PT ;  /* 0x00000070fc037812 */ /* 0x000fe200078e3cff */
[----:B------:R-:W-:Y:S01]  /*14120*/  UIADD3.64 UR10, UR4, 0xb80, URZ ;  /* 0x00000b80040a7897 */ /* 0x000fe2000fffe03f */
[----:B------:R-:W-:Y:S01]  /*14130*/  IMAD.SHL.U32 R11, R11, 0x2, RZ ;  /* 0x000000020b0b7824 */ /* 0x000fe200078e00ff */
[----:B------:R-:W-:Y:S01]  /*14140*/  UIADD3.64 UR14, UR4, 0xc00, URZ ;  /* 0x00000c00040e7897 */ /* 0x000fe2000fffe03f */
[----:B------:R-:W-:Y:S01]  /*14150*/  CS2R R156, SRZ ;  /* 0x00000000009c7805 */ /* 0x000fe2000001ff00 */
        /* <DEDUP_REMOVED lines=144> */
[----:B------:R-:W-:-:S02]  /*14a60*/  UIADD3.64 UR14, UR4, 0x3080, URZ ;  /* 0x00003080040e7897 */ /* 0x000fc4000fffe03f */
[----:B------:R-:W-:Y:S02]  /*14a70*/  UIADD3.64 UR18, UR4, 0x3100, URZ ;  /* 0x0000310004127897 */ /* 0x000fe4000fffe03f */
[----:B------:R-:W-:Y:S02]  /*14a80*/  UIADD3.64 UR10, UR4, 0x3180, URZ ;  /* 0x00003180040a7897 */ /* 0x000fe4000fffe03f */
[----:B------:R-:W-:Y:S02]  /*14a90*/  UIADD3.64 UR14, UR4, 0x3200, URZ ;  /* 0x00003200040e7897 */ /* 0x000fe4000fffe03f */
[----:B------:R-:W-:Y:S02]  /*14aa0*/  UIADD3.64 UR18, UR4, 0x3280, URZ ;  /* 0x0000328004127897 */ /* 0x000fe4000fffe03f */
[----:B------:R-:W-:Y:S02]  /*14ab0*/  UIADD3.64 UR10, UR4, 0x3300, URZ ;  /* 0x00003300040a7897 */ /* 0x000fe4000fffe03f */
        /* <DEDUP_REMOVED lines=38> */
[----:B------:R-:W-:Y:S01]  /*14d20*/  UIADD3.64 UR52, UR4, 0x700, URZ ;  /* 0x0000070004347897 */ /* 0x000fe2000fffe03f */
[----:B------:R-:W-:Y:S01]  /*14d30*/  UMOV UR59, 0x40000040 ;  /* 0x40000040003b7882 */ /* 0x000fe20000000000 */
        /* <DEDUP_REMOVED lines=12> */
[----:B--2---:R-:W-:Y:S02]  /*14e00*/  SHF.R.S32.HI R4, RZ, 0x8, R179 ;  /* 0x00000008ff047819 */ /* 0x004fe400000114b3 */
[----:B------:R-:W-:Y:S02]  /*14e10*/  CS2R R178, SRZ ;  /* 0x0000000000b27805 */ /* 0x000fe4000001ff00 */
[C---:B---3--:R-:W-:Y:S01]  /*14e20*/  LOP3.LUT R12, R182.reuse, 0x10, RZ, 0x3c, !PT ;  /* 0x00000010b60c7812 */ /* 0x048fe200078e3cff */
[----:B------:R0:W-:Y:S01]  /*14e30*/  STL [R1+0x3138], R4 ;  /* 0x0031380401007387 */ /* 0x0001e20000100800 */
[C---:B------:R-:W-:Y:S01]  /*14e40*/  LOP3.LUT R13, R182.reuse, 0x20, RZ, 0x3c, !PT ;  /* 0x00000020b60d7812 */ /* 0x040fe200078e3cff */
[C---:B----4-:R-:W-:Y:S01]  /*14e50*/  IMAD.IADD R26, R183.reuse, 0x1, R182 ;  /* 0x00000001b71a7824 */ /* 0x050fe200078e02b6 */
[C---:B------:R-:W-:Y:S01]  /*14e60*/  LOP3.LUT R22, R182.reuse, 0x30, RZ, 0x3c, !PT ;  /* 0x00000030b6167812 */ /* 0x040fe200078e3cff */
[C---:B------:R-:W-:Y:S01]  /*14e70*/  IMAD.IADD R12, R183.reuse, 0x1, R12 ;  /* 0x00000001b70c7824 */ /* 0x040fe200078e020c */
[C---:B------:R-:W-:Y:S01]  /*14e80*/  LOP3.LUT R23, R182.reuse, 0x40, RZ, 0x3c, !PT ;  /* 0x00000040b6177812 */ /* 0x040fe200078e3cff */
[C---:B------:R-:W-:Y:S01]  /*14e90*/  IMAD.IADD R13, R183.reuse, 0x1, R13 ;  /* 0x00000001b70d7824 */ /* 0x040fe200078e020d */
[----:B------:R1:W-:Y:S01]  /*14ea0*/  STL [R1+0xa4], R26 ;  /* 0x0000a41a01007387 */ /* 0x0003e20000100800 */
[C---:B------:R-:W-:Y:S01]  /*14eb0*/  LOP3.LUT R24, R182.reuse, 0x50, RZ, 0x3c, !PT ;  /* 0x00000050b6187812 */ /* 0x040fe200078e3cff */
[C---:B------:R-:W-:Y:S01]  /*14ec0*/  IMAD.IADD R10, R183.reuse, 0x1, R252 ;  /* 0x00000001b70a7824 */ /* 0x040fe200078e02fc */
[C---:B------:R-:W-:Y:S01]  /*14ed0*/  LOP3.LUT R25, R182.reuse, 0x60, RZ, 0x3c, !PT ;  /* 0x00000060b6197812 */ /* 0x040fe200078e3cff */
[----:B------:R2:W-:Y:S01]  /*14ee0*/  STL [R1+0xa0], R12 ;  /* 0x0000a00c01007387 */ /* 0x0005e20000100800 */
[----:B------:R-:W-:Y:S01]  /*14ef0*/  LOP3.LUT R28, R182, 0x70, RZ, 0x3c, !PT ;  /* 0x00000070b61c7812 */ /* 0x000fe200078e3cff */
[C---:B------:R-:W-:Y:S01]  /*14f00*/  IMAD.IADD R9, R183.reuse, 0x1, R9 ;  /* 0x00000001b7097824 */ /* 0x040fe200078e0209 */
[----:B0-----:R-:W-:Y:S01]  /*14f10*/  LOP3.LUT R4, R252, 0x60, RZ, 0x3c, !PT ;  /* 0x00000060fc047812 */ /* 0x001fe200078e3cff */
[----:B------:R0:W-:Y:S01]  /*14f20*/  STL [R1+0x9c], R13 ;  /* 0x00009c0d01007387 */ /* 0x0001e20000100800 */
[C---:B------:R-:W-:Y:S01]  /*14f30*/  IMAD.IADD R8, R183.reuse, 0x1, R8 ;  /* 0x00000001b7087824 */ /* 0x040fe200078e0208 */
[----:B-1----:R-:W-:Y:S01]  /*14f40*/  CS2R R26, SRZ ;  /* 0x00000000001a7805 */ /* 0x002fe2000001ff00 */
[----:B------:R-:W-:-:S02]  /*14f50*/  IMAD.IADD R7, R183, 0x1, R7 ;  /* 0x00000001b7077824 */ /* 0x000fc400078e0207 */
[C---:B------:R-:W-:Y:S02]  /*14f60*/  IMAD.IADD R6, R183.reuse, 0x1, R6 ;  /* 0x00000001b7067824 */ /* 0x040fe400078e0206 */
[C---:B--2---:R-:W-:Y:S02]  /*14f70*/  IMAD.IADD R12, R183.reuse, 0x1, R22 ;  /* 0x00000001b70c7824 */ /* 0x044fe400078e0216 */
[C---:B------:R-:W-:Y:S02]  /*14f80*/  IMAD.IADD R5, R183.reuse, 0x1, R5 ;  /* 0x00000001b7057824 */ /* 0x040fe400078e0205 */
[C---:B0-----:R-:W-:Y:S01]  /*14f90*/  IMAD.IADD R13, R183.reuse, 0x1, R23 ;  /* 0x00000001b70d7824 */ /* 0x041fe200078e0217 */
[----:B------:R0:W-:Y:S01]  /*14fa0*/  STL [R1+0x98], R12 ;  /* 0x0000980c01007387 */ /* 0x0001e20000100800 */
[C---:B------:R-:W-:Y:S02]  /*14fb0*/  IMAD.IADD R4, R183.reuse, 0x1, R4 ;  /* 0x00000001b7047824 */ /* 0x040fe400078e0204 */
[C---:B------:R-:W-:Y:S01]  /*14fc0*/  IMAD.IADD R3, R183.reuse, 0x1, R3 ;  /* 0x00000001b7037824 */ /* 0x040fe200078e0203 */
[----:B------:R1:W-:Y:S01]  /*14fd0*/  STL [R1+0x94], R13 ;  /* 0x0000940d01007387 */ /* 0x0003e20000100800 */
[----:B0-----:R-:W-:-:S02]  /*14fe0*/  IMAD.IADD R12, R183, 0x1, R24 ;  /* 0x00000001b70c7824 */ /* 0x001fc400078e0218 */
[----:B-1----:R-:W-:-:S03]  /*14ff0*/  IMAD.IADD R13, R183, 0x1, R25 ;  /* 0x00000001b70d7824 */ /* 0x002fc600078e0219 */
[----:B------:R0:W-:Y:S01]  /*15000*/  STL [R1+0x90], R12 ;  /* 0x0000900c01007387 */ /* 0x0001e20000100800 */
[----:B------:R-:W-:-:S03]  /*15010*/  CS2R R24, SRZ ;  /* 0x0000000000187805 */ /* 0x000fc6000001ff00 */
[----:B------:R1:W-:Y:S01]  /*15020*/  STL [R1+0x8c], R13 ;  /* 0x00008c0d01007387 */ /* 0x0003e20000100800 */
[----:B0-----:R-:W-:Y:S01]  /*15030*/  IMAD.IADD R12, R183, 0x1, R28 ;  /* 0x00000001b70c7824 */ /* 0x001fe200078e021c */
[----:B------:R-:W-:Y:S02]  /*15040*/  CS2R R182, SRZ ;  /* 0x0000000000b67805 */ /* 0x000fe4000001ff00 */
[----:B------:R-:W-:Y:S02]  /*15050*/  CS2R R28, SRZ ;  /* 0x00000000001c7805 */ /* 0x000fe4000001ff00 */
[----:B------:R1:W-:Y:S05]  /*15060*/  STL [R1+0x88], R12 ;  /* 0x0000880c01007387 */ /* 0x0003ea0000100800 */
.L_x_1:
[----:B------:R-:W2:Y:S01]  /*15070*/  LDL R23, [R1+0x964] ;  /* 0x0009640001177983 */ /* 0x000ea20000100800 */
[----:B-1----:R-:W2:Y:S01]  /*15080*/  LDC R12, c[0x0][0x230] ;  /* 0x00008c00ff0c7b82 */ /* 0x002ea20000000800 */
[----:B------:R-:W-:Y:S02]  /*15090*/  PRMT R22, RZ, 0x7610, R22 ;  /* 0x00007610ff167816 */ /* 0x000fe40000000016 */
[----:B------:R0:W-:Y:S04]  /*150a0*/  STL [R1+0x4378], R14 ;  /* 0x0043780e01007387 */ /* 0x0001e80000100800 */
[----:B------:R1:W-:Y:S04]  /*150b0*/  STL [R1+0x4374], R15 ;  /* 0x0043740f01007387 */ /* 0x0003e80000100800 */
[----:B------:R-:W-:Y:S01]  /*150c0*/  STL [R1+0x3c04], R252 ;  /* 0x003c04fc01007387 */ /* 0x000fe20000100800 */
[----:B0-----:R-:W-:-:S03]  /*150d0*/  PRMT R14, RZ, 0x7610, R14 ;  /* 0x00007610ff0e7816 */ /* 0x001fc6000000000e */
        /* <DEDUP_REMOVED lines=71> */
[----:B------:R-:W-:Y:S01]  /*15550*/  STL [R1+0x3e40], R252 ;  /* 0x003e40fc01007387 */ /* 0x000fe20000100800 */
[----:B--2---:R-:W-:-:S03]  /*15560*/  IMAD R12, R23, -0x100, R12 ;  /* 0xffffff00170c7824 */ /* 0x004fc600078e020c */
[----:B------:R-:W-:Y:S02]  /*15570*/  STL [R1+0x3e48], R252 ;  /* 0x003e48fc01007387 */ /* 0x000fe40000100800 */
[C---:B------:R-:W-:Y:S02]  /*15580*/  ISETP.GT.AND P0, PT, R12.reuse, RZ, PT ;  /* 0x000000ff0c00720c */ /* 0x040fe40003f04270 */
[----:B------:R-:W-:Y:S01]  /*15590*/  STL [R1+0x3e50], R252 ;  /* 0x003e50fc01007387 */ /* 0x000fe20000100800 */
[----:B-1----:R-:W-:Y:S02]  /*155a0*/  PRMT R15, RZ, 0x7610, R15 ;  /* 0x00007610ff0f7816 */ /* 0x002fe4000000000f */
[----:B------:R-:W-:Y:S01]  /*155b0*/  ISETP.GT.AND P1, PT, R12, 0x1, PT ;  /* 0x000000010c00780c */ /* 0x000fe20003f24270 */
        /* <DEDUP_REMOVED lines=406> */
[----:B-----5:R-:W-:Y:S04]  /*16f20*/  STL [R1+0x3bec], R10 ;  /* 0x003bec0a01007387 */ /* 0x020fe80000100800 */
        /* <DEDUP_REMOVED lines=56> */
[----:B------:R-:W2:Y:S04]  /*172b0*/  @P0 LDG.E.U16 R22, desc[UR60][R20.64] ;  /* 0x0000003c14160981 */ /* 0x000ea8000c1e1500 */
[----:B------:R-:W-:Y:S04]  /*172c0*/  STL [R1+0x3404], R199 ;  /* 0x003404c701007387 */ /* 0x000fe80000100800 */
[----:B------:R-:W-:Y:S04]  /*172d0*/  STL [R1+0x3400], R198 ;  /* 0x003400c601007387 */ /* 0x000fe80000100800 */
[----:B------:R-:W-:Y:S04]  /*172e0*/  STL [R1+0x33fc], R197 ;  /* 0x0033fcc501007387 */ /* 0x000fe80000100800 */
[----:B------:R-:W-:Y:S04]  /*172f0*/  STL [R1+0x33f8], R196 ;  /* 0x0033f8c401007387 */ /* 0x000fe80000100800 */
[----:B------:R-:W3:Y:S04]  /*17300*/  @P0 LDG.E.U16 R14, desc[UR60][R18.64] ;  /* 0x0000003c120e0981 */ /* 0x000ee8000c1e1500 */
[----:B------:R-:W-:Y:S04]  /*17310*/  STL [R1+0x33f4], R195 ;  /* 0x0033f4c301007387 */ /* 0x000fe80000100800 */
[----:B------:R-:W-:Y:S04]  /*17320*/  STL [R1+0x33f0], R194 ;  /* 0x0033f0c201007387 */ /* 0x000fe80000100800 */
[----:B------:R-:W-:Y:S04]  /*17330*/  STL [R1+0x33ec], R193 ;  /* 0x0033ecc101007387 */ /* 0x000fe80000100800 */
[----:B------:R-:W-:Y:S04]  /*17340*/  STL [R1+0x33e8], R192 ;  /* 0x0033e8c001007387 */ /* 0x000fe80000100800 */
[----:B------:R-:W4:Y:S04]  /*17350*/  @P0 LDG.E.U16 R15, desc[UR60][R16.64] ;  /* 0x0000003c100f0981 */ /* 0x000f28000c1e1500 */
        /* <DEDUP_REMOVED lines=290> */
[----:B------:R-:W4:Y:S04]  /*18580*/  LDL R23, [R1+0x2d0c] ;  /* 0x002d0c0001177983 */ /* 0x000f280000100800 */
[----:B--2---:R0:W-:Y:S04]  /*18590*/  STL [R1+0xd50], R22 ;  /* 0x000d501601007387 */ /* 0x0041e80000100800 */
[----:B0-----:R-:W2:Y:S04]  /*185a0*/  LDL R22, [R1+0x2d10] ;  /* 0x002d100001167983 */ /* 0x001ea80000100800 */
[----:B------:R-:W-:Y:S04]  /*185b0*/  STL [R1+0x36b4], R20 ;  /* 0x0036b41401007387 */ /* 0x000fe80000100800 */
[----:B------:R-:W-:Y:S04]  /*185c0*/  STL [R1+0x36b0], R21 ;  /* 0x0036b01501007387 */ /* 0x000fe80000100800 */
[----:B---3--:R0:W-:Y:S04]  /*185d0*/  STL [R1+0xd4c], R14 ;  /* 0x000d4c0e01007387 */ /* 0x0081e80000100800 */
[----:B0-----:R-:W3:Y:S04]  /*185e0*/  LDL.LU R14, [R1+0x4378] ;  /* 0x00437800010e7983 */ /* 0x001ee80000300800 */
[----:B------:R-:W-:Y:S04]  /*185f0*/  STL [R1+0x36bc], R18 ;  /* 0x0036bc1201007387 */ /* 0x000fe80000100800 */
[----:B------:R-:W-:Y:S04]  /*18600*/  STL [R1+0x36b8], R19 ;  /* 0x0036b81301007387 */ /* 0x000fe80000100800 */
[----:B----4-:R0:W-:Y:S04]  /*18610*/  STL [R1+0xd48], R15 ;  /* 0x000d480f01007387 */ /* 0x0101e80000100800 */
[----:B0-----:R-:W3:Y:S01]  /*18620*/  LDL.LU R15, [R1+0x4374] ;  /* 0x00437400010f7983 */ /* 0x001ee20000300800 */
[----:B------:R-:W-:-:S02]  /*18630*/  PRMT R252, RZ, 0x7610, R252 ;  /* 0x00007610fffc7816 */ /* 0x000fc400000000fc */
[----:B------:R-:W-:-:S06]  /*18640*/  PRMT R251, RZ, 0x7610, R251 ;  /* 0x00007610fffb7816 */ /* 0x000fcc00000000fb */
[----:B--2---:R-:W2:Y:S04]  /*18650*/  @P1 LDG.E.U16 R251, desc[UR60][R22.64] ;  /* 0x0000003c16fb1981 */ /* 0x004ea8000c1e1500 */
[----:B---3--:R-:W3:Y:S04]  /*18660*/  @P0 LDG.E.U16 R252, desc[UR60][R14.64] ;  /* 0x0000003c0efc0981 */ /* 0x008ee8000c1e1500 */
[----:B------:R-:W-:Y:S04]  /*18670*/  STL [R1+0x36c4], R16 ;  /* 0x0036c41001007387 */ /* 0x000fe80000100800 */
[----:B------:R-:W-:Y:S04]  /*18680*/  STL [R1+0x36c0], R17 ;  /* 0x0036c01101007387 */ /* 0x000fe80000100800 */
[----:B---3--:R0:W-:Y:S04]  /*18690*/  STL [R1+0xd44], R252 ;  /* 0x000d44fc01007387 */ /* 0x0081e80000100800 */
[----:B0-----:R-:W3:Y:S04]  /*186a0*/  LDL.LU R252, [R1+0x4370] ;  /* 0x0043700001fc7983 */ /* 0x001ee80000300800 */
[----:B------:R-:W-:Y:S04]  /*186b0*/  STL [R1+0x36cc], R14 ;  /* 0x0036cc0e01007387 */ /* 0x000fe80000100800 */
[----:B------:R-:W-:Y:S04]  /*186c0*/  STL [R1+0x36c8], R15 ;  /* 0x0036c80f01007387 */ /* 0x000fe80000100800 */
[----:B--2---:R0:W-:Y:S04]  /*186d0*/  STL [R1+0xd40], R251 ;  /* 0x000d40fb01007387 */ /* 0x0041e80000100800 */
[----:B0-----:R-:W2:Y:S04]  /*186e0*/  LDL.LU R251, [R1+0x436c] ;  /* 0x00436c0001fb7983 */ /* 0x001ea80000300800 */
[----:B------:R-:W4:Y:S04]  /*186f0*/  LDL R22, [R1+0x2d04] ;  /* 0x002d040001167983 */ /* 0x000f280000100800 */
[----:B------:R-:W4:Y:S01]  /*18700*/  LDL R23, [R1+0x2d08] ;  /* 0x002d080001177983 */ /* 0x000f220000100800 */
[----:B---3--:R-:W-:-:S02]  /*18710*/  PRMT R252, RZ, 0x7610, R252 ;  /* 0x00007610fffc7816 */ /* 0x008fc400000000fc */
[----:B----4-:R-:W-:-:S04]  /*18720*/  @P1 LOP3.LUT R23, R23, R22, RZ, 0x3c, !PT ;  /* 0x0000001617171212 */ /* 0x010fc800078e3cff */
[----:B------:R-:W-:-:S04]  /*18730*/  @P1 LOP3.LUT R22, R23, R22, RZ, 0x3c, !PT ;  /* 0x0000001617161212 */ /* 0x000fc800078e3cff */
[----:B------:R-:W-:-:S05]  /*18740*/  @P1 LOP3.LUT R23, R23, R22, RZ, 0x3c, !PT ;  /* 0x0000001617171212 */ /* 0x000fca00078e3cff */
[----:B------:R-:W3:Y:S04]  /*18750*/  @P1 LDG.E.U16 R252, desc[UR60][R22.64] ;  /* 0x0000003c16fc1981 */ /* 0x000ee8000c1e1500 */
[----:B---3--:R0:W-:Y:S04]  /*18760*/  STL [R1+0xd3c], R252 ;  /* 0x000d3cfc01007387 */ /* 0x0081e80000100800 */
[----:B0-----:R-:W3:Y:S04]  /*18770*/  LDL.LU R252, [R1+0x4368] ;  /* 0x0043680001fc7983 */ /* 0x001ee80000300800 */
[----:B------:R-:W4:Y:S04]  /*18780*/  LDL R22, [R1+0x2cfc] ;  /* 0x002cfc0001167983 */ /* 0x000f280000100800 */
[----:B------:R-:W4:Y:S01]  /*18790*/  LDL R23, [R1+0x2d00] ;  /* 0x002d000001177983 */ /* 0x000f220000100800 */
[----:B--2---:R-:W-:-:S02]  /*187a0*/  PRMT R251, RZ, 0x7610, R251 ;  /* 0x00007610fffb7816 */ /* 0x004fc400000000fb */
[----:B----4-:R-:W-:-:S04]  /*187b0*/  @P1 LOP3.LUT R23, R23, R22, RZ, 0x3c, !PT ;  /* 0x0000001617171212 */ /* 0x010fc800078e3cff */
[----:B------:R-:W-:-:S04]  /*187c0*/  @P1 LOP3.LUT R22, R23, R22, RZ, 0x3c, !PT ;  /* 0x0000001617161212 */ /* 0x000fc800078e3cff */
[----:B------:R-:W-:-:S05]  /*187d0*/  @P1 LOP3.LUT R23, R23, R22, RZ, 0x3c, !PT ;  /* 0x0000001617171212 */ /* 0x000fca00078e3cff */
[----:B------:R-:W2:Y:S04]  /*187e0*/  @P1 LDG.E.U16 R251, desc[UR60][R22.64] ;  /* 0x0000003c16fb1981 */ /* 0x000ea8000c1e1500 */
        /* <DEDUP_REMOVED lines=8> */
[----:B------:R-:W3:Y:S01]  /*18870*/  @P1 LDG.E.U16 R252, desc[UR60][R22.64] ;  /* 0x0000003c16fc1981 */ /* 0x000ee2000c1e1500 */
[----:B------:R-:W-:-:S03]  /*18880*/  ISETP.GT.AND P0, PT, R12, 0x2, PT ;  /* 0x000000020c00780c */ /* 0x000fc60003f04270 */
        /* <DEDUP_REMOVED lines=189> */
[----:B------:R-:W-:-:S02]  /*19460*/  PRMT R121, RZ, 0x7610, R121 ;  /* 0x00007610ff797816 */ /* 0x000fc40000000079 */
[----:B----4-:R-:W-:-:S04]  /*19470*/  @P1 LOP3.LUT R23, R23, R22, RZ, 0x3c, !PT ;  /* 0x0000001617171212 */ /* 0x010fc800078e3cff */
[----:B------:R-:W-:-:S04]  /*19480*/  @P1 LOP3.LUT R22, R23, R22, RZ, 0x3c, !PT ;  /* 0x0000001617161212 */ /* 0x000fc800078e3cff */
[----:B------:R-:W-:-:S05]  /*19490*/  @P1 LOP3.LUT R23, R23, R22, RZ, 0x3c, !PT ;  /* 0x0000001617171212 */ /* 0x000fca00078e3cff */
[----:B------:R-:W4:Y:S04]  /*194a0*/  @P1 LDG.E.U16 R121, desc[UR60][R22.64] ;  /* 0x0000003c16791981 */ /* 0x000f28000c1e1500 */
[----:B------:R-:W2:Y:S04]  /*194b0*/  LDL R22, [R1+0x2c44] ;  /* 0x002c440001167983 */ /* 0x000ea80000100800 */
[----:B------:R-:W2:Y:S01]  /*194c0*/  LDL R23, [R1+0x2c48] ;  /* 0x002c480001177983 */ /* 0x000ea20000100800 */
[----:B------:R-:W-:-:S03]  /*194d0*/  PRMT R122, RZ, 0x7610, R122 ;  /* 0x00007610ff7a7816 */ /* 0x000fc6000000007a */
[----:B----4-:R-:W-:Y:S01]  /*194e0*/  STL [R1+0x36d0], R121 ;  /* 0x0036d07901007387 */ /* 0x010fe20000100800 */
[----:B--2---:R-:W-:-:S04]  /*194f0*/  @P1 LOP3.LUT R23, R23, R22, RZ, 0x3c, !PT ;  /* 0x0000001617171212 */ /* 0x004fc800078e3cff */
[----:B------:R-:W-:-:S04]  /*19500*/  @P1 LOP3.LUT R22, R23, R22, RZ, 0x3c, !PT ;  /* 0x0000001617161212 */ /* 0x000fc800078e3cff */
[----:B------:R-:W-:-:S05]  /*19510*/  @P1 LOP3.LUT R23, R23, R22, RZ, 0x3c, !PT ;  /* 0x0000001617171212 */ /* 0x000fca00078e3cff */
[----:B------:R-:W2:Y:S04]  /*19520*/  @P1 LDG.E.U16 R122, desc[UR60][R22.64] ;  /* 0x0000003c167a1981 */ /* 0x000ea8000c1e1500 */
[----:B------:R-:W4:Y:S04]  /*19530*/  LDL R22, [R1+0x2c3c] ;  /* 0x002c3c0001167983 */ /* 0x000f280000100800 */
[----:B------:R-:W4:Y:S01]  /*19540*/  LDL R23, [R1+0x2c40] ;  /* 0x002c400001177983 */ /* 0x000f220000100800 */
[----:B------:R-:W-:-:S03]  /*19550*/  PRMT R123, RZ, 0x7610, R123 ;  /* 0x00007610ff7b7816 */ /* 0x000fc6000000007b */
[----:B--2---:R-:W-:Y:S01]  /*19560*/  STL [R1+0x36d4], R122 ;  /* 0x0036d47a01007387 */ /* 0x004fe20000100800 */
[----:B----4-:R-:W-:-:S04]  /*19570*/  @P1 LOP3.LUT R23, R23, R22, RZ, 0x3c, !PT ;  /* 0x0000001617171212 */ /* 0x010fc800078e3cff */
        /* <DEDUP_REMOVED lines=10> */
[----:B------:R0:W2:Y:S04]  /*19620*/  @P1 LDG.E.U16 R124, desc[UR60][R22.64] ;  /* 0x0000003c167c1981 */ /* 0x0000a8000c1e1500 */
[----:B------:R-:W0:Y:S04]  /*19630*/  LDL R22, [R1+0x2c2c] ;  /* 0x002c2c0001167983 */ /* 0x000e280000100800 */
[----:B------:R-:W0:Y:S01]  /*19640*/  LDL R23, [R1+0x2c30] ;  /* 0x002c300001177983 */ /* 0x000e220000100800 */
[----:B------:R-:W-:Y:S02]  /*19650*/  ISETP.GT.AND P0, PT, R12, 0x8, PT ;  /* 0x000000080c00780c */ /* 0x000fe40003f04270 */
[----:B------:R-:W-:-:S11]  /*19660*/  PRMT R251, RZ, 0x7610, R251 ;  /* 0x00007610fffb7816 */ /* 0x000fd600000000fb */
[----:B0-----:R-:W-:-:S04]  /*19670*/  @P0 LOP3.LUT R23, R23, R22, RZ, 0x3c, !PT ;  /* 0x0000001617170212 */ /* 0x001fc800078e3cff */
[----:B------:R-:W-:-:S04]  /*19680*/  @P0 LOP3.LUT R22, R23, R22, RZ, 0x3c, !PT ;  /* 0x0000001617160212 */ /* 0x000fc800078e3cff */
[----:B------:R-:W-:-:S05]  /*19690*/  @P0 LOP3.LUT R23, R23, R22, RZ, 0x3c, !PT ;  /* 0x0000001617170212 */ /* 0x000fca00078e3cff */
[----:B------:R-:W4:Y:S04]  /*196a0*/  @P0 LDG.E.U16 R251, desc[UR60][R22.64] ;  /* 0x0000003c16fb0981 */ /* 0x000f28000c1e1500 */
[----:B--2---:R-:W-:Y:S04]  /*196b0*/  STL [R1+0x36dc], R124 ;  /* 0x0036dc7c01007387 */ /* 0x004fe80000100800 */
[----:B----4-:R0:W-:Y:S04]  /*196c0*/  STL [R1+0xcd0], R251 ;  /* 0x000cd0fb01007387 */ /* 0x0101e80000100800 */
        /* <DEDUP_REMOVED lines=539> */
[----:B------:R-:W-:Y:S02]  /*1b880*/  ISETP.GT.AND P1, PT, R12, 0x17, PT ;  /* 0x000000170c00780c */ /* 0x000fe40003f24270 */
[----:B------:R-:W-:Y:S01]  /*1b890*/  PRMT R129, RZ, 0x7610, R129 ;  /* 0x00007610ff817816 */ /* 0x000fe20000000081 */
[----:B--2---:R-:W-:Y:S10]  /*1b8a0*/  STL [R1+0x36fc], R125 ;  /* 0x0036fc7d01007387 */ /* 0x004ff40000100800 */
        /* <DEDUP_REMOVED lines=834> */
[----:B------:R0:W4:Y:S04]  /*1ecd0*/  @P0 LDG.E.U16 R18, desc[UR60][R22.64] ;  /* 0x0000003c16120981 */ /* 0x000128000c1e1500 */
[----:B------:R-:W0:Y:S04]  /*1ece0*/  LDL R22, [R1+0x277c] ;  /* 0x00277c0001167983 */ /* 0x000e280000100800 */
[----:B------:R-:W0:Y:S01]  /*1ecf0*/  LDL R23, [R1+0x2780] ;  /* 0x0027800001177983 */ /* 0x000e220000100800 */
[----:B------:R-:W-:Y:S02]  /*1ed00*/  PRMT R19, RZ, 0x7610, R19 ;  /* 0x00007610ff137816 */ /* 0x000fe40000000013 */
[----:B0-----:R-:W-:-:S04]  /*1ed10*/  @P0 LOP3.LUT R23, R23, R22, RZ, 0x3c, !PT ;  /* 0x0000001617170212 */ /* 0x001fc800078e3cff */
[----:B------:R-:W-:-:S04]  /*1ed20*/  @P0 LOP3.LUT R22, R23, R22, RZ, 0x3c, !PT ;  /* 0x0000001617160212 */ /* 0x000fc800078e3cff */
[----:B------:R-:W-:Y:S01]  /*1ed30*/  @P0 LOP3.LUT R23, R23, R22, RZ, 0x3c, !PT ;  /* 0x0000001617170212 */ /* 0x000fe200078e3cff */
[----:B----4-:R-:W-:Y:S04]  /*1ed40*/  STL [R1+0x3754], R18 ;  /* 0x0037541201007387 */ /* 0x010fe80000100800 */
[----:B------:R0:W4:Y:S04]  /*1ed50*/  @P0 LDG.E.U16 R19, desc[UR60][R22.64] ;  /* 0x0000003c16130981 */ /* 0x000128000c1e1500 */
[----:B------:R-:W0:Y:S04]  /*1ed60*/  LDL R22, [R1+0x2774] ;  /* 0x0027740001167983 */ /* 0x000e280000100800 */
[----:B------:R-:W0:Y:S01]  /*1ed70*/  LDL R23, [R1+0x2778] ;  /* 0x0027780001177983 */ /* 0x000e220000100800 */
[----:B------:R-:W-:-:S02]  /*1ed80*/  PRMT R20, RZ, 0x7610, R20 ;  /* 0x00007610ff147816 */ /* 0x000fc40000000014 */
        /* <DEDUP_REMOVED lines=15> */
[----:B------:R-:W-:-:S02]  /*1ee80*/  ISETP.GT.AND P1, PT, R12, 0x2f, PT ;  /* 0x0000002f0c00780c */ /* 0x000fc40003f24270 */
[----:B------:R-:W-:-:S11]  /*1ee90*/  PRMT R141, RZ, 0x7610, R141 ;  /* 0x00007610ff8d7816 */ /* 0x000fd6000000008d */
        /* <DEDUP_REMOVED lines=32> */
[----:B--2---:R-:W-:-:S11]  /*1f0a0*/  PRMT R251, RZ, 0x7610, R251 ;  /* 0x00007610fffb7816 */ /* 0x004fd600000000fb */
[----:B0-----:R-:W-:-:S04]  /*1f0b0*/  @P0 LOP3.LUT R23, R23, R22, RZ, 0x3c, !PT ;  /* 0x0000001617170212 */ /* 0x001fc800078e3cff */
[----:B------:R-:W-:-:S04]  /*1f0c0*/  @P0 LOP3.LUT R22, R23, R22, RZ, 0x3c, !PT ;  /* 0x0000001617160212 */ /* 0x000fc800078e3cff */
[----:B------:R-:W-:-:S05]  /*1f0d0*/  @P0 LOP3.LUT R23, R23, R22, RZ, 0x3c, !PT ;  /* 0x0000001617170212 */ /* 0x000fca00078e3cff */
[----:B------:R-:W2:Y:S04]  /*1f0e0*/  @P0 LDG.E.U16 R251, desc[UR60][R22.64] ;  /* 0x0000003c16fb0981 */ /* 0x000ea8000c1e1500 */
[----:B----4-:R-:W-:Y:S04]  /*1f0f0*/  STL [R1+0x3770], R246 ;  /* 0x003770f601007387 */ /* 0x010fe80000100800 */
        /* <DEDUP_REMOVED lines=4806> */
[----:B---3--:R-:W-:-:S11]  /*31d60*/  PRMT R252, RZ, 0x7610, R252 ;  /* 0x00007610fffc7816 */ /* 0x008fd600000000fc */
[----:B0-----:R-:W-:-:S04]  /*31d70*/  @P0 LOP3.LUT R23, R23, R22, RZ, 0x3c, !PT ;  /* 0x0000001617170212 */ /* 0x001fc800078e3cff */
[----:B------:R-:W-:-:S04]  /*31d80*/  @P0 LOP3.LUT R22, R23, R22, RZ, 0x3c, !PT ;  /* 0x0000001617160212 */ /* 0x000fc800078e3cff */
[----:B------:R-:W-:-:S05]  /*31d90*/  @P0 LOP3.LUT R23, R23, R22, RZ, 0x3c, !PT ;  /* 0x0000001617170212 */ /* 0x000fca00078e3cff */
[----:B------:R-:W3:Y:S04]  /*31da0*/  @P0 LDG.E.U16 R252, desc[UR60][R22.64] ;  /* 0x0000003c16fc0981 */ /* 0x000ee8000c1e1500 */
[----:B----4-:R-:W-:Y:S04]  /*31db0*/  STL [R1+0x3aec], R178 ;  /* 0x003aecb201007387 */ /* 0x010fe80000100800 */
        /* <DEDUP_REMOVED lines=26> */
[----:B------:R-:W2:Y:S01]  /*31f60*/  @P0 LDG.E.U16 R251, desc[UR60][R22.64] ;  /* 0x0000003c16fb0981 */ /* 0x000ea2000c1e1500 */
[----:B------:R-:W-:-:S03]  /*31f70*/  ISETP.GT.AND P1, PT, R12, 0xb9, PT ;  /* 0x000000b90c00780c */ /* 0x000fc60003f24270 */
[----:B--2---:R0:W-:Y:S04]  /*31f80*/  STL [R1+0x190], R251 ;  /* 0x000190fb01007387 */ /* 0x0041e80000100800 */
[----:B0-----:R-:W2:Y:S04]  /*31f90*/  LDL.LU R251, [R1+0x3c00] ;  /* 0x003c000001fb7983 */ /* 0x001ea80000300800 */
[----:B------:R-:W4:Y:S04]  /*31fa0*/  LDL R22, [R1+0x1624] ;  /* 0x0016240001167983 */ /* 0x000f280000100800 */
[----:B------:R-:W4:Y:S01]  /*31fb0*/  LDL R23, [R1+0x1628] ;  /* 0x0016280001177983 */ /* 0x000f220000100800 */
[----:B------:R-:W-:-:S02]  /*31fc0*/  PRMT R250, RZ, 0x7610, R250 ;  /* 0x00007610fffa7816 */ /* 0x000fc400000000fa */
[----:B----4-:R-:W-:-:S04]  /*31fd0*/  @P1 LOP3.LUT R23, R23, R22, RZ, 0x3c, !PT ;  /* 0x0000001617171212 */ /* 0x010fc800078e3cff */
[----:B------:R-:W-:-:S04]  /*31fe0*/  @P1 LOP3.LUT R22, R23, R22, RZ, 0x3c, !PT ;  /* 0x0000001617161212 */ /* 0x000fc800078e3cff */
[----:B------:R-:W-:-:S05]  /*31ff0*/  @P1 LOP3.LUT R23, R23, R22, RZ, 0x3c, !PT ;  /* 0x0000001617171212 */ /* 0x000fca00078e3cff */
[----:B------:R-:W4:Y:S04]  /*32000*/  @P1 LDG.E.U16 R250, desc[UR60][R22.64] ;  /* 0x0000003c16fa1981 */ /* 0x000f28000c1e1500 */
[----:B----4-:R0:W-:Y:S04]  /*32010*/  STL [R1+0x18c], R250 ;  /* 0x00018cfa01007387 */ /* 0x0101e80000100800 */
[----:B0-----:R-:W4:Y:S04]  /*32020*/  LDL.LU R250, [R1+0x3bfc] ;  /* 0x003bfc0001fa7983 */ /* 0x001f280000300800 */
[----:B------:R-:W3:Y:S04]  /*32030*/  LDL R22, [R1+0x161c] ;  /* 0x00161c0001167983 */ /* 0x000ee80000100800 */
[----:B------:R-:W3:Y:S01]  /*32040*/  LDL R23, [R1+0x1620] ;  /* 0x0016200001177983 */ /* 0x000ee20000100800 */
[----:B------:R-:W-:-:S02]  /*32050*/  PRMT R249, RZ, 0x7610, R249 ;  /* 0x00007610fff97816 */ /* 0x000fc400000000f9 */
[----:B---3--:R-:W-:-:S04]  /*32060*/  @P1 LOP3.LUT R23, R23, R22, RZ, 0x3c, !PT ;  /* 0x0000001617171212 */ /* 0x008fc800078e3cff */
[----:B------:R-:W-:-:S04]  /*32070*/  @P1 LOP3.LUT R22, R23, R22, RZ, 0x3c, !PT ;  /* 0x0000001617161212 */ /* 0x000fc800078e3cff */
[----:B------:R-:W-:-:S05]  /*32080*/  @P1 LOP3.LUT R23, R23, R22, RZ, 0x3c, !PT ;  /* 0x0000001617171212 */ /* 0x000fca00078e3cff */
[----:B------:R-:W3:Y:S04]  /*32090*/  @P1 LDG.E.U16 R249, desc[UR60][R22.64] ;  /* 0x0000003c16f91981 */ /* 0x000ee8000c1e1500 */
[----:B---3--:R0:W-:Y:S04]  /*320a0*/  STL [R1+0x188], R249 ;  /* 0x000188f901007387 */ /* 0x0081e80000100800 */
[----:B0-----:R-:W3:Y:S04]  /*320b0*/  LDL.LU R249, [R1+0x3bf8] ;  /* 0x003bf80001f97983 */ /* 0x001ee80000300800 */
[----:B------:R-:W2:Y:S04]  /*320c0*/  LDL R22, [R1+0x1614] ;  /* 0x0016140001167983 */ /* 0x000ea80000100800 */
[----:B------:R-:W2:Y:S01]  /*320d0*/  LDL R23, [R1+0x1618] ;  /* 0x0016180001177983 */ /* 0x000ea20000100800 */
[----:B------:R-:W-:-:S02]  /*320e0*/  PRMT R248, RZ, 0x7610, R248 ;  /* 0x00007610fff87816 */ /* 0x000fc400000000f8 */
[----:B--2---:R-:W-:-:S04]  /*320f0*/  @P1 LOP3.LUT R23, R23, R22, RZ, 0x3c, !PT ;  /* 0x0000001617171212 */ /* 0x004fc800078e3cff */
[----:B------:R-:W-:-:S04]  /*32100*/  @P1 LOP3.LUT R22, R23, R22, RZ, 0x3c, !PT ;  /* 0x0000001617161212 */ /* 0x000fc800078e3cff */
[----:B------:R-:W-:-:S05]  /*32110*/  @P1 LOP3.LUT R23, R23, R22, RZ, 0x3c, !PT ;  /* 0x0000001617171212 */ /* 0x000fca00078e3cff */
[----:B------:R-:W2:Y:S04]  /*32120*/  @P1 LDG.E.U16 R248, desc[UR60][R22.64] ;  /* 0x0000003c16f81981 */ /* 0x000ea8000c1e1500 */
        /* <DEDUP_REMOVED lines=8> */
[----:B------:R-:W4:Y:S01]  /*321b0*/  @P1 LDG.E.U16 R13, desc[UR60][R22.64] ;  /* 0x0000003c160d1981 */ /* 0x000f22000c1e1500 */
[----:B------:R-:W-:-:S03]  /*321c0*/  ISETP.GT.AND P0, PT, R12, 0xba, PT ;  /* 0x000000ba0c00780c */ /* 0x000fc60003f04270 */
        /* <DEDUP_REMOVED lines=8> */
[----:B------:R0:W3:Y:S04]  /*32250*/  @P0 LDG.E.U16 R242, desc[UR60][R22.64] ;  /* 0x0000003c16f20981 */ /* 0x0000e8000c1e1500 */
[----:B------:R-:W0:Y:S04]  /*32260*/  LDL R22, [R1+0x15fc] ;  /* 0x0015fc0001167983 */ /* 0x000e280000100800 */
[----:B------:R-:W0:Y:S01]  /*32270*/  LDL R23, [R1+0x1600] ;  /* 0x0016000001177983 */ /* 0x000e220000100800 */
[----:B------:R-:W-:Y:S02]  /*32280*/  PRMT R26, RZ, 0x7610, R26 ;  /* 0x00007610ff1a7816 */ /* 0x000fe4000000001a */
[----:B0-----:R-:W-:-:S04]  /*32290*/  @P0 LOP3.LUT R23, R23, R22, RZ, 0x3c, !PT ;  /* 0x0000001617170212 */ /* 0x001fc800078e3cff */
[----:B------:R-:W-:-:S04]  /*322a0*/  @P0 LOP3.LUT R22, R23, R22, RZ, 0x3c, !PT ;  /* 0x0000001617160212 */ /* 0x000fc800078e3cff */
[----:B------:R-:W-:Y:S01]  /*322b0*/  @P0 LOP3.LUT R23, R23, R22, RZ, 0x3c, !PT ;  /* 0x0000001617170212 */ /* 0x000fe200078e3cff */
[----:B---3--:R-:W-:Y:S04]  /*322c0*/  STL [R1+0x3af0], R242 ;  /* 0x003af0f201007387 */ /* 0x008fe80000100800 */
[----:B------:R0:W3:Y:S04]  /*322d0*/  @P0 LDG.E.U16 R26, desc[UR60][R22.64] ;  /* 0x0000003c161a0981 */ /* 0x0000e8000c1e1500 */
[----:B------:R-:W0:Y:S04]  /*322e0*/  LDL R22, [R1+0x15f4] ;  /* 0x0015f40001167983 */ /* 0x000e280000100800 */
[----:B------:R-:W0:Y:S01]  /*322f0*/  LDL R23, [R1+0x15f8] ;  /* 0x0015f80001177983 */ /* 0x000e220000100800 */
[----:B------:R-:W-:-:S02]  /*32300*/  PRMT R38, RZ, 0x7610, R38 ;  /* 0x00007610ff267816 */ /* 0x000fc40000000026 */
        /* <DEDUP_REMOVED lines=15> */
[----:B------:R-:W-:-:S02]  /*32400*/  ISETP.GT.AND P1, PT, R12, 0xbb, PT ;  /* 0x000000bb0c00780c */ /* 0x000fc40003f24270 */
[----:B------:R-:W-:-:S11]  /*32410*/  PRMT R195, RZ, 0x7610, R195 ;  /* 0x00007610ffc37816 */ /* 0x000fd600000000c3 */
        /* <DEDUP_REMOVED lines=167> */
[----:B------:R-:W-:-:S05]  /*32e90*/  @P0 LOP3.LUT R23, R23, R22, RZ, 0x3c, !PT ;  /* 0x0000001617170212 */ /* 0x000fca00078e3cff */
[----:B------:R-:W2:Y:S04]  /*32ea0*/  @P0 LDG.E.U16 R10, desc[UR60][R22.64] ;  /* 0x0000003c160a0981 */ /* 0x000ea8000c1e1500 */
[----:B---3--:R-:W-:Y:S04]  /*32eb0*/  STL [R1+0x3b50], R174 ;  /* 0x003b50ae01007387 */ /* 0x008fe80000100800 */
[----:B--2---:R0:W-:Y:S04]  /*32ec0*/  STL [R1+0x110], R10 ;  /* 0x0001100a01007387 */ /* 0x0041e80000100800 */
[----:B0-----:R-:W2:Y:S04]  /*32ed0*/  LDL.LU R10, [R1+0x3bec] ;  /* 0x003bec00010a7983 */ /* 0x001ea80000300800 */
        /* <DEDUP_REMOVED lines=13> */
[----:B---3--:R0:W-:Y:S04]  /*32fb0*/  STL [R1+0x3b74], R230 ;  /* 0x003b74e601007387 */ /* 0x0081e80000100800 */
[----:B------:R1:W3:Y:S01]  /*32fc0*/  @P0 LDG.E.U16 R38, desc[UR60][R22.64] ;  /* 0x0000003c16260981 */ /* 0x0002e2000c1e1500 */
[----:B------:R-:W-:-:S03]  /*32fd0*/  PRMT R26, RZ, 0x7610, R26 ;  /* 0x00007610ff1a7816 */ /* 0x000fc6000000001a */
[----:B0-----:R-:W4:Y:S04]  /*32fe0*/  LDL R230, [R1+0x1518] ;  /* 0x0015180001e67983 */ /* 0x001f280000100800 */
[----:B------:R-:W1:Y:S04]  /*32ff0*/  LDL R22, [R1+0x152c] ;  /* 0x00152c0001167983 */ /* 0x000e680000100800 */
[----:B------:R-:W1:Y:S02]  /*33000*/  LDL R23, [R1+0x1530] ;  /* 0x0015300001177983 */ /* 0x000e640000100800 */
[----:B-1----:R-:W-:-:S04]  /*33010*/  @P0 LOP3.LUT R23, R23, R22, RZ, 0x3c, !PT ;  /* 0x0000001617170212 */ /* 0x002fc800078e3cff */
[----:B------:R-:W-:-:S04]  /*33020*/  @P0 LOP3.LUT R22, R23, R22, RZ, 0x3c, !PT ;  /* 0x0000001617160212 */ /* 0x000fc800078e3cff */
[----:B------:R-:W-:Y:S01]  /*33030*/  @P0 LOP3.LUT R23, R23, R22, RZ, 0x3c, !PT ;  /* 0x0000001617170212 */ /* 0x000fe200078e3cff */
[----:B---3--:R0:W-:Y:S04]  /*33040*/  STL [R1+0x3b78], R38 ;  /* 0x003b782601007387 */ /* 0x0081e80000100800 */
[----:B------:R1:W3:Y:S01]  /*33050*/  @P0 LDG.E.U16 R26, desc[UR60][R22.64] ;  /* 0x0000003c161a0981 */ /* 0x0002e2000c1e1500 */
[----:B------:R-:W-:Y:S02]  /*33060*/  ISETP.GT.AND P1, PT, R12, 0xc1, PT ;  /* 0x000000c10c00780c */ /* 0x000fe40003f24270 */
[----:B------:R-:W-:Y:S01]  /*33070*/  PRMT R8, RZ, 0x7610, R8 ;  /* 0x00007610ff087816 */ /* 0x000fe20000000008 */
[----:B0-----:R-:W2:Y:S04]  /*33080*/  LDL R38, [R1+0x1510] ;  /* 0x0015100001267983 */ /* 0x001ea80000100800 */
[----:B------:R-:W1:Y:S04]  /*33090*/  LDL R22, [R1+0x1524] ;  /* 0x0015240001167983 */ /* 0x000e680000100800 */
[----:B------:R-:W1:Y:S02]  /*330a0*/  LDL R23, [R1+0x1528] ;  /* 0x0015280001177983 */ /* 0x000e640000100800 */
[----:B-1----:R-:W-:-:S04]  /*330b0*/  @P1 LOP3.LUT R23, R23, R22, RZ, 0x3c, !PT ;  /* 0x0000001617171212 */ /* 0x002fc800078e3cff */
[----:B------:R-:W-:-:S04]  /*330c0*/  @P1 LOP3.LUT R22, R23, R22, RZ, 0x3c, !PT ;  /* 0x0000001617161212 */ /* 0x000fc800078e3cff */
[----:B------:R-:W-:Y:S01]  /*330d0*/  @P1 LOP3.LUT R23, R23, R22, RZ, 0x3c, !PT ;  /* 0x0000001617171212 */ /* 0x000fe200078e3cff */
[----:B---3--:R0:W-:Y:S04]  /*330e0*/  STL [R1+0x3b7c], R26 ;  /* 0x003b7c1a01007387 */ /* 0x0081e80000100800 */
[----:B------:R1:W3:Y:S01]  /*330f0*/  @P1 LDG.E.U16 R8, desc[UR60][R22.64] ;  /* 0x0000003c16081981 */ /* 0x0002e2000c1e1500 */
[----:B------:R-:W-:-:S03]  /*33100*/  PRMT R245, RZ, 0x7610, R245 ;  /* 0x00007610fff57816 */ /* 0x000fc600000000f5 */
[----:B0-----:R-:W2:Y:S04]  /*33110*/  LDL R26, [R1+0x150c] ;  /* 0x00150c00011a7983 */ /* 0x001ea80000100800 */
[----:B------:R-:W1:Y:S04]  /*33120*/  LDL R22, [R1+0x151c] ;  /* 0x00151c0001167983 */ /* 0x000e680000100800 */
[----:B------:R-:W1:Y:S02]  /*33130*/  LDL R23, [R1+0x1520] ;  /* 0x0015200001177983 */ /* 0x000e640000100800 */
[----:B-1----:R-:W-:-:S04]  /*33140*/  @P1 LOP3.LUT R23, R23, R22, RZ, 0x3c, !PT ;  /* 0x0000001617171212 */ /* 0x002fc800078e3cff */
[----:B------:R-:W-:-:S04]  /*33150*/  @P1 LOP3.LUT R22, R23, R22, RZ, 0x3c, !PT ;  /* 0x0000001617161212 */ /* 0x000fc800078e3cff */
[----:B------:R-:W-:Y:S01]  /*33160*/  @P1 LOP3.LUT R23, R23, R22, RZ, 0x3c, !PT ;  /* 0x0000001617171212 */ /* 0x000fe200078e3cff */
[----:B---3--:R-:W-:Y:S04]  /*33170*/  STL [R1+0x3b54], R8 ;  /* 0x003b540801007387 */ /* 0x008fe80000100800 */
[----:B------:R4:W3:Y:S04]  /*33180*/  @P1 LDG.E.U16 R245, desc[UR60][R22.64] ;  /* 0x0000003c16f51981 */ /* 0x0008e8000c1e1500 */
[----:B------:R-:W2:Y:S01]  /*33190*/  LDL R23, [R1+0x1514] ;  /* 0x0015140001177983 */ /* 0x000ea20000100800 */
[----:B------:R-:W-:Y:S01]  /*331a0*/  PRMT R244, RZ, 0x7610, R244 ;  /* 0x00007610fff47816 */ /* 0x000fe200000000f4 */
[----:B----4-:R-:W-:Y:S01]  /*331b0*/  @P1 IMAD.MOV.U32 R22, RZ, RZ, R230 ;  /* 0x000000ffff161224 */ /* 0x010fe200078e00e6 */
[----:B------:R-:W-:-:S04]  /*331c0*/  PRMT R243, RZ, 0x7610, R243 ;  /* 0x00007610fff37816 */ /* 0x000fc800000000f3 */
[----:B--2---:R0:W2:Y:S04]  /*331d0*/  @P1 LDG.E.U16 R244, desc[UR60][R22.64] ;  /* 0x0000003c16f41981 */ /* 0x0040a8000c1e1500 */
[----:B---3--:R-:W-:Y:S04]  /*331e0*/  STL [R1+0x3b58], R245 ;  /* 0x003b58f501007387 */ /* 0x008fe80000100800 */
[----:B------:R-:W3:Y:S01]  /*331f0*/  LDL R230, [R1+0x14f8] ;  /* 0x0014f80001e67983 */ /* 0x000ee20000100800 */
[----:B0-----:R-:W-:Y:S02]  /*33200*/  @P1 IMAD.MOV.U32 R22, RZ, RZ, R38 ;  /* 0x000000ffff161224 */ /* 0x001fe400078e0026 */
[----:B------:R-:W-:-:S05]  /*33210*/  @P1 IMAD.MOV.U32 R23, RZ, RZ, R26 ;  /* 0x000000ffff171224 */ /* 0x000fca00078e001a */
[----:B------:R-:W4:Y:S04]  /*33220*/  @P1 LDG.E.U16 R243, desc[UR60][R22.64] ;  /* 0x0000003c16f31981 */ /* 0x000f28000c1e1500 */
[----:B--2---:R-:W-:Y:S04]  /*33230*/  STL [R1+0x3b5c], R244 ;  /* 0x003b5cf401007387 */ /* 0x004fe80000100800 */
[----:B------:R-:W2:Y:S04]  /*33240*/  LDL R22, [R1+0x1504] ;  /* 0x0015040001167983 */ /* 0x000ea80000100800 */
[----:B------:R-:W2:Y:S01]  /*33250*/  LDL R23, [R1+0x1508] ;  /* 0x0015080001177983 */ /* 0x000ea20000100800 */
[----:B------:R-:W-:-:S02]  /*33260*/  ISETP.GT.AND P0, PT, R12, 0xc2, PT ;  /* 0x000000c20c00780c */ /* 0x000fc40003f04270 */
[----:B------:R-:W-:Y:S01]  /*33270*/  PRMT R231, RZ, 0x7610, R231 ;  /* 0x00007610ffe77816 */ /* 0x000fe200000000e7 */
[----:B------:R-:W3:Y:S04]  /*33280*/  LDL R38, [R1+0x14ec] ;  /* 0x0014ec0001267983 */ /* 0x000ee80000100800 */
[----:B------:R-:W3:Y:S04]  /*33290*/  LDL R26, [R1+0x14f0] ;  /* 0x0014f000011a7983 */ /* 0x000ee80000100800 */
[----:B----4-:R-:W-:Y:S02]  /*332a0*/  STL [R1+0x3b60], R243 ;  /* 0x003b60f301007387 */ /* 0x010fe40000100800 */
[----:B--2---:R-:W-:-:S04]  /*332b0*/  @P0 LOP3.LUT R23, R23, R22, RZ, 0x3c, !PT ;  /* 0x0000001617170212 */ /* 0x004fc800078e3cff */
[----:B------:R-:W-:-:S04]  /*332c0*/  @P0 LOP3.LUT R22, R23, R22, RZ, 0x3c, !PT ;  /* 0x0000001617160212 */ /* 0x000fc800078e3cff */
[----:B------:R-:W-:-:S05]  /*332d0*/  @P0 LOP3.LUT R23, R23, R22, RZ, 0x3c, !PT ;  /* 0x0000001617170212 */ /* 0x000fca00078e3cff */
[----:B------:R0:W2:Y:S04]  /*332e0*/  @P0 LDG.E.U16 R231, desc[UR60][R22.64] ;  /* 0x0000003c16e70981 */ /* 0x0000a8000c1e1500 */
[----:B------:R-:W0:Y:S04]  /*332f0*/  LDL R22, [R1+0x14fc] ;  /* 0x0014fc0001167983 */ /* 0x000e280000100800 */
[----:B------:R-:W0:Y:S01]  /*33300*/  LDL R23, [R1+0x1500] ;  /* 0x0015000001177983 */ /* 0x000e220000100800 */
[----:B------:R-:W-:Y:S02]  /*33310*/  PRMT R241, RZ, 0x7610, R241 ;  /* 0x00007610fff17816 */ /* 0x000fe400000000f1 */
[----:B0-----:R-:W-:-:S04]  /*33320*/  @P0 LOP3.LUT R23, R23, R22, RZ, 0x3c, !PT ;  /* 0x0000001617170212 */ /* 0x001fc800078e3cff */
[----:B------:R-:W-:-:S04]  /*33330*/  @P0 LOP3.LUT R22, R23, R22, RZ, 0x3c, !PT ;  /* 0x0000001617160212 */ /* 0x000fc800078e3cff */
[----:B------:R-:W-:Y:S01]  /*33340*/  @P0 LOP3.LUT R23, R23, R22, RZ, 0x3c, !PT ;  /* 0x0000001617170212 */ /* 0x000fe200078e3cff */
[----:B--2---:R-:W-:Y:S04]  /*33350*/  STL [R1+0x3b64], R231 ;  /* 0x003b64e701007387 */ /* 0x004fe80000100800 */
[----:B------:R3:W2:Y:S04]  /*33360*/  @P0 LDG.E.U16 R241, desc[UR60][R22.64] ;  /* 0x0000003c16f10981 */ /* 0x0006a8000c1e1500 */
[----:B------:R-:W4:Y:S01]  /*33370*/  LDL R23, [R1+0x14f4] ;  /* 0x0014f40001177983 */ /* 0x000f220000100800 */
[----:B------:R-:W-:Y:S01]  /*33380*/  PRMT R240, RZ, 0x7610, R240 ;  /* 0x00007610fff07816 */ /* 0x000fe200000000f0 */
[----:B---3--:R-:W-:Y:S01]  /*33390*/  @P0 IMAD.MOV.U32 R22, RZ, RZ, R230 ;  /* 0x000000ffff160224 */ /* 0x008fe200078e00e6 */
[----:B------:R-:W-:-:S04]  /*333a0*/  PRMT R193, RZ, 0x7610, R193 ;  /* 0x00007610ffc17816 */ /* 0x000fc800000000c1 */
[----:B----4-:R0:W3:Y:S04]  /*333b0*/  @P0 LDG.E.U16 R240, desc[UR60][R22.64] ;  /* 0x0000003c16f00981 */ /* 0x0100e8000c1e1500 */
[----:B--2---:R-:W-:Y:S04]  /*333c0*/  STL [R1+0x3b68], R241 ;  /* 0x003b68f101007387 */ /* 0x004fe80000100800 */
[----:B------:R-:W2:Y:S01]  /*333d0*/  LDL R230, [R1+0x14d8] ;  /* 0x0014d80001e67983 */ /* 0x000ea20000100800 */
[----:B0-----:R-:W-:Y:S02]  /*333e0*/  @P0 IMAD.MOV.U32 R22, RZ, RZ, R26 ;  /* 0x000000ffff160224 */ /* 0x001fe400078e001a */
[----:B------:R-:W-:-:S05]  /*333f0*/  @P0 IMAD.MOV.U32 R23, RZ, RZ, R38 ;  /* 0x000000ffff170224 */ /* 0x000fca00078e0026 */
[----:B------:R-:W4:Y:S04]  /*33400*/  @P0 LDG.E.U16 R193, desc[UR60][R22.64] ;  /* 0x0000003c16c10981 */ /* 0x000f28000c1e1500 */
[----:B---3--:R-:W-:Y:S04]  /*33410*/  STL [R1+0x3b6c], R240 ;  /* 0x003b6cf001007387 */ /* 0x008fe80000100800 */
[----:B------:R-:W3:Y:S04]  /*33420*/  LDL R22, [R1+0x14e4] ;  /* 0x0014e40001167983 */ /* 0x000ee80000100800 */
[----:B------:R-:W3:Y:S01]  /*33430*/  LDL R23, [R1+0x14e8] ;  /* 0x0014e80001177983 */ /* 0x000ee20000100800 */
[----:B------:R-:W-:-:S02]  /*33440*/  ISETP.GT.AND P1, PT, R12, 0xc3, PT ;  /* 0x000000c30c00780c */ /* 0x000fc40003f24270 */
[----:B------:R-:W-:Y:S01]  /*33450*/  PRMT R72, RZ, 0x7610, R72 ;  /* 0x00007610ff487816 */ /* 0x000fe20000000048 */
[----:B------:R-:W2:Y:S04]  /*33460*/  LDL R38, [R1+0x14cc] ;  /* 0x0014cc0001267983 */ /* 0x000ea80000100800 */
[----:B------:R-:W2:Y:S04]  /*33470*/  LDL R26, [R1+0x14d0] ;  /* 0x0014d000011a7983 */ /* 0x000ea80000100800 */
[----:B----4-:R0:W-:Y:S04]  /*33480*/  STL [R1+0x3b80], R193 ;  /* 0x003b80c101007387 */ /* 0x0101e80000100800 */
[----:B0-----:R-:W4:Y:S01]  /*33490*/  LDL R193, [R1+0x14d4] ;  /* 0x0014d40001c17983 */ /* 0x001f220000100800 */
[----:B---3--:R-:W-:-:S04]  /*334a0*/  @P1 LOP3.LUT R23, R23, R22, RZ, 0x3c, !PT ;  /* 0x0000001617171212 */ /* 0x008fc800078e3cff */
[----:B------:R-:W-:-:S04]  /*334b0*/  @P1 LOP3.LUT R22, R23, R22, RZ, 0x3c, !PT ;  /* 0x0000001617161212 */ /* 0x000fc800078e3cff */
[----:B------:R-:W-:-:S05]  /*334c0*/  @P1 LOP3.LUT R23, R23, R22, RZ, 0x3c, !PT ;  /* 0x0000001617171212 */ /* 0x000fca00078e3cff */
[----:B------:R0:W3:Y:S04]  /*334d0*/  @P1 LDG.E.U16 R72, desc[UR60][R22.64] ;  /* 0x0000003c16481981 */ /* 0x0000e8000c1e1500 */
[----:B------:R-:W0:Y:S04]  /*334e0*/  LDL R22, [R1+0x14dc] ;  /* 0x0014dc0001167983 */ /* 0x000e280000100800 */
[----:B------:R-:W0:Y:S01]  /*334f0*/  LDL R23, [R1+0x14e0] ;  /* 0x0014e00001177983 */ /* 0x000e220000100800 */
[----:B------:R-:W-:Y:S02]  /*33500*/  PRMT R205, RZ, 0x7610, R205 ;  /* 0x00007610ffcd7816 */ /* 0x000fe400000000cd */
[----:B------:R-:W-:-:S02]  /*33510*/  PRMT R204, RZ, 0x7610, R204 ;  /* 0x00007610ffcc7816 */ /* 0x000fc400000000cc */
[----:B0-----:R-:W-:-:S04]  /*33520*/  @P1 LOP3.LUT R23, R23, R22, RZ, 0x3c, !PT ;  /* 0x0000001617171212 */ /* 0x001fc800078e3cff */
[----:B------:R-:W-:-:S04]  /*33530*/  @P1 LOP3.LUT R22, R23, R22, RZ, 0x3c, !PT ;  /* 0x0000001617161212 */ /* 0x000fc800078e3cff */
[----:B------:R-:W-:-:S05]  /*33540*/  @P1 LOP3.LUT R23, R23, R22, RZ, 0x3c, !PT ;  /* 0x0000001617171212 */ /* 0x000fca00078e3cff */
[----:B------:R2:W3:Y:S02]  /*33550*/  @P1 LDG.E.U16 R205, desc[UR60][R22.64] ;  /* 0x0000003c16cd1981 */ /* 0x0004e4000c1e1500 */
[----:B--2---:R-:W-:Y:S02]  /*33560*/  @P1 IMAD.MOV.U32 R22, RZ, RZ, R230 ;  /* 0x000000ffff161224 */ /* 0x004fe400078e00e6 */
[----:B----4-:R-:W-:-:S05]  /*33570*/  @P1 IMAD.MOV.U32 R23, RZ, RZ, R193 ;  /* 0x000000ffff171224 */ /* 0x010fca00078e00c1 */
[----:B------:R0:W2:Y:S04]  /*33580*/  @P1 LDG.E.U16 R204, desc[UR60][R22.64] ;  /* 0x0000003c16cc1981 */ /* 0x0000a8000c1e1500 */
[----:B---3--:R-:W-:Y:S01]  /*33590*/  STL [R1+0x3b84], R72 ;  /* 0x003b844801007387 */ /* 0x008fe20000100800 */
[----:B------:R-:W-:Y:S01]  /*335a0*/  PRMT R203, RZ, 0x7610, R203 ;  /* 0x00007610ffcb7816 */ /* 0x000fe200000000cb */
[----:B0-----:R-:W-:Y:S02]  /*335b0*/  @P1 IMAD.MOV.U32 R22, RZ, RZ, R26 ;  /* 0x000000ffff161224 */ /* 0x001fe400078e001a */
[----:B------:R-:W-:-:S05]  /*335c0*/  @P1 IMAD.MOV.U32 R23, RZ, RZ, R38 ;  /* 0x000000ffff171224 */ /* 0x000fca00078e0026 */
[----:B------:R0:W3:Y:S04]  /*335d0*/  @P1 LDG.E.U16 R203, desc[UR60][R22.64] ;  /* 0x0000003c16cb1981 */ /* 0x0000e8000c1e1500 */
[----:B------:R1:W-:Y:S04]  /*335e0*/  STL [R1+0x3b88], R205 ;  /* 0x003b88cd01007387 */ /* 0x0003e80000100800 */
[----:B------:R-:W4:Y:S04]  /*335f0*/  LDL R230, [R1+0x14bc] ;  /* 0x0014bc0001e67983 */ /* 0x000f280000100800 */
[----:B-1----:R-:W3:Y:S04]  /*33600*/  LDL R205, [R1+0x14c0] ;  /* 0x0014c00001cd7983 */ /* 0x002ee80000100800 */
[----:B--2---:R1:W-:Y:S04]  /*33610*/  STL [R1+0x3b8c], R204 ;  /* 0x003b8ccc01007387 */ /* 0x0043e80000100800 */
[----:B------:R-:W2:Y:S01]  /*33620*/  LDL R23, [R1+0x14c4] ;  /* 0x0014c40001177983 */ /* 0x000ea20000100800 */
[----:B------:R-:W-:-:S03]  /*33630*/  ISETP.GT.AND P0, PT, R12, 0xc4, PT ;  /* 0x000000c40c00780c */ /* 0x000fc60003f04270 */
[----:B------:R-:W4:Y:S04]  /*33640*/  LDL R38, [R1+0x14b4] ;  /* 0x0014b40001267983 */ /* 0x000f280000100800 */
[----:B------:R-:W4:Y:S01]  /*33650*/  LDL R26, [R1+0x14b8] ;  /* 0x0014b800011a7983 */ /* 0x000f220000100800 */
[----:B------:R-:W-:Y:S02]  /*33660*/  PRMT R39, RZ, 0x7610, R39 ;  /* 0x00007610ff277816 */ /* 0x000fe40000000027 */
[----:B------:R-:W-:Y:S02]  /*33670*/  PRMT R226, RZ, 0x7610, R226 ;  /* 0x00007610ffe27816 */ /* 0x000fe400000000e2 */
[----:B------:R-:W-:Y:S01]  /*33680*/  PRMT R225, RZ, 0x7610, R225 ;  /* 0x00007610ffe17816 */ /* 0x000fe200000000e1 */
[----:B------:R-:W4:Y:S04]  /*33690*/  LDL R193, [R1+0x14ac] ;  /* 0x0014ac0001c17983 */ /* 0x000f280000100800 */
[----:B-1----:R-:W0:Y:S04]  /*336a0*/  LDL R204, [R1+0x14c8] ;  /* 0x0014c80001cc7983 */ /* 0x002e280000100800 */
[----:B------:R-:W4:Y:S01]  /*336b0*/  LDL R72, [R1+0x14b0] ;  /* 0x0014b00001487983 */ /* 0x000f220000100800 */
[----:B0-----:R-:W-:-:S05]  /*336c0*/  @P0 IMAD.MOV.U32 R22, RZ, RZ, R204 ;  /* 0x000000ffff160224 */ /* 0x001fca00078e00cc */
[----:B--2---:R3:W2:Y:S02]  /*336d0*/  @P0 LDG.E.U16 R39, desc[UR60][R22.64] ;  /* 0x0000003c16270981 */ /* 0x0046a4000c1e1500 */
[----:B---3--:R-:W-:Y:S02]  /*336e0*/  @P0 IMAD.MOV.U32 R22, RZ, RZ, R205 ;  /* 0x000000ffff160224 */ /* 0x008fe400078e00cd */
[----:B----4-:R-:W-:-:S05]  /*336f0*/  @P0 IMAD.MOV.U32 R23, RZ, RZ, R230 ;  /* 0x000000ffff170224 */ /* 0x010fca00078e00e6 */
[----:B------:R0:W3:Y:S04]  /*33700*/  @P0 LDG.E.U16 R226, desc[UR60][R22.64] ;  /* 0x0000003c16e20981 */ /* 0x0000e8000c1e1500 */
[----:B------:R1:W-:Y:S01]  /*33710*/  STL [R1+0x3b90], R203 ;  /* 0x003b90cb01007387 */ /* 0x0003e20000100800 */
[----:B0-----:R-:W-:Y:S02]  /*33720*/  @P0 IMAD.MOV.U32 R22, RZ, RZ, R26 ;  /* 0x000000ffff160224 */ /* 0x001fe400078e001a */
[----:B------:R-:W-:-:S05]  /*33730*/  @P0 IMAD.MOV.U32 R23, RZ, RZ, R38 ;  /* 0x000000ffff170224 */ /* 0x000fca00078e0026 */
[----:B------:R0:W4:Y:S04]  /*33740*/  @P0 LDG.E.U16 R225, desc[UR60][R22.64] ;  /* 0x0000003c16e10981 */ /* 0x000128000c1e1500 */
[----:B--2---:R2:W-:Y:S04]  /*33750*/  STL [R1+0x3b94], R39 ;  /* 0x003b942701007387 */ /* 0x0045e80000100800 */
[----:B------:R-:W2:Y:S04]  /*33760*/  LDL R205, [R1+0x14a4] ;  /* 0x0014a40001cd7983 */ /* 0x000ea80000100800 */
[----:B------:R-:W2:Y:S04]  /*33770*/  LDL R204, [R1+0x14a8] ;  /* 0x0014a80001cc7983 */ /* 0x000ea80000100800 */
[----:B---3--:R-:W-:Y:S04]  /*33780*/  STL [R1+0x3b98], R226 ;  /* 0x003b98e201007387 */ /* 0x008fe80000100800 */
[----:B------:R-:W3:Y:S04]  /*33790*/  LDL R38, [R1+0x149c] ;  /* 0x00149c0001267983 */ /* 0x000ee80000100800 */
[----:B------:R-:W3:Y:S01]  /*337a0*/  LDL R26, [R1+0x14a0] ;  /* 0x0014a000011a7983 */ /* 0x000ee20000100800 */
[----:B------:R-:W-:-:S02]  /*337b0*/  ISETP.GT.AND P1, PT, R12, 0xc5, PT ;  /* 0x000000c50c00780c */ /* 0x000fc40003f24270 */
[----:B------:R-:W-:Y:S01]  /*337c0*/  PRMT R224, RZ, 0x7610, R224 ;  /* 0x00007610ffe07816 */ /* 0x000fe200000000e0 */
[----:B0-----:R-:W-:Y:S02]  /*337d0*/  @P0 IMAD.MOV.U32 R22, RZ, RZ, R72 ;  /* 0x000000ffff160224 */ /* 0x001fe400078e0048 */
[----:B------:R-:W-:Y:S01]  /*337e0*/  @P0 IMAD.MOV.U32 R23, RZ, RZ, R193 ;  /* 0x000000ffff170224 */ /* 0x000fe200078e00c1 */
[----:B------:R-:W-:-:S04]  /*337f0*/  PRMT R141, RZ, 0x7610, R141 ;  /* 0x00007610ff8d7816 */ /* 0x000fc8000000008d */
[----:B------:R0:W3:Y:S04]  /*33800*/  @P0 LDG.E.U16 R224, desc[UR60][R22.64] ;  /* 0x0000003c16e00981 */ /* 0x0000e8000c1e1500 */
[----:B----4-:R-:W-:Y:S04]  /*33810*/  STL [R1+0x3b9c], R225 ;  /* 0x003b9ce101007387 */ /* 0x010fe80000100800 */
[----:B-1----:R-:W4:Y:S04]  /*33820*/  LDL R203, [R1+0x1494] ;  /* 0x0014940001cb7983 */ /* 0x002f280000100800 */
[----:B------:R-:W4:Y:S04]  /*33830*/  LDL R72, [R1+0x1498] ;  /* 0x0014980001487983 */ /* 0x000f280000100800 */
[----:B------:R-:W4:Y:S04]  /*33840*/  LDL R193, [R1+0x148c] ;  /* 0x00148c0001c17983 */ /* 0x000f280000100800 */
[----:B--2---:R-:W2:Y:S01]  /*33850*/  LDL R39, [R1+0x1490] ;  /* 0x0014900001277983 */ /* 0x004ea20000100800 */
[----:B------:R-:W-:Y:S01]  /*33860*/  PRMT R21, RZ, 0x7610, R21 ;  /* 0x00007610ff157816 */ /* 0x000fe20000000015 */
[----:B0-----:R-:W-:-:S02]  /*33870*/  @P1 IMAD.MOV.U32 R23, RZ, RZ, R205 ;  /* 0x000000ffff171224 */ /* 0x001fc400078e00cd */
[----:B------:R-:W-:-:S05]  /*33880*/  @P1 IMAD.MOV.U32 R22, RZ, RZ, R204 ;  /* 0x000000ffff161224 */ /* 0x000fca00078e00cc */
[----:B------:R3:W2:Y:S02]  /*33890*/  @P1 LDG.E.U16 R141, desc[UR60][R22.64] ;  /* 0x0000003c168d1981 */ /* 0x0006a4000c1e1500 */
[----:B---3--:R-:W-:Y:S02]  /*338a0*/  @P1 IMAD.MOV.U32 R23, RZ, RZ, R38 ;  /* 0x000000ffff171224 */ /* 0x008fe400078e0026 */
[----:B------:R-:W-:-:S05]  /*338b0*/  @P1 IMAD.MOV.U32 R22, RZ, RZ, R26 ;  /* 0x000000ffff161224 */ /* 0x000fca00078e001a */
[----:B------:R4:W3:Y:S01]  /*338c0*/  @P1 LDG.E.U16 R21, desc[UR60][R22.64] ;  /* 0x0000003c16151981 */ /* 0x0008e2000c1e1500 */
[----:B------:R-:W-:Y:S02]  /*338d0*/  PRMT R131, RZ, 0x7610, R131 ;  /* 0x00007610ff837816 */ /* 0x000fe40000000083 */
[----:B------:R-:W-:Y:S01]  /*338e0*/  PRMT R130, RZ, 0x7610, R130 ;  /* 0x00007610ff827816 */ /* 0x000fe20000000082 */
[----:B----4-:R-:W-:Y:S02]  /*338f0*/  @P1 IMAD.MOV.U32 R23, RZ, RZ, R203 ;  /* 0x000000ffff171224 */ /* 0x010fe400078e00cb */
[----:B------:R-:W-:Y:S01]  /*33900*/  @P1 IMAD.MOV.U32 R22, RZ, RZ, R72 ;  /* 0x000000ffff161224 */ /* 0x000fe200078e0048 */
[----:B------:R-:W-:Y:S04]  /*33910*/  STL [R1+0x3ba0], R224 ;  /* 0x003ba0e001007387 */ /* 0x000fe80000100800 */
[----:B------:R2:W4:Y:S02]  /*33920*/  @P1 LDG.E.U16 R131, desc[UR60][R22.64] ;  /* 0x0000003c16831981 */ /* 0x000524000c1e1500 */
[----:B--2---:R-:W-:-:S02]  /*33930*/  @P1 IMAD.MOV.U32 R22, RZ, RZ, R39 ;  /* 0x000000ffff161224 */ /* 0x004fc400078e0027 */
[----:B------:R-:W-:-:S05]  /*33940*/  @P1 IMAD.MOV.U32 R23, RZ, RZ, R193 ;  /* 0x000000ffff171224 */ /* 0x000fca00078e00c1 */
[----:B------:R-:W2:Y:S04]  /*33950*/  @P1 LDG.E.U16 R130, desc[UR60][R22.64] ;  /* 0x0000003c16821981 */ /* 0x000ea8000c1e1500 */
[----:B------:R0:W-:Y:S04]  /*33960*/  STL [R1+0x3ba4], R141 ;  /* 0x003ba48d01007387 */ /* 0x0001e80000100800 */
[----:B------:R-:W2:Y:S04]  /*33970*/  LDL R38, [R1+0x1484] ;  /* 0x0014840001267983 */ /* 0x000ea80000100800 */
[----:B------:R-:W2:Y:S04]  /*33980*/  LDL R26, [R1+0x1488] ;  /* 0x00148800011a7983 */ /* 0x000ea80000100800 */
[----:B---3--:R1:W-:Y:S04]  /*33990*/  STL [R1+0x3ba8], R21 ;  /* 0x003ba81501007387 */ /* 0x0083e80000100800 */
[----:B0-----:R-:W3:Y:S04]  /*339a0*/  LDL R141, [R1+0x147c] ;  /* 0x00147c00018d7983 */ /* 0x001ee80000100800 */
[----:B------:R-:W3:Y:S01]  /*339b0*/  LDL R72, [R1+0x1480] ;  /* 0x0014800001487983 */ /* 0x000ee20000100800 */
[----:B------:R-:W-:-:S03]  /*339c0*/  ISETP.GT.AND P0, PT, R12, 0xc6, PT ;  /* 0x000000c60c00780c */ /* 0x000fc60003f04270 */
[----:B----4-:R0:W-:Y:S04]  /*339d0*/  STL [R1+0x3bac], R131 ;  /* 0x003bac8301007387 */ /* 0x0101e80000100800 */
[----:B------:R-:W4:Y:S04]  /*339e0*/  LDL R39, [R1+0x1474] ;  /* 0x0014740001277983 */ /* 0x000f280000100800 */
[----:B-1----:R-:W4:Y:S04]  /*339f0*/  LDL R21, [R1+0x1478] ;  /* 0x0014780001157983 */ /* 0x002f280000100800 */
[----:B--2---:R1:W-:Y:S04]  /*33a00*/  STL [R1+0x3bb0], R130 ;  /* 0x003bb08201007387 */ /* 0x0043e80000100800 */
[----:B0-----:R-:W2:Y:S01]  /*33a10*/  LDL R131, [R1+0x146c] ;  /* 0x00146c0001837983 */ /* 0x001ea20000100800 */
[----:B------:R-:W-:-:S02]  /*33a20*/  PRMT R94, RZ, 0x7610, R94 ;  /* 0x00007610ff5e7816 */ /* 0x000fc4000000005e */
[----:B------:R-:W-:Y:S01]  /*33a30*/  PRMT R95, RZ, 0x7610, R95 ;  /* 0x00007610ff5f7816 */ /* 0x000fe2000000005f */
[----:B------:R-:W-:Y:S02]  /*33a40*/  @P0 IMAD.MOV.U32 R23, RZ, RZ, R38 ;  /* 0x000000ffff170224 */ /* 0x000fe400078e0026 */
[----:B------:R-:W2:Y:S01]  /*33a50*/  LDL R38, [R1+0x1470] ;  /* 0x0014700001267983 */ /* 0x000ea20000100800 */
[----:B------:R-:W-:Y:S01]  /*33a60*/  @P0 IMAD.MOV.U32 R22, RZ, RZ, R26 ;  /* 0x000000ffff160224 */ /* 0x000fe200078e001a */
[----:B------:R-:W-:Y:S02]  /*33a70*/  PRMT R96, RZ, 0x7610, R96 ;  /* 0x00007610ff607816 */ /* 0x000fe40000000060 */
[----:B------:R-:W-:Y:S01]  /*33a80*/  PRMT R97, RZ, 0x7610, R97 ;  /* 0x00007610ff617816 */ /* 0x000fe20000000061 */
[----:B------:R-:W2:Y:S04]  /*33a90*/  LDL R26, [R1+0x1468] ;  /* 0x00146800011a7983 */ /* 0x000ea80000100800 */
[----:B------:R3:W2:Y:S02]  /*33aa0*/  @P0 LDG.E.U16 R94, desc[UR60][R22.64] ;  /* 0x0000003c165e0981 */ /* 0x0006a4000c1e1500 */
[----:B---3--:R-:W-:-:S02]  /*33ab0*/  @P0 IMAD.MOV.U32 R22, RZ, RZ, R72 ;  /* 0x000000ffff160224 */ /* 0x008fc400078e0048 */
[----:B------:R-:W-:-:S05]  /*33ac0*/  @P0 IMAD.MOV.U32 R23, RZ, RZ, R141 ;  /* 0x000000ffff170224 */ /* 0x000fca00078e008d */
[----:B------:R4:W3:Y:S02]  /*33ad0*/  @P0 LDG.E.U16 R95, desc[UR60][R22.64] ;  /* 0x0000003c165f0981 */ /* 0x0008e4000c1e1500 */
[----:B----4-:R-:W-:Y:S02]  /*33ae0*/  @P0 IMAD.MOV.U32 R22, RZ, RZ, R21 ;  /* 0x000000ffff160224 */ /* 0x010fe400078e0015 */
[----:B------:R-:W-:-:S05]  /*33af0*/  @P0 IMAD.MOV.U32 R23, RZ, RZ, R39 ;  /* 0x000000ffff170224 */ /* 0x000fca00078e0027 */
[----:B------:R2:W4:Y:S02]  /*33b00*/  @P0 LDG.E.U16 R96, desc[UR60][R22.64] ;  /* 0x0000003c16600981 */ /* 0x000524000c1e1500 */
[----:B--2---:R-:W-:Y:S02]  /*33b10*/  @P0 IMAD.MOV.U32 R23, RZ, RZ, R131 ;  /* 0x000000ffff170224 */ /* 0x004fe400078e0083 */
[----:B------:R-:W-:-:S05]  /*33b20*/  @P0 IMAD.MOV.U32 R22, RZ, RZ, R38 ;  /* 0x000000ffff160224 */ /* 0x000fca00078e0026 */
[----:B------:R0:W2:Y:S04]  /*33b30*/  @P0 LDG.E.U16 R97, desc[UR60][R22.64] ;  /* 0x0000003c16610981 */ /* 0x0000a8000c1e1500 */
[----:B------:R-:W-:Y:S04]  /*33b40*/  STL [R1+0x3bb4], R94 ;  /* 0x003bb45e01007387 */ /* 0x000fe80000100800 */
[----:B------:R-:W2:Y:S04]  /*33b50*/  LDL R72, [R1+0x1464] ;  /* 0x0014640001487983 */ /* 0x000ea80000100800 */
[----:B---3--:R3:W-:Y:S04]  /*33b60*/  STL [R1+0x3bb8], R95 ;  /* 0x003bb85f01007387 */ /* 0x0087e80000100800 */
[----:B-1----:R-:W2:Y:S04]  /*33b70*/  LDL R130, [R1+0x145c] ;  /* 0x00145c0001827983 */ /* 0x002ea80000100800 */
[----:B------:R-:W2:Y:S04]  /*33b80*/  LDL R21, [R1+0x1460] ;  /* 0x0014600001157983 */ /* 0x000ea80000100800 */
[----:B------:R-:W2:Y:S01]  /*33b90*/  LDL R39, [R1+0x1458] ;  /* 0x0014580001277983 */ /* 0x000ea20000100800 */
[----:B------:R-:W-:-:S03]  /*33ba0*/  ISETP.GT.AND P1, PT, R12, 0xc7, PT ;  /* 0x000000c70c00780c */ /* 0x000fc60003f24270 */
[----:B----4-:R-:W-:Y:S04]  /*33bb0*/  STL [R1+0x3bbc], R96 ;  /* 0x003bbc6001007387 */ /* 0x010fe80000100800 */
[----:B---3--:R-:W3:Y:S04]  /*33bc0*/  LDL R95, [R1+0x1454] ;  /* 0x00145400015f7983 */ /* 0x008ee80000100800 */
[----:B------:R-:W4:Y:S01]  /*33bd0*/  LDL R38, [R1+0x1450] ;  /* 0x0014500001267983 */ /* 0x000f220000100800 */
[----:B------:R-:W-:Y:S01]  /*33be0*/  PRMT R173, RZ, 0x7610, R173 ;  /* 0x00007610ffad7816 */ /* 0x000fe200000000ad */
[----:B0-----:R-:W-:Y:S01]  /*33bf0*/  @P1 IMAD.MOV.U32 R22, RZ, RZ, R26 ;  /* 0x000000ffff161224 */ /* 0x001fe200078e001a */
[----:B------:R-:W-:Y:S01]  /*33c00*/  PRMT R172, RZ, 0x7610, R172 ;  /* 0x00007610ffac7816 */ /* 0x000fe200000000ac */
[----:B--2---:R0:W-:Y:S04]  /*33c10*/  STL [R1+0x3bc0], R97 ;  /* 0x003bc06101007387 */ /* 0x0041e80000100800 */
[----:B------:R-:W2:Y:S01]  /*33c20*/  LDL R94, [R1+0x144c] ;  /* 0x00144c00015e7983 */ /* 0x000ea20000100800 */
[----:B------:R-:W-:-:S03]  /*33c30*/  @P1 IMAD.MOV.U32 R23, RZ, RZ, R72 ;  /* 0x000000ffff171224 */ /* 0x000fc600078e0048 */
[----:B------:R-:W2:Y:S04]  /*33c40*/  LDL R26, [R1+0x1448] ;  /* 0x00144800011a7983 */ /* 0x000ea80000100800 */
[----:B------:R-:W2:Y:S04]  /*33c50*/  LDL R72, [R1+0x1444] ;  /* 0x0014440001487983 */ /* 0x000ea80000100800 */
[----:B------:R1:W2:Y:S02]  /*33c60*/  @P1 LDG.E.U16 R173, desc[UR60][R22.64] ;  /* 0x0000003c16ad1981 */ /* 0x0002a4000c1e1500 */
[----:B-1----:R-:W-:-:S02]  /*33c70*/  @P1 IMAD.MOV.U32 R23, RZ, RZ, R130 ;  /* 0x000000ffff171224 */ /* 0x002fc400078e0082 */
[----:B------:R-:W-:-:S05]  /*33c80*/  @P1 IMAD.MOV.U32 R22, RZ, RZ, R21 ;  /* 0x000000ffff161224 */ /* 0x000fca00078e0015 */
[----:B------:R1:W2:Y:S01]  /*33c90*/  @P1 LDG.E.U16 R172, desc[UR60][R22.64] ;  /* 0x0000003c16ac1981 */ /* 0x0002a2000c1e1500 */
[----:B------:R-:W-:Y:S02]  /*33ca0*/  PRMT R171, RZ, 0x7610, R171 ;  /* 0x00007610ffab7816 */ /* 0x000fe400000000ab */
[----:B------:R-:W-:Y:S01]  /*33cb0*/  PRMT R170, RZ, 0x7610, R170 ;  /* 0x00007610ffaa7816 */ /* 0x000fe200000000aa */
[----:B-1----:R-:W-:Y:S02]  /*33cc0*/  @P1 IMAD.MOV.U32 R22, RZ, RZ, R39 ;  /* 0x000000ffff161224 */ /* 0x002fe400078e0027 */
[----:B---3--:R-:W-:-:S05]  /*33cd0*/  @P1 IMAD.MOV.U32 R23, RZ, RZ, R95 ;  /* 0x000000ffff171224 */ /* 0x008fca00078e005f */
[----:B------:R4:W3:Y:S01]  /*33ce0*/  @P1 LDG.E.U16 R171, desc[UR60][R22.64] ;  /* 0x0000003c16ab1981 */ /* 0x0008e2000c1e1500 */
[----:B------:R-:W-:Y:S01]  /*33cf0*/  ISETP.GT.AND P0, PT, R12, 0xc8, PT ;  /* 0x000000c80c00780c */ /* 0x000fe20003f04270 */
[----:B----4-:R-:W-:Y:S01]  /*33d00*/  @P1 IMAD.MOV.U32 R22, RZ, RZ, R38 ;  /* 0x000000ffff161224 */ /* 0x010fe200078e0026 */
[----:B------:R-:W-:Y:S01]  /*33d10*/  PRMT R9, RZ, 0x7610, R9 ;  /* 0x00007610ff097816 */ /* 0x000fe20000000009 */
[----:B--2---:R-:W-:-:S05]  /*33d20*/  @P1 IMAD.MOV.U32 R23, RZ, RZ, R94 ;  /* 0x000000ffff171224 */ /* 0x004fca00078e005e */
[----:B------:R1:W2:Y:S04]  /*33d30*/  @P1 LDG.E.U16 R170, desc[UR60][R22.64] ;  /* 0x0000003c16aa1981 */ /* 0x0002a8000c1e1500 */
[----:B------:R-:W-:Y:S04]  /*33d40*/  STL [R1+0x3bc4], R173 ;  /* 0x003bc4ad01007387 */ /* 0x000fe80000100800 */
[----:B0-----:R-:W4:Y:S04]  /*33d50*/  LDL R97, [R1+0x143c] ;  /* 0x00143c0001617983 */ /* 0x001f280000100800 */
[----:B------:R-:W4:Y:S04]  /*33d60*/  LDL R96, [R1+0x1440] ;  /* 0x0014400001607983 */ /* 0x000f280000100800 */
[----:B------:R-:W4:Y:S01]  /*33d70*/  LDL R21, [R1+0x1438] ;  /* 0x0014380001157983 */ /* 0x000f220000100800 */
[----:B-1----:R-:W-:-:S02]  /*33d80*/  @P0 IMAD.MOV.U32 R22, RZ, RZ, R26 ;  /* 0x000000ffff160224 */ /* 0x002fc400078e001a */
[----:B------:R-:W-:-:S05]  /*33d90*/  @P0 IMAD.MOV.U32 R23, RZ, RZ, R72 ;  /* 0x000000ffff170224 */ /* 0x000fca00078e0048 */
[----:B------:R4:W4:Y:S04]  /*33da0*/  @P0 LDG.E.U16 R9, desc[UR60][R22.64] ;  /* 0x0000003c16090981 */ /* 0x000928000c1e1500 */
[----:B------:R-:W-:Y:S04]  /*33db0*/  STL [R1+0x3bc8], R172 ;  /* 0x003bc8ac01007387 */ /* 0x000fe80000100800 */
[----:B------:R-:W4:Y:S04]  /*33dc0*/  LDL R95, [R1+0x1434] ;  /* 0x00143400015f7983 */ /* 0x000f280000100800 */
[----:B------:R-:W4:Y:S04]  /*33dd0*/  LDL R39, [R1+0x1430] ;  /* 0x0014300001277983 */ /* 0x000f280000100800 */
[----:B---3--:R-:W-:Y:S04]  /*33de0*/  STL [R1+0x3bcc], R171 ;  /* 0x003bccab01007387 */ /* 0x008fe80000100800 */
[----:B------:R-:W3:Y:S04]  /*33df0*/  LDL R94, [R1+0x142c] ;  /* 0x00142c00015e7983 */ /* 0x000ee80000100800 */
[----:B------:R-:W3:Y:S01]  /*33e00*/  LDL R38, [R1+0x1428] ;  /* 0x0014280001267983 */ /* 0x000ee20000100800 */
[----:B------:R-:W-:-:S02]  /*33e10*/  PRMT R247, RZ, 0x7610, R247 ;  /* 0x00007610fff77816 */ /* 0x000fc400000000f7 */
[----:B------:R-:W-:Y:S01]  /*33e20*/  PRMT R246, RZ, 0x7610, R246 ;  /* 0x00007610fff67816 */ /* 0x000fe200000000f6 */
[----:B--2---:R-:W-:Y:S04]  /*33e30*/  STL [R1+0x3bd0], R170 ;  /* 0x003bd0aa01007387 */ /* 0x004fe80000100800 */
[----:B------:R-:W2:Y:S04]  /*33e40*/  LDL R72, [R1+0x1424] ;  /* 0x0014240001487983 */ /* 0x000ea80000100800 */
[----:B------:R-:W2:Y:S01]  /*33e50*/  LDL R26, [R1+0x1420] ;  /* 0x00142000011a7983 */ /* 0x000ea20000100800 */
[----:B----4-:R-:W-:-:S02]  /*33e60*/  @P0 IMAD.MOV.U32 R22, RZ, RZ, R96 ;  /* 0x000000ffff160224 */ /* 0x010fc400078e0060 */
[----:B------:R-:W-:-:S05]  /*33e70*/  @P0 IMAD.MOV.U32 R23, RZ, RZ, R97 ;  /* 0x000000ffff170224 */ /* 0x000fca00078e0061 */
[----:B------:R0:W4:Y:S04]  /*33e80*/  @P0 LDG.E.U16 R247, desc[UR60][R22.64] ;  /* 0x0000003c16f70981 */ /* 0x000128000c1e1500 */
[----:B------:R1:W-:Y:S04]  /*33e90*/  STL [R1+0x3bd4], R9 ;  /* 0x003bd40901007387 */ /* 0x0003e80000100800 */
[----:B-1----:R-:W4:Y:S01]  /*33ea0*/  LDL R9, [R1+0x141c] ;  /* 0x00141c0001097983 */ /* 0x002f220000100800 */
[----:B0-----:R-:W-:Y:S02]  /*33eb0*/  @P0 IMAD.MOV.U32 R22, RZ, RZ, R21 ;  /* 0x000000ffff160224 */ /* 0x001fe400078e0015 */
[----:B------:R-:W-:-:S05]  /*33ec0*/  @P0 IMAD.MOV.U32 R23, RZ, RZ, R95 ;  /* 0x000000ffff170224 */ /* 0x000fca00078e005f */
[----:B------:R0:W4:Y:S01]  /*33ed0*/  @P0 LDG.E.U16 R246, desc[UR60][R22.64] ;  /* 0x0000003c16f60981 */ /* 0x000122000c1e1500 */
[----:B------:R-:W-:Y:S02]  /*33ee0*/  ISETP.GT.AND P1, PT, R12, 0xc9, PT ;  /* 0x000000c90c00780c */ /* 0x000fe40003f24270 */
[----:B------:R-:W-:Y:S02]  /*33ef0*/  PRMT R245, RZ, 0x7610, R245 ;  /* 0x00007610fff57816 */ /* 0x000fe400000000f5 */
[----:B------:R-:W-:Y:S01]  /*33f00*/  PRMT R213, RZ, 0x7610, R213 ;  /* 0x00007610ffd57816 */ /* 0x000fe200000000d5 */
[----:B0-----:R-:W-:Y:S02]  /*33f10*/  @P0 IMAD.MOV.U32 R22, RZ, RZ, R39 ;  /* 0x000000ffff160224 */ /* 0x001fe400078e0027 */
[----:B---3--:R-:W-:-:S05]  /*33f20*/  @P0 IMAD.MOV.U32 R23, RZ, RZ, R94 ;  /* 0x000000ffff170224 */ /* 0x008fca00078e005e */
[----:B------:R0:W3:Y:S02]  /*33f30*/  @P0 LDG.E.U16 R245, desc[UR60][R22.64] ;  /* 0x0000003c16f50981 */ /* 0x0000e4000c1e1500 */
[----:B0-----:R-:W-:Y:S01]  /*33f40*/  @P1 IMAD.MOV.U32 R22, RZ, RZ, R38 ;  /* 0x000000ffff161224 */ /* 0x001fe200078e0026 */
[----:B------:R-:W-:Y:S01]  /*33f50*/  PRMT R212, RZ, 0x7610, R212 ;  /* 0x00007610ffd47816 */ /* 0x000fe200000000d4 */
[----:B--2---:R-:W-:-:S05]  /*33f60*/  @P1 IMAD.MOV.U32 R23, RZ, RZ, R72 ;  /* 0x000000ffff171224 */ /* 0x004fca00078e0048 */
[----:B------:R0:W2:Y:S04]  /*33f70*/  @P1 LDG.E.U16 R213, desc[UR60][R22.64] ;  /* 0x0000003c16d51981 */ /* 0x0000a8000c1e1500 */
[----:B----4-:R-:W-:Y:S04]  /*33f80*/  STL [R1+0x3bd8], R247 ;  /* 0x003bd8f701007387 */ /* 0x010fe80000100800 */
[----:B------:R-:W4:Y:S04]  /*33f90*/  LDL R97, [R1+0x1414] ;  /* 0x0014140001617983 */ /* 0x000f280000100800 */
[----:B------:R-:W4:Y:S04]  /*33fa0*/  LDL R96, [R1+0x1418] ;  /* 0x0014180001607983 */ /* 0x000f280000100800 */
[----:B------:R-:W4:Y:S01]  /*33fb0*/  LDL R21, [R1+0x1410] ;  /* 0x0014100001157983 */ /* 0x000f220000100800 */
[----:B0-----:R-:W-:-:S02]  /*33fc0*/  @P1 IMAD.MOV.U32 R22, RZ, RZ, R26 ;  /* 0x000000ffff161224 */ /* 0x001fc400078e001a */
[----:B------:R-:W-:-:S05]  /*33fd0*/  @P1 IMAD.MOV.U32 R23, RZ, RZ, R9 ;  /* 0x000000ffff171224 */ /* 0x000fca00078e0009 */
[----:B------:R4:W4:Y:S04]  /*33fe0*/  @P1 LDG.E.U16 R212, desc[UR60][R22.64] ;  /* 0x0000003c16d41981 */ /* 0x000928000c1e1500 */
[----:B------:R-:W-:Y:S04]  /*33ff0*/  STL [R1+0x3bdc], R246 ;  /* 0x003bdcf601007387 */ /* 0x000fe80000100800 */
[----:B------:R-:W4:Y:S04]  /*34000*/  LDL R39, [R1+0x140c] ;  /* 0x00140c0001277983 */ /* 0x000f280000100800 */
[----:B------:R-:W4:Y:S04]  /*34010*/  LDL R95, [R1+0x1404] ;  /* 0x00140400015f7983 */ /* 0x000f280000100800 */
[----:B------:R-:W4:Y:S04]  /*34020*/  LDL R94, [R1+0x1408] ;  /* 0x00140800015e7983 */ /* 0x000f280000100800 */
[----:B---3--:R-:W-:Y:S04]  /*34030*/  STL [R1+0x3be0], R245 ;  /* 0x003be0f501007387 */ /* 0x008fe80000100800 */
[----:B------:R-:W3:Y:S04]  /*34040*/  LDL R72, [R1+0x13fc] ;  /* 0x0013fc0001487983 */ /* 0x000ee80000100800 */
[----:B------:R-:W3:Y:S01]  /*34050*/  LDL R38, [R1+0x1400] ;  /* 0x0014000001267983 */ /* 0x000ee20000100800 */
[----:B------:R-:W-:-:S03]  /*34060*/  PRMT R211, RZ, 0x7610, R211 ;  /* 0x00007610ffd37816 */ /* 0x000fc600000000d3 */
[----:B--2---:R-:W-:Y:S04]  /*34070*/  STL [R1+0x3be4], R213 ;  /* 0x003be4d501007387 */ /* 0x004fe80000100800 */
[----:B------:R-:W2:Y:S04]  /*34080*/  LDL R131, [R1+0x13f4] ;  /* 0x0013f40001837983 */ /* 0x000ea80000100800 */
[----:B------:R-:W2:Y:S04]  /*34090*/  LDL R130, [R1+0x13f8] ;  /* 0x0013f80001827983 */ /* 0x000ea80000100800 */
[----:B------:R-:W2:Y:S04]  /*340a0*/  LDL R26, [R1+0x13ec] ;  /* 0x0013ec00011a7983 */ /* 0x000ea80000100800 */
[----:B------:R-:W2:Y:S01]  /*340b0*/  LDL R9, [R1+0x13f0] ;  /* 0x0013f00001097983 */ /* 0x000ea20000100800 */
[----:B----4-:R-:W-:-:S02]  /*340c0*/  @P1 IMAD.MOV.U32 R22, RZ, RZ, R96 ;  /* 0x000000ffff161224 */ /* 0x010fc400078e0060 */
[----:B------:R-:W-:-:S05]  /*340d0*/  @P1 IMAD.MOV.U32 R23, RZ, RZ, R97 ;  /* 0x000000ffff171224 */ /* 0x000fca00078e0061 */
[----:B------:R0:W4:Y:S04]  /*340e0*/  @P1 LDG.E.U16 R211, desc[UR60][R22.64] ;  /* 0x0000003c16d31981 */ /* 0x000128000c1e1500 */
[----:B------:R1:W-:Y:S04]  /*340f0*/  STL [R1+0x3be8], R212 ;  /* 0x003be8d401007387 */ /* 0x0003e80000100800 */
[----:B------:R-:W4:Y:S04]  /*34100*/  LDL R97, [R1+0x13e4] ;  /* 0x0013e40001617983 */ /* 0x000f280000100800 */
[----:B------:R-:W4:Y:S01]  /*34110*/  LDL R96, [R1+0x13e8] ;  /* 0x0013e80001607983 */ /* 0x000f220000100800 */
[----:B0-----:R-:W-:-:S02]  /*34120*/  @P1 IMAD.MOV.U32 R22, RZ, RZ, R21 ;  /* 0x000000ffff161224 */ /* 0x001fc400078e0015 */
[----:B------:R-:W-:Y:S01]  /*34130*/  @P1 IMAD.MOV.U32 R23, RZ, RZ, R39 ;  /* 0x000000ffff171224 */ /* 0x000fe200078e0027 */
[----:B------:R-:W4:Y:S04]  /*34140*/  LDL R21, [R1+0x13e0] ;  /* 0x0013e00001157983 */ /* 0x000f280000100800 */
[----:B------:R-:W4:Y:S01]  /*34150*/  LDL R39, [R1+0x13dc] ;  /* 0x0013dc0001277983 */ /* 0x000f220000100800 */
[----:B------:R-:W-:Y:S02]  /*34160*/  ISETP.GT.AND P0, PT, R12, 0xca, PT ;  /* 0x000000ca0c00780c */ /* 0x000fe40003f04270 */
[----:B------:R-:W-:Y:S02]  /*34170*/  PRMT R210, RZ, 0x7610, R210 ;  /* 0x00007610ffd27816 */ /* 0x000fe400000000d2 */
[----:B------:R-:W-:-:S02]  /*34180*/  PRMT R192, RZ, 0x7610, R192 ;  /* 0x00007610ffc07816 */ /* 0x000fc400000000c0 */
[----:B------:R-:W-:Y:S02]  /*34190*/  PRMT R191, RZ, 0x7610, R191 ;  /* 0x00007610ffbf7816 */ /* 0x000fe400000000bf */
[----:B------:R-:W-:Y:S02]  /*341a0*/  PRMT R190, RZ, 0x7610, R190 ;  /* 0x00007610ffbe7816 */ /* 0x000fe400000000be */
[----:B------:R-:W-:Y:S02]  /*341b0*/  PRMT R78, RZ, 0x7610, R78 ;  /* 0x00007610ff4e7816 */ /* 0x000fe4000000004e */
[----:B------:R-:W-:Y:S01]  /*341c0*/  PRMT R202, RZ, 0x7610, R202 ;  /* 0x00007610ffca7816 */ /* 0x000fe200000000ca */
[----:B------:R0:W4:Y:S01]  /*341d0*/  @P1 LDG.E.U16 R210, desc[UR60][R22.64] ;  /* 0x0000003c16d21981 */ /* 0x000122000c1e1500 */
[----:B------:R-:W-:Y:S02]  /*341e0*/  PRMT R65, RZ, 0x7610, R65 ;  /* 0x00007610ff417816 */ /* 0x000fe40000000041 */
[----:B------:R-:W-:-:S02]  /*341f0*/  PRMT R64, RZ, 0x7610, R64 ;  /* 0x00007610ff407816 */ /* 0x000fc40000000040 */
[----:B------:R-:W-:Y:S02]  /*34200*/  PRMT R6, RZ, 0x7610, R6 ;  /* 0x00007610ff067816 */ /* 0x000fe40000000006 */
[----:B------:R-:W-:Y:S02]  /*34210*/  PRMT R223, RZ, 0x7610, R223 ;  /* 0x00007610ffdf7816 */ /* 0x000fe400000000df */
[----:B------:R-:W-:Y:S02]  /*34220*/  PRMT R222, RZ, 0x7610, R222 ;  /* 0x00007610ffde7816 */ /* 0x000fe400000000de */
[----:B------:R-:W-:Y:S02]  /*34230*/  PRMT R221, RZ, 0x7610, R221 ;  /* 0x00007610ffdd7816 */ /* 0x000fe400000000dd */
[----:B------:R-:W-:Y:S02]  /*34240*/  PRMT R220, RZ, 0x7610, R220 ;  /* 0x00007610ffdc7816 */ /* 0x000fe400000000dc */
[----:B------:R-:W-:-:S02]  /*34250*/  PRMT R129, RZ, 0x7610, R129 ;  /* 0x00007610ff817816 */ /* 0x000fc40000000081 */
[----:B------:R-:W-:Y:S01]  /*34260*/  PRMT R128, RZ, 0x7610, R128 ;  /* 0x00007610ff807816 */ /* 0x000fe20000000080 */
[----:B0-----:R-:W-:Y:S02]  /*34270*/  @P0 IMAD.MOV.U32 R22, RZ, RZ, R94 ;  /* 0x000000ffff160224 */ /* 0x001fe400078e005e */
[----:B------:R-:W-:Y:S01]  /*34280*/  @P0 IMAD.MOV.U32 R23, RZ, RZ, R95 ;  /* 0x000000ffff170224 */ /* 0x000fe200078e005f */
[----:B------:R-:W4:Y:S04]  /*34290*/  LDL R94, [R1+0x13d8] ;  /* 0x0013d800015e7983 */ /* 0x000f280000100800 */
[----:B------:R-:W4:Y:S04]  /*342a0*/  LDL R95, [R1+0x13d4] ;  /* 0x0013d400015f7983 */ /* 0x000f280000100800 */
[----:B------:R3:W4:Y:S01]  /*342b0*/  @P0 LDG.E.U16 R192, desc[UR60][R22.64] ;  /* 0x0000003c16c00981 */ /* 0x000722000c1e1500 */
[----:B------:R-:W-:-:S02]  /*342c0*/  PRMT R127, RZ, 0x7610, R127 ;  /* 0x00007610ff7f7816 */ /* 0x000fc4000000007f */
[----:B------:R-:W-:Y:S02]  /*342d0*/  PRMT R126, RZ, 0x7610, R126 ;  /* 0x00007610ff7e7816 */ /* 0x000fe4000000007e */
[----:B------:R-:W-:Y:S02]  /*342e0*/  PRMT R98, RZ, 0x7610, R98 ;  /* 0x00007610ff627816 */ /* 0x000fe40000000062 */
[----:B------:R-:W-:Y:S02]  /*342f0*/  PRMT R99, RZ, 0x7610, R99 ;  /* 0x00007610ff637816 */ /* 0x000fe40000000063 */
[----:B------:R-:W-:Y:S02]  /*34300*/  PRMT R100, RZ, 0x7610, R100 ;  /* 0x00007610ff647816 */ /* 0x000fe40000000064 */
[----:B------:R-:W-:Y:S02]  /*34310*/  PRMT R101, RZ, 0x7610, R101 ;  /* 0x00007610ff657816 */ /* 0x000fe40000000065 */
[----:B------:R-:W-:-:S02]  /*34320*/  PRMT R169, RZ, 0x7610, R169 ;  /* 0x00007610ffa97816 */ /* 0x000fc400000000a9 */
[----:B------:R-:W-:Y:S02]  /*34330*/  PRMT R168, RZ, 0x7610, R168 ;  /* 0x00007610ffa87816 */ /* 0x000fe400000000a8 */
[----:B------:R-:W-:Y:S01]  /*34340*/  PRMT R167, RZ, 0x7610, R167 ;  /* 0x00007610ffa77816 */ /* 0x000fe200000000a7 */
[----:B---3--:R-:W-:Y:S02]  /*34350*/  @P0 IMAD.MOV.U32 R22, RZ, RZ, R38 ;  /* 0x000000ffff160224 */ /* 0x008fe400078e0026 */
[----:B------:R-:W-:Y:S01]  /*34360*/  @P0 IMAD.MOV.U32 R23, RZ, RZ, R72 ;  /* 0x000000ffff170224 */ /* 0x000fe200078e0048 */
[----:B------:R-:W3:Y:S04]  /*34370*/  LDL R38, [R1+0x13d0] ;  /* 0x0013d00001267983 */ /* 0x000ee80000100800 */
[----:B------:R-:W3:Y:S04]  /*34380*/  LDL R72, [R1+0x13cc] ;  /* 0x0013cc0001487983 */ /* 0x000ee80000100800 */
[----:B------:R2:W3:Y:S01]  /*34390*/  @P0 LDG.E.U16 R191, desc[UR60][R22.64] ;  /* 0x0000003c16bf0981 */ /* 0x0004e2000c1e1500 */
[----:B------:R-:W-:-:S02]  /*343a0*/  ISETP.GT.AND P1, PT, R12, 0xcb, PT ;  /* 0x000000cb0c00780c */ /* 0x000fc40003f24270 */
[----:B------:R-:W-:Y:S02]  /*343b0*/  PRMT R166, RZ, 0x7610, R166 ;  /* 0x00007610ffa67816 */ /* 0x000fe400000000a6 */
[----:B------:R-:W-:Y:S02]  /*343c0*/  PRMT R244, RZ, 0x7610, R244 ;  /* 0x00007610fff47816 */ /* 0x000fe400000000f4 */
[----:B------:R-:W-:Y:S02]  /*343d0*/  PRMT R243, RZ, 0x7610, R243 ;  /* 0x00007610fff37816 */ /* 0x000fe400000000f3 */
[----:B------:R-:W-:Y:S02]  /*343e0*/  PRMT R241, RZ, 0x7610, R241 ;  /* 0x00007610fff17816 */ /* 0x000fe400000000f1 */
        /* <DEDUP_REMOVED lines=178> */
[----:B------:R-:W3:Y:S04]  /*34f10*/  LDL R170, [R1+0x2ec4] ;  /* 0x002ec40001aa7983 */ /* 0x000ee80000100800 */
[----:B------:R-:W3:Y:S01]  /*34f20*/  LDL R141, [R1+0x2ed4] ;  /* 0x002ed400018d7983 */ /* 0x000ee20000100800 */
[----:B--2---:R-:W-:Y:S02]  /*34f30*/  @P0 IMAD.MOV.U32 R23, RZ, RZ, R131 ;  /* 0x000000ffff170224 */ /* 0x004fe400078e0083 */
[----:B------:R-:W-:Y:S01]  /*34f40*/  @P0 IMAD.MOV.U32 R22, RZ, RZ, R130 ;  /* 0x000000ffff160224 */ /* 0x000fe200078e0082 */
[----:B------:R-:W2:Y:S04]  /*34f50*/  LDL R131, [R1+0x13a4] ;  /* 0x0013a40001837983 */ /* 0x000ea80000100800 */
[----:B------:R-:W2:Y:S04]  /*34f60*/  LDL R130, [R1+0x13a8] ;  /* 0x0013a80001827983 */ /* 0x000ea80000100800 */
[----:B------:R0:W2:Y:S02]  /*34f70*/  @P0 LDG.E.U16 R190, desc[UR60][R22.64] ;  /* 0x0000003c16be0981 */ /* 0x0000a4000c1e1500 */
[----:B0-----:R-:W-:-:S02]  /*34f80*/  @P0 IMAD.MOV.U32 R22, RZ, RZ, R9 ;  /* 0x000000ffff160224 */ /* 0x001fc400078e0009 */
[----:B------:R-:W-:Y:S01]  /*34f90*/  @P0 IMAD.MOV.U32 R23, RZ, RZ, R26 ;  /* 0x000000ffff170224 */ /* 0x000fe200078e001a */
[----:B------:R-:W2:Y:S04]  /*34fa0*/  LDL R9, [R1+0x13c8] ;  /* 0x0013c80001097983 */ /* 0x000ea80000100800 */
[----:B------:R-:W2:Y:S04]  /*34fb0*/  LDL R26, [R1+0x13c4] ;  /* 0x0013c400011a7983 */ /* 0x000ea80000100800 */
[----:B------:R4:W2:Y:S02]  /*34fc0*/  @P0 LDG.E.U16 R78, desc[UR60][R22.64] ;  /* 0x0000003c164e0981 */ /* 0x0008a4000c1e1500 */
[----:B----4-:R-:W-:-:S02]  /*34fd0*/  @P1 IMAD.MOV.U32 R22, RZ, RZ, R96 ;  /* 0x000000ffff161224 */ /* 0x010fc400078e0060 */
[----:B------:R-:W-:Y:S01]  /*34fe0*/  @P1 IMAD.MOV.U32 R23, RZ, RZ, R97 ;  /* 0x000000ffff171224 */ /* 0x000fe200078e0061 */
[----:B------:R-:W4:Y:S04]  /*34ff0*/  LDL R96, [R1+0x13c0] ;  /* 0x0013c00001607983 */ /* 0x000f280000100800 */
[----:B------:R-:W4:Y:S04]  /*35000*/  LDL R97, [R1+0x13bc] ;  /* 0x0013bc0001617983 */ /* 0x000f280000100800 */
[----:B------:R0:W4:Y:S02]  /*35010*/  @P1 LDG.E.U16 R202, desc[UR60][R22.64] ;  /* 0x0000003c16ca1981 */ /* 0x000124000c1e1500 */
[----:B0-----:R-:W-:-:S02]  /*35020*/  @P1 IMAD.MOV.U32 R22, RZ, RZ, R21 ;  /* 0x000000ffff161224 */ /* 0x001fc400078e0015 */
        /* <DEDUP_REMOVED lines=8> */
[----:B------:R3:W4:Y:S01]  /*350b0*/  @P1 LDG.E.U16 R64, desc[UR60][R22.64] ;  /* 0x0000003c16401981 */ /* 0x000722000c1e1500 */
[----:B------:R-:W-:Y:S01]  /*350c0*/  ISETP.GT.AND P0, PT, R12, 0xcc, PT ;  /* 0x000000cc0c00780c */ /* 0x000fe20003f04270 */
[----:B---3--:R-:W-:-:S02]  /*350d0*/  @P1 IMAD.MOV.U32 R22, RZ, RZ, R38 ;  /* 0x000000ffff161224 */ /* 0x008fc400078e0026 */
[----:B------:R-:W-:Y:S01]  /*350e0*/  @P1 IMAD.MOV.U32 R23, RZ, RZ, R72 ;  /* 0x000000ffff171224 */ /* 0x000fe200078e0048 */
[----:B------:R-:W3:Y:S04]  /*350f0*/  LDL R38, [R1+0x13a0] ;  /* 0x0013a00001267983 */ /* 0x000ee80000100800 */
[----:B------:R-:W3:Y:S04]  /*35100*/  LDL R72, [R1+0x139c] ;  /* 0x00139c0001487983 */ /* 0x000ee80000100800 */
[----:B------:R2:W3:Y:S02]  /*35110*/  @P1 LDG.E.U16 R6, desc[UR60][R22.64] ;  /* 0x0000003c16061981 */ /* 0x0004e4000c1e1500 */
[----:B--2---:R-:W-:-:S02]  /*35120*/  @P0 IMAD.MOV.U32 R22, RZ, RZ, R9 ;  /* 0x000000ffff160224 */ /* 0x004fc400078e0009 */
        /* <DEDUP_REMOVED lines=12> */
[----:B------:R-:W4:Y:S01]  /*351f0*/  LDL R39, [R1+0x1384] ;  /* 0x0013840001277983 */ /* 0x000f220000100800 */
[----:B------:R-:W-:-:S03]  /*35200*/  ISETP.GT.AND P1, PT, R12, 0xcd, PT ;  /* 0x000000cd0c00780c */ /* 0x000fc60003f24270 */
[----:B------:R0:W4:Y:S02]  /*35210*/  @P0 LDG.E.U16 R221, desc[UR60][R22.64] ;  /* 0x0000003c16dd0981 */ /* 0x000124000c1e1500 */
[----:B0-----:R-:W-:Y:S02]  /*35220*/  @P0 IMAD.MOV.U32 R22, RZ, RZ, R94 ;  /* 0x000000ffff160224 */ /* 0x001fe400078e005e */
[----:B------:R-:W-:Y:S01]  /*35230*/  @P0 IMAD.MOV.U32 R23, RZ, RZ, R95 ;  /* 0x000000ffff170224 */ /* 0x000fe200078e005f */
[----:B------:R-:W4:Y:S04]  /*35240*/  LDL R94, [R1+0x1380] ;  /* 0x00138000015e7983 */ /* 0x000f280000100800 */
[----:B------:R-:W4:Y:S04]  /*35250*/  LDL R95, [R1+0x137c] ;  /* 0x00137c00015f7983 */ /* 0x000f280000100800 */
[----:B------:R0:W4:Y:S02]  /*35260*/  @P0 LDG.E.U16 R220, desc[UR60][R22.64] ;  /* 0x0000003c16dc0981 */ /* 0x000124000c1e1500 */
[----:B0-----:R-:W-:-:S02]  /*35270*/  @P1 IMAD.MOV.U32 R22, RZ, RZ, R130 ;  /* 0x000000ffff161224 */ /* 0x001fc400078e0082 */
[----:B------:R-:W-:Y:S01]  /*35280*/  @P1 IMAD.MOV.U32 R23, RZ, RZ, R131 ;  /* 0x000000ffff171224 */ /* 0x000fe200078e0083 */
[----:B------:R-:W-:Y:S01]  /*35290*/  ISETP.GT.AND P0, PT, R12, 0xce, PT ;  /* 0x000000ce0c00780c */ /* 0x000fe20003f04270 */
[----:B------:R-:W4:Y:S04]  /*352a0*/  LDL R131, [R1+0x1354] ;  /* 0x0013540001837983 */ /* 0x000f280000100800 */
[----:B------:R3:W4:Y:S04]  /*352b0*/  @P1 LDG.E.U16 R129, desc[UR60][R22.64] ;  /* 0x0000003c16811981 */ /* 0x000728000c1e1500 */
[----:B------:R-:W4:Y:S01]  /*352c0*/  LDL R130, [R1+0x1358] ;  /* 0x0013580001827983 */ /* 0x000f220000100800 */
        /* <DEDUP_REMOVED lines=77> */
[----:B------:R0:W4:Y:S10]  /*357a0*/  @P0 LDG.E.U16 R240, desc[UR60][R22.64] ;  /* 0x0000003c16f00981 */ /* 0x000134000c1e1500 */
        /* <DEDUP_REMOVED lines=9> */
[----:B------:R2:W3:Y:S01]  /*35840*/  @P1 LDG.E.U16 R207, desc[UR60][R22.64] ;  /* 0x0000003c16cf1981 */ /* 0x0004e2000c1e1500 */
[----:B------:R-:W-:Y:S01]  /*35850*/  ISETP.GT.AND P0, PT, R12, 0xd2, PT ;  /* 0x000000d20c00780c */ /* 0x000fe20003f04270 */
        /* <DEDUP_REMOVED lines=115> */
[----:B0-----:R-:W-:-:S02]  /*35f90*/  @P1 IMAD.MOV.U32 R22, RZ, RZ, R130 ;  /* 0x000000ffff161224 */ /* 0x001fc400078e0082 */
[----:B------:R-:W-:Y:S01]  /*35fa0*/  @P1 IMAD.MOV.U32 R23, RZ, RZ, R131 ;  /* 0x000000ffff171224 */ /* 0x000fe200078e0083 */
[----:B------:R-:W-:Y:S01]  /*35fb0*/  ISETP.GT.AND P0, PT, R12, 0xd8, PT ;  /* 0x000000d80c00780c */ /* 0x000fe20003f04270 */
[----:B------:R-:W3:Y:S04]  /*35fc0*/  LDL R131, [R1+0x1214] ;  /* 0x0012140001837983 */ /* 0x000ee80000100800 */
[----:B------:R2:W3:Y:S04]  /*35fd0*/  @P1 LDG.E.U16 R165, desc[UR60][R22.64] ;  /* 0x0000003c16a51981 */ /* 0x0004e8000c1e1500 */
[----:B------:R-:W3:Y:S01]  /*35fe0*/  LDL R130, [R1+0x1218] ;  /* 0x0012180001827983 */ /* 0x000ee20000100800 */
        /* <DEDUP_REMOVED lines=204> */
[----:B0-----:R-:W-:-:S02]  /*36cb0*/  @P1 IMAD.MOV.U32 R22, RZ, RZ, R130 ;  /* 0x000000ffff161224 */ /* 0x001fc400078e0082 */
[----:B------:R-:W-:Y:S01]  /*36cc0*/  @P1 IMAD.MOV.U32 R23, RZ, RZ, R131 ;  /* 0x000000ffff171224 */ /* 0x000fe200078e0083 */
[----:B------:R-:W-:Y:S01]  /*36cd0*/  ISETP.GT.AND P0, PT, R12, 0xe2, PT ;  /* 0x000000e20c00780c */ /* 0x000fe20003f04270 */
[----:B------:R-:W2:Y:S04]  /*36ce0*/  LDL R131, [R1+0x10d4] ;  /* 0x0010d40001837983 */ /* 0x000ea80000100800 */
[----:B------:R4:W2:Y:S04]  /*36cf0*/  @P1 LDG.E.U16 R89, desc[UR60][R22.64] ;  /* 0x0000003c16591981 */ /* 0x0008a8000c1e1500 */
[----:B------:R-:W2:Y:S01]  /*36d00*/  LDL R130, [R1+0x10d8] ;  /* 0x0010d80001827983 */ /* 0x000ea20000100800 */
        /* <DEDUP_REMOVED lines=47> */
[----:B0-----:R-:W-:-:S02]  /*37000*/  @P1 IMAD.MOV.U32 R22, RZ, RZ, R130 ;  /* 0x000000ffff161224 */ /* 0x001fc400078e0082 */
        /* <DEDUP_REMOVED lines=26> */
[----:B------:R-:W3:Y:S01]  /*371b0*/  LDL R72, [R1+0x107c] ;  /* 0x00107c0001487983 */ /* 0x000ee20000100800 */
[----:B------:R-:W-:-:S03]  /*371c0*/  @P0 IMAD.MOV.U32 R22, RZ, RZ, R38 ;  /* 0x000000ffff160224 */ /* 0x000fc600078e0026 */
[----:B------:R-:W3:Y:S04]  /*371d0*/  LDL R38, [R1+0x1080] ;  /* 0x0010800001267983 */ /* 0x000ee80000100800 */
[----:B------:R2:W3:Y:S02]  /*371e0*/  @P0 LDG.E.U16 R229, desc[UR60][R22.64] ;  /* 0x0000003c16e50981 */ /* 0x0004e4000c1e1500 */
[----:B--2---:R-:W-:Y:S02]  /*371f0*/  @P1 IMAD.MOV.U32 R22, RZ, RZ, R9 ;  /* 0x000000ffff161224 */ /* 0x004fe400078e0009 */
        /* <DEDUP_REMOVED lines=26> */
[----:B---3--:R-:W-:-:S03]  /*373a0*/  @P0 IMAD.MOV.U32 R23, RZ, RZ, R72 ;  /* 0x000000ffff170224 */ /* 0x008fc600078e0048 */
        /* <DEDUP_REMOVED lines=86> */
[----:B------:R2:W3:Y:S01]  /*37910*/  @P0 LDG.E.U16 R238, desc[UR60][R22.64] ;  /* 0x0000003c16ee0981 */ /* 0x0004e2000c1e1500 */
[----:B------:R-:W-:Y:S01]  /*37920*/  ISETP.GT.AND P1, PT, R12, 0xeb, PT ;  /* 0x000000eb0c00780c */ /* 0x000fe20003f24270 */
        /* <DEDUP_REMOVED lines=115> */
[----:B0-----:R-:W-:Y:S02]  /*38060*/  @P0 IMAD.MOV.U32 R22, RZ, RZ, R130 ;  /* 0x000000ffff160224 */ /* 0x001fe400078e0082 */
        /* <DEDUP_REMOVED lines=250> */
[----:B------:R0:W4:Y:S01]  /*39010*/  @P1 LDG.E.U16 R31, desc[UR60][R22.64] ;  /* 0x0000003c161f1981 */ /* 0x000122000c1e1500 */
[----:B------:R-:W-:-:S09]  /*39020*/  ISETP.GT.AND P1, PT, R12, 0xfd, PT ;  /* 0x000000fd0c00780c */ /* 0x000fd20003f24270 */
        /* <DEDUP_REMOVED lines=12> */
[----:B------:R-:W-:Y:S01]  /*390f0*/  PRMT R132, RZ, 0x7610, R132 ;  /* 0x00007610ff847816 */ /* 0x000fe20000000084 */
        /* <DEDUP_REMOVED lines=10> */
[----:B------:R-:W-:Y:S01]  /*391a0*/  PRMT R252, RZ, 0x7610, R252 ;  /* 0x00007610fffc7816 */ /* 0x000fe200000000fc */
[----:B------:R-:W4:Y:S04]  /*391b0*/  LDL R97, [R1+0x2ed8] ;  /* 0x002ed80001617983 */ /* 0x000f280000100800 */
[----:B------:R0:W4:Y:S04]  /*391c0*/  @P1 LDG.E.U16 R4, desc[UR60][R22.64] ;  /* 0x0000003c16041981 */ /* 0x000128000c1e1500 */
[----:B------:R-:W4:Y:S01]  /*391d0*/  LDL R96, [R1+0x2ee0] ;  /* 0x002ee00001607983 */ /* 0x000f220000100800 */
        /* <DEDUP_REMOVED lines=8> */
[----:B------:R-:W-:Y:S01]  /*39260*/  PRMT R251, RZ, 0x7610, R251 ;  /* 0x00007610fffb7816 */ /* 0x000fe200000000fb */
[----:B------:R-:W4:Y:S04]  /*39270*/  LDL R95, [R1+0x2ecc] ;  /* 0x002ecc00015f7983 */ /* 0x000f280000100800 */
[----:B------:R3:W4:Y:S01]  /*39280*/  @P1 LDG.E.U16 R252, desc[UR60][R22.64] ;  /* 0x0000003c16fc1981 */ /* 0x000722000c1e1500 */
[----:B------:R-:W-:-:S03]  /*39290*/  PRMT R250, RZ, 0x7610, R250 ;  /* 0x00007610fffa7816 */ /* 0x000fc600000000fa */
[----:B------:R-:W4:Y:S01]  /*392a0*/  LDL R94, [R1+0x2ee4] ;  /* 0x002ee400015e7983 */ /* 0x000f220000100800 */
[----:B---3--:R-:W-:-:S03]  /*392b0*/  @P1 IMAD.MOV.U32 R23, RZ, RZ, R72 ;  /* 0x000000ffff171224 */ /* 0x008fc600078e0048 */
[----:B------:R-:W3:Y:S01]  /*392c0*/  LDL R72, [R1+0x2ee8] ;  /* 0x002ee80001487983 */ /* 0x000ee20000100800 */
[----:B------:R-:W-:-:S05]  /*392d0*/  @P1 IMAD.MOV.U32 R22, RZ, RZ, R38 ;  /* 0x000000ffff161224 */ /* 0x000fca00078e0026 */
[----:B------:R2:W3:Y:S02]  /*392e0*/  @P1 LDG.E.U16 R251, desc[UR60][R22.64] ;  /* 0x0000003c16fb1981 */ /* 0x0004e4000c1e1500 */
[----:B--2---:R-:W-:Y:S02]  /*392f0*/  @P0 IMAD.MOV.U32 R22, RZ, RZ, R9 ;  /* 0x000000ffff160224 */ /* 0x004fe400078e0009 */
[----:B------:R-:W-:Y:S01]  /*39300*/  @P0 IMAD.MOV.U32 R23, RZ, RZ, R26 ;  /* 0x000000ffff170224 */ /* 0x000fe200078e001a */
[----:B------:R-:W2:Y:S04]  /*39310*/  LDL R9, [R1+0x2ef8] ;  /* 0x002ef80001097983 */ /* 0x000ea80000100800 */
[----:B------:R-:W2:Y:S04]  /*39320*/  LDL.LU R193, [R1+0xd50] ;  /* 0x000d500001c17983 */ /* 0x000ea80000300800 */
[----:B------:R-:W2:Y:S04]  /*39330*/  LDL.LU R26, [R1+0xd4c] ;  /* 0x000d4c00011a7983 */ /* 0x000ea80000300800 */
[----:B------:R-:W2:Y:S04]  /*39340*/  LDL.LU R38, [R1+0xd48] ;  /* 0x000d480001267983 */ /* 0x000ea80000300800 */
[----:B------:R4:W2:Y:S04]  /*39350*/  @P0 LDG.E.U16 R250, desc[UR60][R22.64] ;  /* 0x0000003c16fa0981 */ /* 0x0008a8000c1e1500 */
[----:B------:R-:W2:Y:S01]  /*39360*/  LDL.LU R230, [R1+0xd44] ;  /* 0x000d440001e67983 */ /* 0x000ea20000300800 */
[----:B----4-:R-:W-:-:S02]  /*39370*/  @P0 IMAD.MOV.U32 R22, RZ, RZ, R21 ;  /* 0x000000ffff160224 */ /* 0x010fc400078e0015 */
[----:B------:R-:W-:Y:S01]  /*39380*/  @P0 IMAD.MOV.U32 R23, RZ, RZ, R39 ;  /* 0x000000ffff170224 */ /* 0x000fe200078e0027 */
[----:B------:R-:W4:Y:S04]  /*39390*/  LDL R21, [R1+0x2ff8] ;  /* 0x002ff80001157983 */ /* 0x000f280000100800 */
[----:B------:R-:W4:Y:S01]  /*393a0*/  LDL R39, [R1+0x2ef4] ;  /* 0x002ef40001277983 */ /* 0x000f220000100800 */
[----:B------:R-:W-:Y:S02]  /*393b0*/  PRMT R249, RZ, 0x7610, R249 ;  /* 0x00007610fff97816 */ /* 0x000fe400000000f9 */
[----:B------:R-:W-:Y:S02]  /*393c0*/  PRMT R248, RZ, 0x7610, R248 ;  /* 0x00007610fff87816 */ /* 0x000fe400000000f8 */
[----:B------:R-:W-:-:S02]  /*393d0*/  ISETP.GT.AND P1, PT, R12, 0xff, PT ;  /* 0x000000ff0c00780c */ /* 0x000fc40003f24270 */
[----:B------:R0:W4:Y:S01]  /*393e0*/  @P0 LDG.E.U16 R249, desc[UR60][R22.64] ;  /* 0x0000003c16f90981 */ /* 0x000122000c1e1500 */
[----:B------:R-:W-:Y:S01]  /*393f0*/  PRMT R13, RZ, 0x7610, R13 ;  /* 0x00007610ff0d7816 */ /* 0x000fe2000000000d */
[----:B0-----:R-:W-:Y:S02]  /*39400*/  @P0 IMAD.MOV.U32 R22, RZ, RZ, R141 ;  /* 0x000000ffff160224 */ /* 0x001fe400078e008d */
[----:B------:R-:W-:-:S05]  /*39410*/  @P0 IMAD.MOV.U32 R23, RZ, RZ, R170 ;  /* 0x000000ffff170224 */ /* 0x000fca00078e00aa */
[----:B------:R0:W4:Y:S01]  /*39420*/  @P0 LDG.E.U16 R248, desc[UR60][R22.64] ;  /* 0x0000003c16f80981 */ /* 0x000122000c1e1500 */
[----:B------:R-:W-:Y:S01]  /*39430*/  PRMT R145, RZ, 0x7610, R145 ;  /* 0x00007610ff917816 */ /* 0x000fe20000000091 */
[----:B0-----:R-:W-:Y:S02]  /*39440*/  @P0 IMAD.MOV.U32 R22, RZ, RZ, R130 ;  /* 0x000000ffff160224 */ /* 0x001fe400078e0082 */
[----:B------:R-:W-:-:S05]  /*39450*/  @P0 IMAD.MOV.U32 R23, RZ, RZ, R131 ;  /* 0x000000ffff170224 */ /* 0x000fca00078e0083 */
[----:B------:R0:W4:Y:S02]  /*39460*/  @P0 LDG.E.U16 R13, desc[UR60][R22.64] ;  /* 0x0000003c160d0981 */ /* 0x000124000c1e1500 */
[----:B0-----:R-:W-:Y:S02]  /*39470*/  @P1 IMAD.MOV.U32 R22, RZ, RZ, R96 ;  /* 0x000000ffff161224 */ /* 0x001fe400078e0060 */
[----:B------:R-:W-:-:S05]  /*39480*/  @P1 IMAD.MOV.U32 R23, RZ, RZ, R97 ;  /* 0x000000ffff171224 */ /* 0x000fca00078e0061 */
[----:B------:R3:W4:Y:S02]  /*39490*/  @P1 LDG.E.U16 R145, desc[UR60][R22.64] ;  /* 0x0000003c16911981 */ /* 0x000724000c1e1500 */
[----:B---3--:R-:W-:Y:S02]  /*394a0*/  @P1 IMAD.MOV.U32 R22, RZ, RZ, R72 ;  /* 0x000000ffff161224 */ /* 0x008fe400078e0048 */
[----:B------:R-:W0:Y:S01]  /*394b0*/  S2R R72, SR_TID.X ;  /* 0x0000000000487919 */ /* 0x000e220000002100 */
[----:B------:R-:W-:Y:S01]  /*394c0*/  PRMT R144, RZ, 0x7610, R144 ;  /* 0x00007610ff907816 */ /* 0x000fe20000000090 */
[----:B------:R-:W-:Y:S01]  /*394d0*/  @P1 IMAD.MOV.U32 R23, RZ, RZ, R95 ;  /* 0x000000ffff171224 */ /* 0x000fe200078e005f */
[----:B------:R-:W-:-:S04]  /*394e0*/  PRMT R143, RZ, 0x7610, R143 ;  /* 0x00007610ff8f7816 */ /* 0x000fc8000000008f */
[----:B------:R3:W4:Y:S01]  /*394f0*/  @P1 LDG.E.U16 R144, desc[UR60][R22.64] ;  /* 0x0000003c16901981 */ /* 0x000722000c1e1500 */
[----:B------:R-:W-:Y:S01]  /*39500*/  PRMT R142, RZ, 0x7610, R142 ;  /* 0x00007610ff8e7816 */ /* 0x000fe2000000008e */
[----:B---3--:R-:W-:Y:S01]  /*39510*/  @P1 IMAD.MOV.U32 R23, RZ, RZ, R94 ;  /* 0x000000ffff171224 */ /* 0x008fe200078e005e */
[----:B0-----:R-:W-:-:S04]  /*39520*/  LOP3.LUT R72, R72, 0x7f, RZ, 0xc0, !PT ;  /* 0x0000007f48487812 */ /* 0x001fc800078ec0ff */
[C---:B------:R-:W-:Y:S01]  /*39530*/  ISETP.GE.AND P0, PT, R72.reuse, R12, PT ;  /* 0x0000000c4800720c */ /* 0x040fe20003f06270 */
[----:B--2---:R-:W-:Y:S01]  /*39540*/  @P1 IMAD.MOV.U32 R22, RZ, RZ, R9 ;  /* 0x000000ffff161224 */ /* 0x004fe200078e0009 */
[----:B------:R-:W-:-:S04]  /*39550*/  LOP3.LUT R9, R72, 0x80, RZ, 0xfc, !PT ;  /* 0x0000008048097812 */ /* 0x000fc800078efcff */
[----:B------:R4:W2:Y:S01]  /*39560*/  @P1 LDG.E.U16 R143, desc[UR60][R22.64] ;  /* 0x0000003c168f1981 */ /* 0x0008a2000c1e1500 */
[----:B------:R-:W-:Y:S01]  /*39570*/  ISETP.GE.AND P2, PT, R9, R12, PT ;  /* 0x0000000c0900720c */ /* 0x000fe20003f46270 */
[----:B----4-:R-:W-:Y:S02]  /*39580*/  @P1 IMAD.MOV.U32 R22, RZ, RZ, R21 ;  /* 0x000000ffff161224 */ /* 0x010fe400078e0015 */
[----:B------:R-:W-:-:S05]  /*39590*/  @P1 IMAD.MOV.U32 R23, RZ, RZ, R39 ;  /* 0x000000ffff171224 */ /* 0x000fca00078e0027 */
[----:B------:R-:W3:Y:S01]  /*395a0*/  @P1 LDG.E.U16 R142, desc[UR60][R22.64] ;  /* 0x0000003c168e1981 */ /* 0x000ee2000c1e1500 */
[----:B------:R-:W-:Y:S01]  /*395b0*/  BAR.SYNC.DEFER_BLOCKING 0x0 ;  /* 0x0000000000007b1d */ /* 0x000fe20000010000 */
[----:B------:R-:W-:-:S05]  /*395c0*/  ISETP.GE.AND P1, PT, R9, R12, PT ;  /* 0x0000000c0900720c */ /* 0x000fca0003f26270 */
[----:B------:R-:W4:Y:S04]  /*395d0*/  LDL.LU R12, [R1+0xcd0] ;  /* 0x000cd000010c7983 */ /* 0x000f280000300800 */
[----:B-1----:R-:W2:Y:S04]  /*395e0*/  LDL.LU R212, [R1+0xccc] ;  /* 0x000ccc0001d47983 */ /* 0x002ea80000300800 */
[----:B------:R-:W3:Y:S04]  /*395f0*/  LDL.LU R213, [R1+0xcc8] ;  /* 0x000cc80001d57983 */ /* 0x000ee80000300800 */
        /* <DEDUP_REMOVED lines=23> */
[----:B------:R0:W-:Y:S04]  /*39770*/  STS.U16 [R10], R193 ;  /* 0x000000c10a007388 */ /* 0x0001e80000000400 */
[----:B------:R-:W3:Y:S04]  /*39780*/  LDL.LU R72, [R1+0x9c8] ;  /* 0x0009c80001487983 */ /* 0x000ee80000300800 */
[----:B------:R1:W-:Y:S04]  /*39790*/  STS.U16 [R10+0x10000], R26 ;  /* 0x0100001a0a007388 */ /* 0x0003e80000000400 */
[----:B------:R1:W-:Y:S04]  /*397a0*/  STS.U16 [R10+0x20000], R38 ;  /* 0x020000260a007388 */ /* 0x0003e80000000400 */
[----:B------:R1:W-:Y:S04]  /*397b0*/  STS.U16 [R10+0x30000], R230 ;  /* 0x030000e60a007388 */ /* 0x0003e80000000400 */
[----:B0-----:R-:W3:Y:S04]  /*397c0*/  LDL.LU R193, [R1+0x9c4] ;  /* 0x0009c40001c17983 */ /* 0x001ee80000300800 */
[----:B-1----:R-:W3:Y:S04]  /*397d0*/  LDL.LU R26, [R1+0x948] ;  /* 0x00094800011a7983 */ /* 0x002ee80000300800 */
[----:B------:R-:W3:Y:S04]  /*397e0*/  LDL.LU R38, [R1+0x944] ;  /* 0x0009440001267983 */ /* 0x000ee80000300800 */
[----:B------:R-:W3:Y:S04]  /*397f0*/  LDL.LU R230, [R1+0x940] ;  /* 0x0009400001e67983 */ /* 0x000ee80000300800 */
[----:B----4-:R0:W-:Y:S04]  /*39800*/  STS.U16 [R10+0x400], R12 ;  /* 0x0004000c0a007388 */ /* 0x0101e80000000400 */
[----:B--2---:R1:W-:Y:S04]  /*39810*/  STS.U16 [R10+0x10400], R212 ;  /* 0x010400d40a007388 */ /* 0x0043e80000000400 */
[----:B---3--:R2:W-:Y:S04]  /*39820*/  STS.U16 [R10+0x20400], R213 ;  /* 0x020400d50a007388 */ /* 0x0085e80000000400 */
[----:B------:R3:W-:Y:S04]  /*39830*/  STS.U16 [R10+0x30400], R245 ;  /* 0x030400f50a007388 */ /* 0x0007e80000000400 */
[----:B------:R4:W-:Y:S04]  /*39840*/  STS.U16 [R10+0x800], R246 ;  /* 0x000800f60a007388 */ /* 0x0009e80000000400 */
[----:B------:R4:W-:Y:S04]  /*39850*/  STS.U16 [R10+0x10800], R247 ;  /* 0x010800f70a007388 */ /* 0x0009e80000000400 */
[----:B0-----:R-:W4:Y:S04]  /*39860*/  LDL.LU R12, [R1+0x93c] ;  /* 0x00093c00010c7983 */ /* 0x001f280000300800 */
[----:B-1----:R-:W4:Y:S04]  /*39870*/  LDL.LU R212, [R1+0x8c0] ;  /* 0x0008c00001d47983 */ /* 0x002f280000300800 */
[----:B--2---:R-:W2:Y:S04]  /*39880*/  LDL.LU R213, [R1+0x8bc] ;  /* 0x0008bc0001d57983 */ /* 0x004ea80000300800 */
[----:B---3--:R-:W3:Y:S04]  /*39890*/  LDL.LU R245, [R1+0x8b8] ;  /* 0x0008b80001f57983 */ /* 0x008ee80000300800 */
[----:B----4-:R-:W4:Y:S04]  /*398a0*/  LDL.LU R246, [R1+0x8b4] ;  /* 0x0008b40001f67983 */ /* 0x010f280000300800 */
[----:B------:R0:W-:Y:S04]  /*398b0*/  STS.U16 [R10+0x20800], R9 ;  /* 0x020800090a007388 */ /* 0x0001e80000000400 */
[----:B------:R-:W4:Y:S04]  /*398c0*/  LDL.LU R247, [R1+0x83c] ;  /* 0x00083c0001f77983 */ /* 0x000f280000300800 */
[----:B------:R1:W-:Y:S04]  /*398d0*/  STS.U16 [R10+0x30800], R170 ;  /* 0x030800aa0a007388 */ /* 0x0003e80000000400 */
[----:B------:R1:W-:Y:S04]  /*398e0*/  STS.U16 [R10+0xc00], R171 ;  /* 0x000c00ab0a007388 */ /* 0x0003e80000000400 */
[----:B------:R1:W-:Y:S04]  /*398f0*/  STS.U16 [R10+0x10c00], R172 ;  /* 0x010c00ac0a007388 */ /* 0x0003e80000000400 */
[----:B------:R1:W-:Y:S04]  /*39900*/  STS.U16 [R10+0x20c00], R173 ;  /* 0x020c00ad0a007388 */ /* 0x0003e80000000400 */
[----:B------:R1:W-:Y:S04]  /*39910*/  STS.U16 [R10+0x30c00], R97 ;  /* 0x030c00610a007388 */ /* 0x0003e80000000400 */
[----:B0-----:R-:W4:Y:S04]  /*39920*/  LDL.LU R9, [R1+0x838] ;  /* 0x0008380001097983 */ /* 0x001f280000300800 */
[----:B-1----:R-:W4:Y:S04]  /*39930*/  LDL.LU R170, [R1+0x834] ;  /* 0x0008340001aa7983 */ /* 0x002f280000300800 */
[----:B------:R-:W4:Y:S04]  /*39940*/  LDL.LU R171, [R1+0x830] ;  /* 0x0008300001ab7983 */ /* 0x000f280000300800 */
[----:B------:R-:W4:Y:S04]  /*39950*/  LDL.LU R172, [R1+0x7bc] ;  /* 0x0007bc0001ac7983 */ /* 0x000f280000300800 */
[----:B------:R-:W4:Y:S04]  /*39960*/  LDL.LU R173, [R1+0x7b8] ;  /* 0x0007b80001ad7983 */ /* 0x000f280000300800 */
        /* <DEDUP_REMOVED lines=38> */
[----:B0-----:R-:W4:Y:S04]  /*39bd0*/  LDL.LU R230, [R1+0x538] ;  /* 0x0005380001e67983 */ /* 0x001f280000300800 */
[----:B------:R0:W-:Y:S04]  /*39be0*/  STS.U16 [R10+0x2400], R212 ;  /* 0x002400d40a007388 */ /* 0x0001e80000000400 */
[----:B--2---:R1:W-:Y:S04]  /*39bf0*/  STS.U16 [R10+0x12400], R213 ;  /* 0x012400d50a007388 */ /* 0x0043e80000000400 */
[----:B---3--:R2:W-:Y:S04]  /*39c00*/  STS.U16 [R10+0x22400], R245 ;  /* 0x022400f50a007388 */ /* 0x0085e80000000400 */
[----:B----4-:R3:W-:Y:S04]  /*39c10*/  STS.U16 [R10+0x32400], R246 ;  /* 0x032400f60a007388 */ /* 0x0107e80000000400 */
[----:B------:R4:W-:Y:S04]  /*39c20*/  STS.U16 [R10+0x2800], R247 ;  /* 0x002800f70a007388 */ /* 0x0009e80000000400 */
[----:B0-----:R-:W4:Y:S04]  /*39c30*/  LDL.LU R212, [R1+0x534] ;  /* 0x0005340001d47983 */ /* 0x001f280000300800 */
[----:B-1----:R-:W4:Y:S04]  /*39c40*/  LDL.LU R213, [R1+0x530] ;  /* 0x0005300001d57983 */ /* 0x002f280000300800 */
[----:B--2---:R-:W2:Y:S04]  /*39c50*/  LDL.LU R245, [R1+0x4bc] ;  /* 0x0004bc0001f57983 */ /* 0x004ea80000300800 */
[----:B---3--:R-:W3:Y:S04]  /*39c60*/  LDL.LU R246, [R1+0x4b8] ;  /* 0x0004b80001f67983 */ /* 0x008ee80000300800 */
[----:B------:R0:W-:Y:S04]  /*39c70*/  STS.U16 [R10+0x12800], R9 ;  /* 0x012800090a007388 */ /* 0x0001e80000000400 */
[----:B----4-:R-:W4:Y:S04]  /*39c80*/  LDL.LU R247, [R1+0x4b4] ;  /* 0x0004b40001f77983 */ /* 0x010f280000300800 */
        /* <DEDUP_REMOVED lines=50> */
[----:B0-----:R-:W4:Y:S04]  /*39fb0*/  LDL.LU R12, [R1+0x110] ;  /* 0x00011000010c7983 */ /* 0x001f280000300800 */
[----:B------:R0:W-:Y:S04]  /*39fc0*/  STS.U16 [R10+0x24000], R212 ;  /* 0x024000d40a007388 */ /* 0x0001e80000000400 */
[----:B------:R1:W-:Y:S04]  /*39fd0*/  STS.U16 [R10+0x34000], R213 ;  /* 0x034000d50a007388 */ /* 0x0003e80000000400 */
[----:B--2---:R2:W-:Y:S04]  /*39fe0*/  STS.U16 [R10+0x4400], R245 ;  /* 0x004400f50a007388 */ /* 0x0045e80000000400 */
[----:B---3--:R3:W-:Y:S04]  /*39ff0*/  STS.U16 [R10+0x14400], R246 ;  /* 0x014400f60a007388 */ /* 0x0087e80000000400 */
[----:B----4-:R4:W-:Y:S04]  /*3a000*/  STS.U16 [R10+0x24400], R247 ;  /* 0x024400f70a007388 */ /* 0x0109e80000000400 */
[----:B0-----:R-:W4:Y:S04]  /*3a010*/  LDL.LU R212, [R1+0x3be8] ;  /* 0x003be80001d47983 */ /* 0x001f280000300800 */
[----:B-1----:R-:W4:Y:S04]  /*3a020*/  LDL.LU R213, [R1+0x3be4] ;  /* 0x003be40001d57983 */ /* 0x002f280000300800 */
[----:B--2---:R-:W2:Y:S04]  /*3a030*/  LDL.LU R245, [R1+0x3be0] ;  /* 0x003be00001f57983 */ /* 0x004ea80000300800 */
[----:B---3--:R-:W3:Y:S04]  /*3a040*/  LDL.LU R246, [R1+0x3bdc] ;  /* 0x003bdc0001f67983 */ /* 0x008ee80000300800 */
[----:B----4-:R-:W4:Y:S04]  /*3a050*/  LDL.LU R247, [R1+0x3bd8] ;  /* 0x003bd80001f77983 */ /* 0x010f280000300800 */
[----:B------:R0:W-:Y:S04]  /*3a060*/  STS.U16 [R10+0x34400], R9 ;  /* 0x034400090a007388 */ /* 0x0001e80000000400 */
[----:B------:R1:W-:Y:S04]  /*3a070*/  STS.U16 [R10+0x4800], R170 ;  /* 0x004800aa0a007388 */ /* 0x0003e80000000400 */
[----:B------:R1:W-:Y:S04]  /*3a080*/  STS.U16 [R10+0x14800], R171 ;  /* 0x014800ab0a007388 */ /* 0x0003e80000000400 */
[----:B------:R1:W-:Y:S04]  /*3a090*/  STS.U16 [R10+0x24800], R172 ;  /* 0x024800ac0a007388 */ /* 0x0003e80000000400 */
[----:B------:R1:W-:Y:S04]  /*3a0a0*/  STS.U16 [R10+0x34800], R173 ;  /* 0x034800ad0a007388 */ /* 0x0003e80000000400 */
[----:B------:R1:W-:Y:S04]  /*3a0b0*/  STS.U16 [R10+0x4c00], R97 ;  /* 0x004c00610a007388 */ /* 0x0003e80000000400 */
[----:B0-----:R-:W3:Y:S04]  /*3a0c0*/  LDL.LU R9, [R1+0x3bd4] ;  /* 0x003bd40001097983 */ /* 0x001ee80000300800 */
[----:B-1----:R-:W4:Y:S04]  /*3a0d0*/  LDL.LU R170, [R1+0x3bd0] ;  /* 0x003bd00001aa7983 */ /* 0x002f280000300800 */
[----:B------:R-:W4:Y:S04]  /*3a0e0*/  LDL.LU R171, [R1+0x3bcc] ;  /* 0x003bcc0001ab7983 */ /* 0x000f280000300800 */
[----:B------:R-:W4:Y:S04]  /*3a0f0*/  LDL.LU R172, [R1+0x3bc8] ;  /* 0x003bc80001ac7983 */ /* 0x000f280000300800 */
[----:B------:R-:W4:Y:S04]  /*3a100*/  LDL.LU R173, [R1+0x3bc4] ;  /* 0x003bc40001ad7983 */ /* 0x000f280000300800 */
[----:B------:R-:W4:Y:S04]  /*3a110*/  LDL.LU R97, [R1+0x3bc0] ;  /* 0x003bc00001617983 */ /* 0x000f280000300800 */
[----:B------:R0:W-:Y:S04]  /*3a120*/  STS.U16 [R10+0x14c00], R96 ;  /* 0x014c00600a007388 */ /* 0x0001e80000000400 */
        /* <DEDUP_REMOVED lines=36> */
[----:B0-----:R-:W4:Y:S04]  /*3a370*/  LDL.LU R230, [R1+0x3b74] ;  /* 0x003b740001e67983 */ /* 0x001f280000300800 */
[----:B------:R-:W-:Y:S04]  /*3a380*/  STS.U16 [R10+0x6000], R12 ;  /* 0x0060000c0a007388 */ /* 0x000fe80000000400 */
[----:B------:R-:W-:Y:S04]  /*3a390*/  STS.U16 [R10+0x36800], R240 ;  /* 0x036800f00a007388 */ /* 0x000fe80000000400 */
[----:B------:R-:W-:Y:S04]  /*3a3a0*/  STS.U16 [R10+0x26800], R241 ;  /* 0x026800f10a007388 */ /* 0x000fe80000000400 */
[----:B------:R-:W-:Y:S04]  /*3a3b0*/  STS.U16 [R10+0x6c00], R231 ;  /* 0x006c00e70a007388 */ /* 0x000fe80000000400 */
[----:B------:R-:W-:Y:S04]  /*3a3c0*/  STS.U16 [R10+0x16800], R243 ;  /* 0x016800f30a007388 */ /* 0x000fe80000000400 */
[----:B------:R-:W-:Y:S04]  /*3a3d0*/  STS.U16 [R10+0x6800], R244 ;  /* 0x006800f40a007388 */ /* 0x000fe80000000400 */
[----:B------:R-:W-:Y:S04]  /*3a3e0*/  STS.U16 [R10+0x27c00], R8 ;  /* 0x027c00080a007388 */ /* 0x000fe80000000400 */
[----:B--2---:R-:W-:Y:S04]  /*3a3f0*/  STS.U16 [R10+0x36400], R245 ;  /* 0x036400f50a007388 */ /* 0x004fe80000000400 */
[----:B---3--:R-:W-:Y:S04]  /*3a400*/  STS.U16 [R10+0x6400], R9 ;  /* 0x006400090a007388 */ /* 0x008fe80000000400 */
[----:B----4-:R-:W-:Y:S04]  /*3a410*/  STS.U16 [R10+0x36000], R26 ;  /* 0x0360001a0a007388 */ /* 0x010fe80000000400 */
[----:B------:R-:W-:Y:S04]  /*3a420*/  STS.U16 [R10+0x26000], R38 ;  /* 0x026000260a007388 */ /* 0x000fe80000000400 */
[----:B------:R0:W-:Y:S04]  /*3a430*/  STS.U16 [R10+0x16000], R230 ;  /* 0x016000e60a007388 */ /* 0x0001e80000000400 */
[----:B0-----:R-:W2:Y:S04]  /*3a440*/  LDL.LU R230, [R1+0xd40] ;  /* 0x000d400001e67983 */ /* 0x001ea80000300800 */
[----:B------:R-:W3:Y:S04]  /*3a450*/  LDL.LU R38, [R1+0xd3c] ;  /* 0x000d3c0001267983 */ /* 0x000ee80000300800 */
[----:B------:R-:W4:Y:S04]  /*3a460*/  LDL.LU R26, [R1+0xd38] ;  /* 0x000d3800011a7983 */ /* 0x000f280000300800 */
[----:B------:R-:W2:Y:S04]  /*3a470*/  LDL.LU R9, [R1+0x3b70] ;  /* 0x003b700001097983 */ /* 0x000ea80000300800 */
[----:B------:R-:W4:Y:S04]  /*3a480*/  LDL.LU R12, [R1+0xd34] ;  /* 0x000d3400010c7983 */ /* 0x000f280000300800 */
[----:B------:R-:W4:Y:S04]  /*3a490*/  LDL.LU R240, [R1+0xcc0] ;  /* 0x000cc00001f07983 */ /* 0x000f280000300800 */
[----:B------:R-:W4:Y:S04]  /*3a4a0*/  LDL.LU R241, [R1+0xcbc] ;  /* 0x000cbc0001f17983 */ /* 0x000f280000300800 */
[----:B------:R-:W4:Y:S04]  /*3a4b0*/  LDL.LU R231, [R1+0xcb8] ;  /* 0x000cb80001e77983 */ /* 0x000f280000300800 */
        /* <DEDUP_REMOVED lines=42> */
[----:B0-----:R-:W4:Y:S04]  /*3a760*/  LDL.LU R196, [R1+0x9bc] ;  /* 0x0009bc0001c47983 */ /* 0x001f280000300800 */
[----:B-1----:R-:W4:Y:S04]  /*3a770*/  LDL.LU R195, [R1+0x9b8] ;  /* 0x0009b80001c37983 */ /* 0x002f280000300800 */
[----:B--2---:R0:W-:Y:S04]  /*3a780*/  STS.U16 [R9+0x80], R230 ;  /* 0x000080e609007388 */ /* 0x0041e80000000400 */
[----:B---3--:R1:W-:Y:S04]  /*3a790*/  STS.U16 [R9+0x10080], R38 ;  /* 0x0100802609007388 */ /* 0x0083e80000000400 */
[----:B----4-:R2:W-:Y:S04]  /*3a7a0*/  STS.U16 [R9+0x20080], R26 ;  /* 0x0200801a09007388 */ /* 0x0105e80000000400 */
        /* <DEDUP_REMOVED lines=9> */
[----:B------:R-:W3:Y:S04]  /*3a840*/  LDL.LU R241, [R1+0x8b0] ;  /* 0x0008b00001f17983 */ /* 0x000ee80000300800 */
[----:B------:R1:W-:Y:S04]  /*3a850*/  STS.U16 [R9+0x30480], R243 ;  /* 0x030480f309007388 */ /* 0x0003e80000000400 */
[----:B------:R1:W-:Y:S04]  /*3a860*/  STS.U16 [R9+0x880], R244 ;  /* 0x000880f409007388 */ /* 0x0003e80000000400 */
[----:B------:R1:W-:Y:S04]  /*3a870*/  STS.U16 [R9+0x10880], R245 ;  /* 0x010880f509007388 */ /* 0x0003e80000000400 */
[----:B------:R1:W-:Y:S04]  /*3a880*/  STS.U16 [R9+0x20880], R8 ;  /* 0x0208800809007388 */ /* 0x0003e80000000400 */
[----:B0-----:R-:W3:Y:S04]  /*3a890*/  LDL.LU R231, [R1+0x8ac] ;  /* 0x0008ac0001e77983 */ /* 0x001ee80000300800 */
[----:B-1----:R-:W3:Y:S04]  /*3a8a0*/  LDL.LU R243, [R1+0x8a8] ;  /* 0x0008a80001f37983 */ /* 0x002ee80000300800 */
[----:B------:R-:W3:Y:S04]  /*3a8b0*/  LDL.LU R244, [R1+0x8a4] ;  /* 0x0008a40001f47983 */ /* 0x000ee80000300800 */
[----:B------:R-:W3:Y:S04]  /*3a8c0*/  LDL.LU R245, [R1+0x82c] ;  /* 0x00082c0001f57983 */ /* 0x000ee80000300800 */
[----:B------:R-:W3:Y:S04]  /*3a8d0*/  LDL.LU R8, [R1+0x828] ;  /* 0x0008280001087983 */ /* 0x000ee80000300800 */
[----:B------:R0:W-:Y:S04]  /*3a8e0*/  STS.U16 [R9+0x30880], R174 ;  /* 0x030880ae09007388 */ /* 0x0001e80000000400 */
[----:B------:R1:W-:Y:S04]  /*3a8f0*/  STS.U16 [R9+0xc80], R175 ;  /* 0x000c80af09007388 */ /* 0x0003e80000000400 */
        /* <DEDUP_REMOVED lines=10> */
[----:B------:R-:W3:Y:S04]  /*3a9a0*/  LDL.LU R92, [R1+0x7a0] ;  /* 0x0007a000015c7983 */ /* 0x000ee80000300800 */
        /* <DEDUP_REMOVED lines=25> */
[----:B0-----:R-:W3:Y:S04]  /*3ab40*/  LDL.LU R196, [R1+0x5ac] ;  /* 0x0005ac0001c47983 */ /* 0x001ee80000300800 */
[----:B-1----:R-:W3:Y:S04]  /*3ab50*/  LDL.LU R195, [R1+0x5a8] ;  /* 0x0005a80001c37983 */ /* 0x002ee80000300800 */
[----:B------:R0:W-:Y:S04]  /*3ab60*/  STS.U16 [R9+0x31c80], R230 ;  /* 0x031c80e609007388 */ /* 0x0001e80000000400 */
[----:B------:R1:W-:Y:S04]  /*3ab70*/  STS.U16 [R9+0x2080], R38 ;  /* 0x0020802609007388 */ /* 0x0003e80000000400 */
[----:B--2---:R2:W-:Y:S04]  /*3ab80*/  STS.U16 [R9+0x12080], R26 ;  /* 0x0120801a09007388 */ /* 0x0045e80000000400 */
[----:B----4-:R4:W-:Y:S04]  /*3ab90*/  STS.U16 [R9+0x32080], R240 ;  /* 0x032080f009007388 */ /* 0x0109e80000000400 */
[----:B---3--:R3:W-:Y:S04]  /*3aba0*/  STS.U16 [R9+0x2480], R241 ;  /* 0x002480f109007388 */ /* 0x0087e80000000400 */
[----:B0-----:R-:W3:Y:S04]  /*3abb0*/  LDL.LU R230, [R1+0x5a4] ;  /* 0x0005a40001e67983 */ /* 0x001ee80000300800 */
[----:B-1----:R-:W3:Y:S04]  /*3abc0*/  LDL.LU R38, [R1+0x5a0] ;  /* 0x0005a00001267983 */ /* 0x002ee80000300800 */
[----:B--2---:R-:W2:Y:S04]  /*3abd0*/  LDL.LU R26, [R1+0x52c] ;  /* 0x00052c00011a7983 */ /* 0x004ea80000300800 */
[----:B----4-:R-:W4:Y:S04]  /*3abe0*/  LDL.LU R240, [R1+0x528] ;  /* 0x0005280001f07983 */ /* 0x010f280000300800 */
[----:B---3--:R-:W3:Y:S04]  /*3abf0*/  LDL.LU R241, [R1+0x524] ;  /* 0x0005240001f17983 */ /* 0x008ee80000300800 */
        /* <DEDUP_REMOVED lines=48> */
[----:B------:R-:W-:Y:S04]  /*3af00*/  STS.U16 [R9+0x22080], R12 ;  /* 0x0220800c09007388 */ /* 0x000fe80000000400 */
        /* <DEDUP_REMOVED lines=10> */
[----:B------:R-:W2:Y:S04]  /*3afb0*/  LDL.LU R12, [R1+0x180] ;  /* 0x00018000010c7983 */ /* 0x000ea80000300800 */
[----:B----4-:R-:W4:Y:S04]  /*3afc0*/  LDL.LU R240, [R1+0x3b6c] ;  /* 0x003b6c0001f07983 */ /* 0x010f280000300800 */
[----:B---3--:R-:W3:Y:S04]  /*3afd0*/  LDL.LU R241, [R1+0x3b68] ;  /* 0x003b680001f17983 */ /* 0x008ee80000300800 */
[----:B------:R0:W-:Y:S04]  /*3afe0*/  STS.U16 [R9+0x34080], R231 ;  /* 0x034080e709007388 */ /* 0x0001e80000000400 */
[----:B------:R1:W-:Y:S04]  /*3aff0*/  STS.U16 [R9+0x4480], R243 ;  /* 0x004480f309007388 */ /* 0x0003e80000000400 */
[----:B------:R1:W-:Y:S04]  /*3b000*/  STS.U16 [R9+0x14480], R244 ;  /* 0x014480f409007388 */ /* 0x0003e80000000400 */
[----:B------:R1:W-:Y:S04]  /*3b010*/  STS.U16 [R9+0x24480], R245 ;  /* 0x024480f509007388 */ /* 0x0003e80000000400 */
[----:B------:R1:W-:Y:S04]  /*3b020*/  STS.U16 [R9+0x34480], R8 ;  /* 0x0344800809007388 */ /* 0x0003e80000000400 */
[----:B0-----:R-:W4:Y:S04]  /*3b030*/  LDL.LU R231, [R1+0x3b64] ;  /* 0x003b640001e77983 */ /* 0x001f280000300800 */
[----:B-1----:R-:W3:Y:S04]  /*3b040*/  LDL.LU R243, [R1+0x3b60] ;  /* 0x003b600001f37983 */ /* 0x002ee80000300800 */
[----:B------:R-:W4:Y:S04]  /*3b050*/  LDL.LU R244, [R1+0x3b5c] ;  /* 0x003b5c0001f47983 */ /* 0x000f280000300800 */
[----:B------:R-:W3:Y:S04]  /*3b060*/  LDL.LU R245, [R1+0x3b58] ;  /* 0x003b580001f57983 */ /* 0x000ee80000300800 */
[----:B------:R-:W4:Y:S04]  /*3b070*/  LDL.LU R8, [R1+0x3b54] ;  /* 0x003b540001087983 */ /* 0x000f280000300800 */
        /* <DEDUP_REMOVED lines=38> */
[----:B------:R-:W-:Y:S04]  /*3b2e0*/  STS.U16 [R9+0x7080], R89 ;  /* 0x0070805909007388 */ /* 0x000fe80000000400 */
[----:B------:R-:W-:Y:S04]  /*3b2f0*/  STS.U16 [R9+0x17080], R88 ;  /* 0x0170805809007388 */ /* 0x000fe80000000400 */
[----:B0-----:R-:W3:Y:S04]  /*3b300*/  LDL.LU R196, [R1+0x3b08] ;  /* 0x003b080001c47983 */ /* 0x001ee80000300800 */
[----:B-1----:R-:W3:Y:S04]  /*3b310*/  LDL.LU R195, [R1+0x3b04] ;  /* 0x003b040001c37983 */ /* 0x002ee80000300800 */
[----:B------:R-:W-:Y:S04]  /*3b320*/  STS.U16 [R9+0x27080], R87 ;  /* 0x0270805709007388 */ /* 0x000fe80000000400 */
        /* <DEDUP_REMOVED lines=14> */
[----:B------:R0:W-:Y:S04]  /*3b410*/  STS.U16 [R9+0x5c80], R230 ;  /* 0x005c80e609007388 */ /* 0x0001e80000000400 */
[----:B------:R1:W-:Y:S04]  /*3b420*/  STS.U16 [R9+0x15c80], R38 ;  /* 0x015c802609007388 */ /* 0x0003e80000000400 */
[----:B--2---:R2:W-:Y:S04]  /*3b430*/  STS.U16 [R9+0x25c80], R26 ;  /* 0x025c801a09007388 */ /* 0x0045e80000000400 */
[----:B0-----:R-:W3:Y:S04]  /*3b440*/  LDL.LU R230, [R1+0x3b00] ;  /* 0x003b000001e67983 */ /* 0x001ee80000300800 */
[----:B-1----:R-:W3:Y:S04]  /*3b450*/  LDL.LU R38, [R1+0x3afc] ;  /* 0x003afc0001267983 */ /* 0x002ee80000300800 */
[----:B--2---:R-:W2:Y:S04]  /*3b460*/  LDL.LU R26, [R1+0x3af8] ;  /* 0x003af800011a7983 */ /* 0x004ea80000300800 */
[----:B----4-:R0:W-:Y:S04]  /*3b470*/  STS.U16 [R9+0x6080], R8 ;  /* 0x0060800809007388 */ /* 0x0101e80000000400 */
[----:B---3--:R1:W-:Y:S04]  /*3b480*/  STS.U16 [R9+0x16080], R245 ;  /* 0x016080f509007388 */ /* 0x0083e80000000400 */
[----:B0-----:R-:W3:Y:S04]  /*3b490*/  LDL.LU R8, [R1+0x3af4] ;  /* 0x003af40001087983 */ /* 0x001ee80000300800 */
[----:B------:R-:W3:Y:S04]  /*3b4a0*/  LDL.LU R89, [R1+0xd30] ;  /* 0x000d300001597983 */ /* 0x000ee80000300800 */
[----:B------:R-:W4:Y:S04]  /*3b4b0*/  LDL.LU R88, [R1+0xd2c] ;  /* 0x000d2c0001587983 */ /* 0x000f280000300800 */
[----:B------:R-:W2:Y:S04]  /*3b4c0*/  LDL.LU R87, [R1+0xd28] ;  /* 0x000d280001577983 */ /* 0x000ea80000300800 */
[----:B------:R-:W2:Y:S04]  /*3b4d0*/  LDL.LU R86, [R1+0xd24] ;  /* 0x000d240001567983 */ /* 0x000ea80000300800 */
[----:B------:R-:W2:Y:S04]  /*3b4e0*/  LDL.LU R2, [R1+0xcb0] ;  /* 0x000cb00001027983 */ /* 0x000ea80000300800 */
[----:B------:R-:W2:Y:S04]  /*3b4f0*/  LDL.LU R24, [R1+0xcac] ;  /* 0x000cac0001187983 */ /* 0x000ea80000300800 */
[----:B------:R-:W2:Y:S04]  /*3b500*/  LDL.LU R25, [R1+0xca8] ;  /* 0x000ca80001197983 */ /* 0x000ea80000300800 */
[----:B-1----:R-:W2:Y:S04]  /*3b510*/  LDL.LU R245, [R1+0xca4] ;  /* 0x000ca40001f57983 */ /* 0x002ea80000300800 */
[----:B------:R-:W2:Y:S04]  /*3b520*/  LDL.LU R213, [R1+0xc30] ;  /* 0x000c300001d57983 */ /* 0x000ea80000300800 */
[----:B------:R-:W2:Y:S04]  /*3b530*/  LDL.LU R212, [R1+0xc2c] ;  /* 0x000c2c0001d47983 */ /* 0x000ea80000300800 */
[----:B------:R-:W2:Y:S04]  /*3b540*/  LDL.LU R211, [R1+0xc28] ;  /* 0x000c280001d37983 */ /* 0x000ea80000300800 */
[----:B------:R-:W2:Y:S04]  /*3b550*/  LDL.LU R210, [R1+0xc24] ;  /* 0x000c240001d27983 */ /* 0x000ea80000300800 */
[----:B------:R-:W2:Y:S04]  /*3b560*/  LDL.LU R194, [R1+0xbb0] ;  /* 0x000bb00001c27983 */ /* 0x000ea80000300800 */
[----:B------:R-:W2:Y:S04]  /*3b570*/  LDL.LU R206, [R1+0xbac] ;  /* 0x000bac0001ce7983 */ /* 0x000ea80000300800 */
[----:B------:R-:W2:Y:S04]  /*3b580*/  LDL.LU R207, [R1+0xba8] ;  /* 0x000ba80001cf7983 */ /* 0x000ea80000300800 */
[----:B------:R0:W-:Y:S04]  /*3b590*/  STS.U16 [R9+0x36080], R243 ;  /* 0x036080f309007388 */ /* 0x0001e80000000400 */
[----:B------:R-:W2:Y:S04]  /*3b5a0*/  LDL.LU R208, [R1+0xba4] ;  /* 0x000ba40001d07983 */ /* 0x000ea80000300800 */
[----:B------:R1:W-:Y:S04]  /*3b5b0*/  STS.U16 [R9+0x26080], R244 ;  /* 0x026080f409007388 */ /* 0x0003e80000000400 */
[----:B0-----:R-:W2:Y:S04]  /*3b5c0*/  LDL.LU R243, [R1+0xb30] ;  /* 0x000b300001f37983 */ /* 0x001ea80000300800 */
[----:B-1----:R-:W2:Y:S04]  /*3b5d0*/  LDL.LU R244, [R1+0xb2c] ;  /* 0x000b2c0001f47983 */ /* 0x002ea80000300800 */
[----:B------:R-:W2:Y:S04]  /*3b5e0*/  LDL.LU R82, [R1+0xb28] ;  /* 0x000b280001527983 */ /* 0x000ea80000300800 */
[----:B------:R-:W2:Y:S04]  /*3b5f0*/  LDL.LU R83, [R1+0xb24] ;  /* 0x000b240001537983 */ /* 0x000ea80000300800 */
[----:B------:R0:W-:Y:S04]  /*3b600*/  STS.U16 [R9+0x36c80], R182 ;  /* 0x036c80b609007388 */ /* 0x0001e80000000400 */
[----:B------:R1:W-:Y:S04]  /*3b610*/  STS.U16 [R9+0x26c80], R183 ;  /* 0x026c80b709007388 */ /* 0x0003e80000000400 */
[----:B------:R1:W-:Y:S04]  /*3b620*/  STS.U16 [R9+0x16c80], R184 ;  /* 0x016c80b809007388 */ /* 0x0003e80000000400 */
[----:B------:R1:W-:Y:S04]  /*3b630*/  STS.U16 [R9+0x6c80], R185 ;  /* 0x006c80b909007388 */ /* 0x0003e80000000400 */
[----:B------:R1:W-:Y:S04]  /*3b640*/  STS.U16 [R9+0x7480], R85 ;  /* 0x0074805509007388 */ /* 0x0003e80000000400 */
[----:B------:R1:W-:Y:S04]  /*3b650*/  STS.U16 [R9+0x17480], R84 ;  /* 0x0174805409007388 */ /* 0x0003e80000000400 */
[----:B0-----:R-:W2:Y:S04]  /*3b660*/  LDL.LU R182, [R1+0xab0] ;  /* 0x000ab00001b67983 */ /* 0x001ea80000300800 */
[----:B-1----:R-:W2:Y:S04]  /*3b670*/  LDL.LU R183, [R1+0xaac] ;  /* 0x000aac0001b77983 */ /* 0x002ea80000300800 */
[----:B------:R-:W2:Y:S04]  /*3b680*/  LDL.LU R184, [R1+0xaa8] ;  /* 0x000aa80001b87983 */ /* 0x000ea80000300800 */
[----:B------:R-:W2:Y:S04]  /*3b690*/  LDL.LU R185, [R1+0xaa4] ;  /* 0x000aa40001b97983 */ /* 0x000ea80000300800 */
        /* <DEDUP_REMOVED lines=14> */
[----:B---3--:R0:W-:Y:S04]  /*3b780*/  STS.U16 [R8+0x100], R89 ;  /* 0x0001005908007388 */ /* 0x0081e80000000400 */
[----:B----4-:R1:W-:Y:S04]  /*3b790*/  STS.U16 [R8+0x10100], R88 ;  /* 0x0101005808007388 */ /* 0x0103e80000000400 */
[----:B--2---:R2:W-:Y:S04]  /*3b7a0*/  STS.U16 [R8+0x20100], R87 ;  /* 0x0201005708007388 */ /* 0x0045e80000000400 */
        /* <DEDUP_REMOVED lines=57> */
[----:B------:R0:W-:Y:S04]  /*3bb40*/  STS.U16 [R8+0x31d00], R89 ;  /* 0x031d005908007388 */ /* 0x0001e80000000400 */
        /* <DEDUP_REMOVED lines=72> */
[----:B------:R-:W2:Y:S04]  /*3bfd0*/  LDL.LU R24, [R1+0x3ac8] ;  /* 0x003ac80001187983 */ /* 0x000ea80000300800 */
        /* <DEDUP_REMOVED lines=8> */
[----:B------:R-:W2:Y:S04]  /*3c060*/  LDL.LU R213, [R1+0x3abc] ;  /* 0x003abc0001d57983 */ /* 0x000ea80000300800 */
[----:B------:R-:W3:Y:S04]  /*3c070*/  LDL.LU R212, [R1+0x3ab8] ;  /* 0x003ab80001d47983 */ /* 0x000ee80000300800 */
[----:B------:R-:W4:Y:S04]  /*3c080*/  LDL.LU R211, [R1+0x3ab4] ;  /* 0x003ab40001d37983 */ /* 0x000f280000300800 */
        /* <DEDUP_REMOVED lines=15> */
[----:B0-----:R-:W3:Y:S04]  /*3c180*/  LDL.LU R82, [R1+0x3a94] ;  /* 0x003a940001527983 */ /* 0x001ee80000300800 */
[----:B-1----:R-:W3:Y:S04]  /*3c190*/  LDL.LU R83, [R1+0x3a90] ;  /* 0x003a900001537983 */ /* 0x002ee80000300800 */
        /* <DEDUP_REMOVED lines=36> */
[----:B----4-:R-:W-:Y:S04]  /*3c3e0*/  STS.U16 [R8+0x35900], R243 ;  /* 0x035900f308007388 */ /* 0x010fe80000000400 */
[----:B--2---:R-:W-:Y:S04]  /*3c3f0*/  STS.U16 [R8+0x25900], R244 ;  /* 0x025900f408007388 */ /* 0x004fe80000000400 */
[----:B---3--:R-:W-:Y:S04]  /*3c400*/  STS.U16 [R8+0x15900], R82 ;  /* 0x0159005208007388 */ /* 0x008fe80000000400 */
[----:B------:R0:W-:Y:S04]  /*3c410*/  STS.U16 [R8+0x5900], R83 ;  /* 0x0059005308007388 */ /* 0x0001e80000000400 */
[----:B0-----:R-:W2:Y:S04]  /*3c420*/  LDL.LU R83, [R1+0x3a74] ;  /* 0x003a740001537983 */ /* 0x001ea80000300800 */
[----:B------:R-:W3:Y:S04]  /*3c430*/  LDL.LU R82, [R1+0x3a70] ;  /* 0x003a700001527983 */ /* 0x000ee80000300800 */
[----:B------:R-:W4:Y:S04]  /*3c440*/  LDL.LU R244, [R1+0x3a6c] ;  /* 0x003a6c0001f47983 */ /* 0x000f280000300800 */
[----:B------:R-:W2:Y:S04]  /*3c450*/  LDL.LU R243, [R1+0x3a68] ;  /* 0x003a680001f37983 */ /* 0x000ea80000300800 */
        /* <DEDUP_REMOVED lines=197> */
[----:B0-----:R-:W4:Y:S04]  /*3d0b0*/  LDL.LU R76, [R1+0x39ec] ;  /* 0x0039ec00014c7983 */ /* 0x001f280000300800 */
        /* <DEDUP_REMOVED lines=30> */
[----:B---3--:R-:W-:Y:S04]  /*3d2a0*/  STS.U16 [R7+0x35180], R240 ;  /* 0x035180f007007388 */ /* 0x008fe80000000400 */
[----:B--2---:R-:W-:Y:S04]  /*3d2b0*/  STS.U16 [R7+0x15180], R75 ;  /* 0x0151804b07007388 */ /* 0x004fe80000000400 */
[----:B----4-:R-:W-:Y:S04]  /*3d2c0*/  STS.U16 [R7+0x25180], R74 ;  /* 0x0251804a07007388 */ /* 0x010fe80000000400 */
        /* <DEDUP_REMOVED lines=18> */
[----:B------:R-:W2:Y:S04]  /*3d3f0*/  LDL.LU R64, [R1+0xd10] ;  /* 0x000d100001407983 */ /* 0x000ea80000300800 */
[----:B------:R-:W3:Y:S04]  /*3d400*/  LDL.LU R65, [R1+0xd0c] ;  /* 0x000d0c0001417983 */ /* 0x000ee80000300800 */
        /* <DEDUP_REMOVED lines=57> */
[----:B0-----:R-:W2:Y:S04]  /*3d7a0*/  LDL.LU R64, [R1+0x984] ;  /* 0x0009840001407983 */ /* 0x001ea80000300800 */
[----:B-1----:R-:W3:Y:S04]  /*3d7b0*/  LDL.LU R65, [R1+0x904] ;  /* 0x0009040001417983 */ /* 0x002ee80000300800 */
[----:B----4-:R0:W-:Y:S04]  /*3d7c0*/  STS.U16 [R6+0x20200], R202 ;  /* 0x020200ca06007388 */ /* 0x0101e80000000400 */
[----:B------:R1:W-:Y:S04]  /*3d7d0*/  STS.U16 [R6+0x30200], R203 ;  /* 0x030200cb06007388 */ /* 0x0003e80000000400 */
[----:B------:R4:W-:Y:S04]  /*3d7e0*/  STS.U16 [R6+0x600], R204 ;  /* 0x000600cc06007388 */ /* 0x0009e80000000400 */
[----:B------:R4:W-:Y:S04]  /*3d7f0*/  STS.U16 [R6+0x10600], R205 ;  /* 0x010600cd06007388 */ /* 0x0009e80000000400 */
[----:B------:R4:W-:Y:S04]  /*3d800*/  STS.U16 [R6+0x30600], R71 ;  /* 0x0306004706007388 */ /* 0x0009e80000000400 */
[----:B------:R4:W-:Y:S04]  /*3d810*/  STS.U16 [R6+0xa00], R70 ;  /* 0x000a004606007388 */ /* 0x0009e80000000400 */
[----:B0-----:R-:W3:Y:S04]  /*3d820*/  LDL.LU R202, [R1+0x900] ;  /* 0x0009000001ca7983 */ /* 0x001ee80000300800 */
[----:B-1----:R-:W3:Y:S04]  /*3d830*/  LDL.LU R203, [R1+0x8fc] ;  /* 0x0008fc0001cb7983 */ /* 0x002ee80000300800 */
[----:B----4-:R-:W4:Y:S04]  /*3d840*/  LDL.LU R204, [R1+0x8f8] ;  /* 0x0008f80001cc7983 */ /* 0x010f280000300800 */
        /* <DEDUP_REMOVED lines=43> */
[----:B0-----:R-:W4:Y:S04]  /*3db00*/  LDL.LU R234, [R1+0x5f8] ;  /* 0x0005f80001ea7983 */ /* 0x001f280000300800 */
[----:B-1----:R-:W4:Y:S04]  /*3db10*/  LDL.LU R34, [R1+0x5f4] ;  /* 0x0005f40001227983 */ /* 0x002f280000300800 */
[----:B------:R-:W4:Y:S04]  /*3db20*/  LDL.LU R62, [R1+0x5f0] ;  /* 0x0005f000013e7983 */ /* 0x000f280000300800 */
[----:B------:R-:W4:Y:S04]  /*3db30*/  LDL.LU R63, [R1+0x57c] ;  /* 0x00057c00013f7983 */ /* 0x000f280000300800 */
[----:B--2---:R0:W-:Y:S04]  /*3db40*/  STS.U16 [R6+0x31e00], R64 ;  /* 0x031e004006007388 */ /* 0x0041e80000000400 */
[----:B---3--:R1:W-:Y:S04]  /*3db50*/  STS.U16 [R6+0x2200], R65 ;  /* 0x0022004106007388 */ /* 0x0083e80000000400 */
[----:B0-----:R-:W2:Y:S04]  /*3db60*/  LDL.LU R64, [R1+0x578] ;  /* 0x0005780001407983 */ /* 0x001ea80000300800 */
[----:B-1----:R-:W3:Y:S04]  /*3db70*/  LDL.LU R65, [R1+0x574] ;  /* 0x0005740001417983 */ /* 0x002ee80000300800 */
[----:B------:R0:W-:Y:S04]  /*3db80*/  STS.U16 [R6+0x12200], R202 ;  /* 0x012200ca06007388 */ /* 0x0001e80000000400 */
[----:B------:R1:W-:Y:S04]  /*3db90*/  STS.U16 [R6+0x22200], R203 ;  /* 0x022200cb06007388 */ /* 0x0003e80000000400 */
[----:B----4-:R4:W-:Y:S04]  /*3dba0*/  STS.U16 [R6+0x32200], R204 ;  /* 0x032200cc06007388 */ /* 0x0109e80000000400 */
        /* <DEDUP_REMOVED lines=63> */
[----:B0-----:R-:W3:Y:S04]  /*3dfa0*/  LDL.LU R202, [R1+0x3924] ;  /* 0x0039240001ca7983 */ /* 0x001ee80000300800 */
[----:B-1----:R-:W3:Y:S04]  /*3dfb0*/  LDL.LU R203, [R1+0x3920] ;  /* 0x0039200001cb7983 */ /* 0x002ee80000300800 */
[----:B----4-:R-:W4:Y:S04]  /*3dfc0*/  LDL.LU R204, [R1+0x391c] ;  /* 0x00391c0001cc7983 */ /* 0x010f280000300800 */
        /* <DEDUP_REMOVED lines=22> */
[----:B---3--:R0:W-:Y:S04]  /*3e130*/  STS.U16 [R6+0x4600], R65 ;  /* 0x0046004106007388 */ /* 0x0081e80000000400 */
        /* <DEDUP_REMOVED lines=19> */
[----:B------:R-:W2:Y:S04]  /*3e270*/  LDL.LU R38, [R1+0x38c8] ;  /* 0x0038c80001267983 */ /* 0x000ea80000300800 */
        /* <DEDUP_REMOVED lines=52> */
[----:B-1----:R-:W2:Y:S04]  /*3e5c0*/  LDL.LU R5, [R1+0x38a0] ;  /* 0x0038a00001057983 */ /* 0x002ea80000300800 */
        /* <DEDUP_REMOVED lines=118> */
[----:B0-----:R-:W3:Y:S04]  /*3ed30*/  LDL.LU R222, [R1+0x3830] ;  /* 0x0038300001de7983 */ /* 0x001ee80000300800 */
[----:B-1----:R-:W3:Y:S04]  /*3ed40*/  LDL.LU R223, [R1+0x382c] ;  /* 0x00382c0001df7983 */ /* 0x002ee80000300800 */
        /* <DEDUP_REMOVED lines=94> */
[----:B------:R-:W3:Y:S04]  /*3f330*/  LDL.LU R231, [R1+0x37ec] ;  /* 0x0037ec0001e77983 */ /* 0x000ee80000300800 */
[----:B------:R-:W3:Y:S04]  /*3f340*/  LDL.LU R232, [R1+0x37e8] ;  /* 0x0037e80001e87983 */ /* 0x000ee80000300800 */
[----:B------:R-:W3:Y:S04]  /*3f350*/  LDL.LU R233, [R1+0x37e4] ;  /* 0x0037e40001e97983 */ /* 0x000ee80000300800 */
[----:B------:R-:W4:Y:S04]  /*3f360*/  LDL.LU R37, [R1+0x37e0] ;  /* 0x0037e00001257983 */ /* 0x000f280000300800 */
[----:B------:R-:W2:Y:S04]  /*3f370*/  LDL.LU R36, [R1+0x37dc] ;  /* 0x0037dc0001247983 */ /* 0x000ea80000300800 */
[----:B------:R-:W3:Y:S04]  /*3f380*/  LDL.LU R35, [R1+0x37d8] ;  /* 0x0037d80001237983 */ /* 0x000ee80000300800 */
[----:B------:R-:W4:Y:S04]  /*3f390*/  LDL.LU R34, [R1+0x37d4] ;  /* 0x0037d40001227983 */ /* 0x000f280000300800 */
[----:B------:R-:W2:Y:S04]  /*3f3a0*/  LDL.LU R234, [R1+0x37d0] ;  /* 0x0037d00001ea7983 */ /* 0x000ea80000300800 */
[----:B------:R-:W2:Y:S04]  /*3f3b0*/  LDL.LU R235, [R1+0x37cc] ;  /* 0x0037cc0001eb7983 */ /* 0x000ea80000300800 */
[----:B------:R-:W2:Y:S04]  /*3f3c0*/  LDL.LU R236, [R1+0x37c8] ;  /* 0x0037c80001ec7983 */ /* 0x000ea80000300800 */
        /* <DEDUP_REMOVED lines=54> */
[----:B------:R-:W4:Y:S04]  /*3f730*/  LDL.LU R4, [R1+0x370c] ;  /* 0x00370c0001047983 */ /* 0x000f280000300800 */
[----:B------:R-:W-:Y:S04]  /*3f740*/  STS.U16 [R5+0x27e80], R252 ;  /* 0x027e80fc05007388 */ /* 0x000fe80000000400 */
[----:B------:R-:W-:Y:S04]  /*3f750*/  STS.U16 [R5+0x37e80], R251 ;  /* 0x037e80fb05007388 */ /* 0x000fe80000000400 */
        /* <DEDUP_REMOVED lines=124> */
[----:B--2---:R-:W2:Y:S04]  /*3ff20*/  LDL.LU R59, [R1+0x3618] ;  /* 0x00361800013b7983 */ /* 0x004ea80000300800 */
[----:B------:R-:W2:Y:S04]  /*3ff30*/  LDL.LU R60, [R1+0x3614] ;  /* 0x00361400013c7983 */ /* 0x000ea80000300800 */
[----:B---3--:R-:W3:Y:S04]  /*3ff40*/  LDL.LU R61, [R1+0x3610] ;  /* 0x00361000013d7983 */ /* 0x008ee80000300800 */
[----:B------:R0:W-:Y:S04]  /*3ff50*/  STS.U16 [R4+0x4300], R62 ;  /* 0x0043003e04007388 */ /* 0x0001e80000000400 */
[----:B------:R1:W-:Y:S04]  /*3ff60*/  STS.U16 [R4+0x14300], R63 ;  /* 0x0143003f04007388 */ /* 0x0003e80000000400 */
[----:B------:R1:W-:Y:S04]  /*3ff70*/  STS.U16 [R4+0x24300], R64 ;  /* 0x0243004004007388 */ /* 0x0003e80000000400 */
[----:B------:R1:W-:Y:S04]  /*3ff80*/  STS.U16 [R4+0x34300], R65 ;  /* 0x0343004104007388 */ /* 0x0003e80000000400 */
[----:B------:R1:W-:Y:S04]  /*3ff90*/  STS.U16 [R4+0x4700], R66 ;  /* 0x0047004204007388 */ /* 0x0003e80000000400 */
[----:B------:R1:W-:Y:S04]  /*3ffa0*/  STS.U16 [R4+0x14700], R67 ;  /* 0x0147004304007388 */ /* 0x0003e80000000400 */
[----:B0-----:R-:W2:Y:S04]  /*3ffb0*/  LDL.LU R62, [R1+0x360c] ;  /* 0x00360c00013e7983 */ /* 0x001ea80000300800 */
[----:B-1----:R-:W3:Y:S04]  /*3ffc0*/  LDL.LU R63, [R1+0x3608] ;  /* 0x00360800013f7983 */ /* 0x002ee80000300800 */
[----:B------:R-:W2:Y:S04]  /*3ffd0*/  LDL.LU R64, [R1+0x3604] ;  /* 0x0036040001407983 */ /* 0x000ea80000300800 */
[----:B------:R-:W3:Y:S04]  /*3ffe0*/  LDL.LU R65, [R1+0x3600] ;  /* 0x0036000001417983 */ /* 0x000ee80000300800 */
        /* <DEDUP_REMOVED lines=69> */
[----:B-1----:R-:W2:Y:S04]  /*40440*/  LDL.LU R99, [R1+0x3578] ;  /* 0x0035780001637983 */ /* 0x002ea80000300800 */
[----:B------:R-:W4:Y:S04]  /*40450*/  LDL.LU R100, [R1+0x3574] ;  /* 0x0035740001647983 */ /* 0x000f280000300800 */
[----:B------:R-:W3:Y:S04]  /*40460*/  LDL.LU R101, [R1+0x3570] ;  /* 0x0035700001657983 */ /* 0x000ee80000300800 */
[----:B------:R-:W2:Y:S04]  /*40470*/  LDL.LU R102, [R1+0x356c] ;  /* 0x00356c0001667983 */ /* 0x000ea80000300800 */
        /* <DEDUP_REMOVED lines=28> */
[----:B0-----:R-:W3:Y:S04]  /*40640*/  LDL.LU R116, [R1+0x3534] ;  /* 0x0035340001747983 */ /* 0x001ee80000300800 */
[----:B-1----:R-:W2:Y:S04]  /*40650*/  LDL.LU R117, [R1+0x3530] ;  /* 0x0035300001757983 */ /* 0x002ea80000300800 */
[----:B------:R-:W4:Y:S04]  /*40660*/  LDL.LU R3, [R1+0x352c] ;  /* 0x00352c0001037983 */ /* 0x000f280000300800 */
[----:B------:R0:W-:Y:S04]  /*40670*/  STS.U16 [R4+0x17b00], R118 ;  /* 0x017b007604007388 */ /* 0x0001e80000000400 */
[----:B------:R1:W-:Y:S04]  /*40680*/  STS.U16 [R4+0x27b00], R119 ;  /* 0x027b007704007388 */ /* 0x0003e80000000400 */
[----:B------:R1:W-:Y:S04]  /*40690*/  STS.U16 [R4+0x37b00], R120 ;  /* 0x037b007804007388 */ /* 0x0003e80000000400 */
[----:B------:R-:W-:Y:S04]  /*406a0*/  STS.U16 [R4+0x7f00], R250 ;  /* 0x007f00fa04007388 */ /* 0x000fe80000000400 */
[----:B------:R-:W-:Y:S04]  /*406b0*/  STS.U16 [R4+0x17f00], R249 ;  /* 0x017f00f904007388 */ /* 0x000fe80000000400 */
[----:B------:R-:W-:Y:S04]  /*406c0*/  STS.U16 [R4+0x27f00], R248 ;  /* 0x027f00f804007388 */ /* 0x000fe80000000400 */
[----:B------:R-:W-:Y:S04]  /*406d0*/  STS.U16 [R4+0x37f00], R13 ;  /* 0x037f000d04007388 */ /* 0x000fe80000000400 */
[----:B0-----:R-:W3:Y:S04]  /*406e0*/  LDL.LU R118, [R1+0x3528] ;  /* 0x0035280001767983 */ /* 0x001ee80000300800 */
[----:B-1----:R-:W2:Y:S04]  /*406f0*/  LDL.LU R119, [R1+0x3524] ;  /* 0x0035240001777983 */ /* 0x002ea80000300800 */
[----:B------:R-:W3:Y:S04]  /*40700*/  LDL.LU R120, [R1+0x3520] ;  /* 0x0035200001787983 */ /* 0x000ee80000300800 */
        /* <DEDUP_REMOVED lines=9> */
[----:B------:R-:W3:Y:S04]  /*407a0*/  LDL.LU R124, [R1+0x3510] ;  /* 0x00351000017c7983 */ /* 0x000ee80000300800 */
[----:B------:R-:W4:Y:S04]  /*407b0*/  LDL.LU R125, [R1+0x350c] ;  /* 0x00350c00017d7983 */ /* 0x000f280000300800 */
[----:B--2---:R-:W2:Y:S04]  /*407c0*/  LDL.LU R126, [R1+0x3508] ;  /* 0x00350800017e7983 */ /* 0x004ea80000300800 */
        /* <DEDUP_REMOVED lines=107> */
[----:B----4-:R-:W4:Y:S04]  /*40e80*/  LDL.LU R210, [R1+0x3430] ;  /* 0x0034300001d27983 */ /* 0x010f280000300800 */
        /* <DEDUP_REMOVED lines=8> */
[----:B--2---:R-:W4:Y:S04]  /*40f10*/  LDL.LU R207, [R1+0x3424] ;  /* 0x0034240001cf7983 */ /* 0x004f280000300800 */
        /* <DEDUP_REMOVED lines=47> */
[----:B--2---:R-:W2:Y:S04]  /*41210*/  LDL.LU R183, [R1+0x33c4] ;  /* 0x0033c40001b77983 */ /* 0x004ea80000300800 */
[----:B------:R-:W2:Y:S04]  /*41220*/  LDL.LU R182, [R1+0x33c0] ;  /* 0x0033c00001b67983 */ /* 0x000ea80000300800 */
[----:B------:R-:W2:Y:S04]  /*41230*/  LDL.LU R181, [R1+0x33bc] ;  /* 0x0033bc0001b57983 */ /* 0x000ea80000300800 */
[----:B------:R-:W2:Y:S04]  /*41240*/  LDL.LU R180, [R1+0x33b8] ;  /* 0x0033b80001b47983 */ /* 0x000ea80000300800 */
        /* <DEDUP_REMOVED lines=8> */
[----:B------:R-:W3:Y:S04]  /*412d0*/  LDL R13, [R1+0x2fe8] ;  /* 0x002fe800010d7983 */ /* 0x000ee80000100800 */
[----:B------:R-:W3:Y:S04]  /*412e0*/  LDL R12, [R1+0x2fec] ;  /* 0x002fec00010c7983 */ /* 0x000ee80000100800 */
        /* <DEDUP_REMOVED lines=26> */
[----:B0-----:R-:W2:Y:S04]  /*41490*/  LDL.LU R163, [R1+0x3374] ;  /* 0x0033740001a37983 */ /* 0x001ea80000300800 */
[----:B-1----:R-:W2:Y:S01]  /*414a0*/  LDL.LU R162, [R1+0x3370] ;  /* 0x0033700001a27983 */ /* 0x002ea20000300800 */
[----:B------:R-:W-:-:S06]  /*414b0*/  PRMT R141, RZ, 0x7610, R141 ;  /* 0x00007610ff8d7816 */ /* 0x000fcc000000008d */
[----:B---3--:R0:W3:Y:S04]  /*414c0*/  @!P2 LDG.E.U16 R141, desc[UR60][R12.64] ;  /* 0x0000003c0c8da981 */ /* 0x0080e8000c1e1500 */
[----:B------:R-:W0:Y:S04]  /*414d0*/  LDL R12, [R1+0x2ff0] ;  /* 0x002ff000010c7983 */ /* 0x000e280000100800 */
[----:B------:R-:W0:Y:S01]  /*414e0*/  LDL R13, [R1+0x2ff4] ;  /* 0x002ff400010d7983 */ /* 0x000e220000100800 */
[----:B------:R-:W-:Y:S02]  /*414f0*/  PRMT R140, RZ, 0x7610, R140 ;  /* 0x00007610ff8c7816 */ /* 0x000fe4000000008c */
[----:B0-----:R-:W-:-:S04]  /*41500*/  @!P0 LOP3.LUT R13, R13, R12, RZ, 0x3c, !PT ;  /* 0x0000000c0d0d8212 */ /* 0x001fc800078e3cff */
[----:B------:R-:W-:-:S04]  /*41510*/  @!P0 LOP3.LUT R12, R13, R12, RZ, 0x3c, !PT ;  /* 0x0000000c0d0c8212 */ /* 0x000fc800078e3cff */
[----:B------:R-:W-:-:S05]  /*41520*/  @!P0 LOP3.LUT R13, R13, R12, RZ, 0x3c, !PT ;  /* 0x0000000c0d0d8212 */ /* 0x000fca00078e3cff */
[----:B------:R0:W4:Y:S04]  /*41530*/  @!P0 LDG.E.U16 R140, desc[UR60][R12.64] ;  /* 0x0000003c0c8c8981 */ /* 0x000128000c1e1500 */
[----:B------:R-:W0:Y:S04]  /*41540*/  LDL R12, [R1+0x2f70] ;  /* 0x002f7000010c7983 */ /* 0x000e280000100800 */
[----:B------:R-:W0:Y:S01]  /*41550*/  LDL R13, [R1+0x2f74] ;  /* 0x002f7400010d7983 */ /* 0x000e220000100800 */
[----:B------:R-:W-:Y:S02]  /*41560*/  PRMT R139, RZ, 0x7610, R139 ;  /* 0x00007610ff8b7816 */ /* 0x000fe4000000008b */
[----:B0-----:R-:W-:-:S04]  /*41570*/  @!P0 LOP3.LUT R13, R13, R12, RZ, 0x3c, !PT ;  /* 0x0000000c0d0d8212 */ /* 0x001fc800078e3cff */
[----:B------:R-:W-:-:S04]  /*41580*/  @!P0 LOP3.LUT R12, R13, R12, RZ, 0x3c, !PT ;  /* 0x0000000c0d0c8212 */ /* 0x000fc800078e3cff */
[----:B------:R-:W-:-:S05]  /*41590*/  @!P0 LOP3.LUT R13, R13, R12, RZ, 0x3c, !PT ;  /* 0x0000000c0d0d8212 */ /* 0x000fca00078e3cff */
[----:B------:R0:W2:Y:S04]  /*415a0*/  @!P0 LDG.E.U16 R139, desc[UR60][R12.64] ;  /* 0x0000003c0c8b8981 */ /* 0x0000a8000c1e1500 */
        /* <DEDUP_REMOVED lines=870> */
[----:B------:R-:W-:-:S03]  /*44c10*/  PRMT R22, RZ, 0x7610, R22 ;  /* 0x00007610ff167816 */ /* 0x000fc60000000016 */
[----:B------:R1:W-:Y:S04]  /*44c20*/  STS.U16 [R3+0x6f80], R161 ;  /* 0x006f80a103007388 */ /* 0x0003e80000000400 */
[----:B------:R3:W-:Y:S04]  /*44c30*/  STS.U16 [R3+0x16f80], R160 ;  /* 0x016f80a003007388 */ /* 0x0007e80000000400 */
[----:B------:R4:W-:Y:S04]  /*44c40*/  STS.U16 [R3+0x26f80], R159 ;  /* 0x026f809f03007388 */ /* 0x0009e80000000400 */
[----:B------:R4:W-:Y:S04]  /*44c50*/  STS.U16 [R3+0x36f80], R158 ;  /* 0x036f809e03007388 */ /* 0x0009e80000000400 */
[----:B------:R4:W-:Y:S04]  /*44c60*/  STS.U16 [R3+0x7380], R157 ;  /* 0x0073809d03007388 */ /* 0x0009e80000000400 */
[----:B-1----:R-:W2:Y:S04]  /*44c70*/  LDL.LU R161, [R1+0x336c] ;  /* 0x00336c0001a17983 */ /* 0x002ea80000300800 */
[----:B---3--:R-:W3:Y:S04]  /*44c80*/  LDL.LU R160, [R1+0x3368] ;  /* 0x0033680001a07983 */ /* 0x008ee80000300800 */
[----:B----4-:R-:W3:Y:S04]  /*44c90*/  LDL.LU R159, [R1+0x3364] ;  /* 0x00336400019f7983 */ /* 0x010ee80000300800 */
[----:B------:R-:W3:Y:S04]  /*44ca0*/  LDL.LU R158, [R1+0x3360] ;  /* 0x00336000019e7983 */ /* 0x000ee80000300800 */
[----:B------:R-:W3:Y:S01]  /*44cb0*/  LDL.LU R157, [R1+0x335c] ;  /* 0x00335c00019d7983 */ /* 0x000ee20000300800 */
[----:B0-----:R-:W-:-:S04]  /*44cc0*/  @!P1 LOP3.LUT R13, R13, R12, RZ, 0x3c, !PT ;  /* 0x0000000c0d0d9212 */ /* 0x001fc800078e3cff */
[----:B------:R-:W-:-:S04]  /*44cd0*/  @!P1 LOP3.LUT R12, R13, R12, RZ, 0x3c, !PT ;  /* 0x0000000c0d0c9212 */ /* 0x000fc800078e3cff */
[----:B------:R-:W-:-:S05]  /*44ce0*/  @!P1 LOP3.LUT R13, R13, R12, RZ, 0x3c, !PT ;  /* 0x0000000c0d0d9212 */ /* 0x000fca00078e3cff */
[----:B------:R-:W4:Y:S04]  /*44cf0*/  @!P1 LDG.E.U16 R22, desc[UR60][R12.64] ;  /* 0x0000003c0c169981 */ /* 0x000f28000c1e1500 */
[----:B------:R-:W2:Y:S04]  /*44d00*/  LDL R13, [R1+0xa4] ;  /* 0x0000a400010d7983 */ /* 0x000ea80000100800 */
        /* <DEDUP_REMOVED lines=8> */
[----:B---3--:R-:W3:Y:S04]  /*44d90*/  LDL.LU R154, [R1+0x3350] ;  /* 0x00335000019a7983 */ /* 0x008ee80000300800 */
        /* <DEDUP_REMOVED lines=18> */
[----:B0-----:R-:W3:Y:S04]  /*44ec0*/  LDL.LU R144, [R1+0x3328] ;  /* 0x0033280001907983 */ /* 0x001ee80000300800 */
[----:B-1----:R-:W3:Y:S04]  /*44ed0*/  LDL.LU R143, [R1+0x3324] ;  /* 0x00332400018f7983 */ /* 0x002ee80000300800 */
[----:B------:R-:W3:Y:S04]  /*44ee0*/  LDL.LU R142, [R1+0x3320] ;  /* 0x00332000018e7983 */ /* 0x000ee80000300800 */
[----:B--2---:R0:W-:Y:S04]  /*44ef0*/  STS.U16 [R13+0x44000], R141 ;  /* 0x0440008d0d007388 */ /* 0x0041e80000000400 */
[----:B0-----:R-:W2:Y:S04]  /*44f00*/  LDL.LU R141, [R1+0x331c] ;  /* 0x00331c00018d7983 */ /* 0x001ea80000300800 */
[----:B------:R-:W4:Y:S04]  /*44f10*/  LDL R12, [R1+0xa0] ;  /* 0x0000a000010c7983 */ /* 0x000f280000100800 */
        /* <DEDUP_REMOVED lines=27> */
[----:B0-----:R-:W2:Y:S04]  /*450d0*/  LDL.LU R128, [R1+0x32e8] ;  /* 0x0032e80001807983 */ /* 0x001ea80000300800 */
[----:B-1----:R-:W2:Y:S04]  /*450e0*/  LDL.LU R127, [R1+0x32e4] ;  /* 0x0032e400017f7983 */ /* 0x002ea80000300800 */
[----:B---3--:R-:W2:Y:S04]  /*450f0*/  LDL.LU R126, [R1+0x32e0] ;  /* 0x0032e000017e7983 */ /* 0x008ea80000300800 */
[----:B----4-:R0:W-:Y:S04]  /*45100*/  STS.U16 [R12+0x40080], R125 ;  /* 0x0400807d0c007388 */ /* 0x0101e80000000400 */
[----:B0-----:R-:W2:Y:S04]  /*45110*/  LDL.LU R125, [R1+0x32dc] ;  /* 0x0032dc00017d7983 */ /* 0x001ea80000300800 */
        /* <DEDUP_REMOVED lines=9> */
[----:B----4-:R-:W2:Y:S04]  /*451b0*/  LDL.LU R122, [R1+0x32d0] ;  /* 0x0032d000017a7983 */ /* 0x010ea80000300800 */
[----:B------:R-:W2:Y:S04]  /*451c0*/  LDL.LU R121, [R1+0x32cc] ;  /* 0x0032cc0001797983 */ /* 0x000ea80000300800 */
        /* <DEDUP_REMOVED lines=17> */
[----:B0-----:R-:W4:Y:S04]  /*452e0*/  LDL.LU R112, [R1+0x32a8] ;  /* 0x0032a80001707983 */ /* 0x001f280000300800 */
[----:B-1----:R-:W4:Y:S04]  /*452f0*/  LDL.LU R111, [R1+0x32a4] ;  /* 0x0032a400016f7983 */ /* 0x002f280000300800 */
[----:B------:R-:W4:Y:S04]  /*45300*/  LDL.LU R110, [R1+0x32a0] ;  /* 0x0032a000016e7983 */ /* 0x000f280000300800 */
[----:B---3--:R0:W-:Y:S04]  /*45310*/  STS.U16 [R13+0x40100], R109 ;  /* 0x0401006d0d007388 */ /* 0x0081e80000000400 */
[----:B0-----:R-:W4:Y:S04]  /*45320*/  LDL.LU R109, [R1+0x329c] ;  /* 0x00329c00016d7983 */ /* 0x001f280000300800 */
[----:B------:R-:W3:Y:S04]  /*45330*/  LDL R12, [R1+0x98] ;  /* 0x00009800010c7983 */ /* 0x000ee80000100800 */
        /* <DEDUP_REMOVED lines=9> */
[----:B--2---:R-:W4:Y:S04]  /*453d0*/  LDL.LU R105, [R1+0x328c] ;  /* 0x00328c0001697983 */ /* 0x004f280000300800 */
        /* <DEDUP_REMOVED lines=19> */
[----:B--2---:R-:W4:Y:S04]  /*45510*/  LDL.LU R94, [R1+0x3260] ;  /* 0x00326000015e7983 */ /* 0x004f280000300800 */
[----:B---3--:R0:W-:Y:S04]  /*45520*/  STS.U16 [R12+0x40180], R93 ;  /* 0x0401805d0c007388 */ /* 0x0081e80000000400 */
[----:B0-----:R-:W4:Y:S04]  /*45530*/  LDL.LU R93, [R1+0x325c] ;  /* 0x00325c00015d7983 */ /* 0x001f280000300800 */
        /* <DEDUP_REMOVED lines=9> */
[----:B---3--:R-:W4:Y:S04]  /*455d0*/  LDL.LU R90, [R1+0x3250] ;  /* 0x00325000015a7983 */ /* 0x008f280000300800 */
[----:B------:R-:W4:Y:S04]  /*455e0*/  LDL.LU R89, [R1+0x324c] ;  /* 0x00324c0001597983 */ /* 0x000f280000300800 */
[----:B------:R-:W4:Y:S04]  /*455f0*/  LDL.LU R88, [R1+0x3248] ;  /* 0x0032480001587983 */ /* 0x000f280000300800 */
        /* <DEDUP_REMOVED lines=20> */
[----:B0-----:R-:W3:Y:S04]  /*45740*/  LDL.LU R77, [R1+0x321c] ;  /* 0x00321c00014d7983 */ /* 0x001ee80000300800 */
[----:B------:R-:W2:Y:S04]  /*45750*/  LDL R12, [R1+0x90] ;  /* 0x00009000010c7983 */ /* 0x000ea80000100800 */
        /* <DEDUP_REMOVED lines=9> */
[----:B----4-:R-:W3:Y:S04]  /*457f0*/  LDL.LU R73, [R1+0x320c] ;  /* 0x00320c0001497983 */ /* 0x010ee80000300800 */
        /* <DEDUP_REMOVED lines=10> */
[----:B----4-:R-:W3:Y:S04]  /*458a0*/  LDL.LU R68, [R1+0x31f8] ;  /* 0x0031f80001447983 */ /* 0x010ee80000300800 */
        /* <DEDUP_REMOVED lines=8> */
[----:B----4-:R-:W3:Y:S04]  /*45930*/  LDL.LU R62, [R1+0x31e0] ;  /* 0x0031e000013e7983 */ /* 0x010ee80000300800 */
        /* <DEDUP_REMOVED lines=65> */
[----:B---3--:R-:W3:Y:S04]  /*45d50*/  LDL.LU R30, [R1+0x3160] ;  /* 0x00316000011e7983 */ /* 0x008ee80000300800 */
        /* <DEDUP_REMOVED lines=14> */
[----:B0-----:R-:W4:Y:S04]  /*45e40*/  LDL.LU R2, [R1+0x3144] ;  /* 0x0031440001027983 */ /* 0x001f280000300800 */
[----:B-1----:R-:W4:Y:S04]  /*45e50*/  LDL.LU R0, [R1+0x3140] ;  /* 0x0031400001007983 */ /* 0x002f280000300800 */
[----:B------:R0:W-:Y:S04]  /*45e60*/  STS.U16 [R12+0x40f80], R11 ;  /* 0x040f800b0c007388 */ /* 0x0001e80000000400 */
[----:B------:R1:W-:Y:S04]  /*45e70*/  STS.U16 [R12+0x44f80], R252 ;  /* 0x044f80fc0c007388 */ /* 0x0003e80000000400 */
[----:B------:R-:W-:Y:S04]  /*45e80*/  STS.U16 [R12+0x41380], R251 ;  /* 0x041380fb0c007388 */ /* 0x000fe80000000400 */
[----:B------:R-:W-:Y:S04]  /*45e90*/  STS.U16 [R12+0x45380], R250 ;  /* 0x045380fa0c007388 */ /* 0x000fe80000000400 */
[----:B------:R-:W-:Y:S01]  /*45ea0*/  STS.U16 [R12+0x41780], R249 ;  /* 0x041780f90c007388 */ /* 0x000fe20000000400 */
[----:B0-----:R-:W0:Y:S03]  /*45eb0*/  LDC R11, c[0x0][0x238] ;  /* 0x00008e00ff0b7b82 */ /* 0x001e260000000800 */
[----:B------:R-:W-:Y:S04]  /*45ec0*/  STS.U16 [R12+0x45780], R248 ;  /* 0x045780f80c007388 */ /* 0x000fe80000000400 */
[----:B------:R-:W-:Y:S04]  /*45ed0*/  STS.U16 [R12+0x41b80], R23 ;  /* 0x041b80170c007388 */ /* 0x000fe80000000400 */
[----:B------:R2:W-:Y:S01]  /*45ee0*/  STS.U16 [R12+0x45b80], R22 ;  /* 0x045b80160c007388 */ /* 0x0005e20000000400 */
[----:B0-----:R-:W-:-:S04]  /*45ef0*/  IMAD.SHL.U32 R11, R11, 0x100, RZ ;  /* 0x000001000b0b7824 */ /* 0x001fc800078e00ff */
[----:B------:R-:W-:Y:S01]  /*45f00*/  IMAD.SHL.U32 R11, R11, 0x2, RZ ;  /* 0x000000020b0b7824 */ /* 0x000fe200078e00ff */
[----:B-1----:R-:W4:Y:S05]  /*45f10*/  LDL.LU R252, [R1+0xe08] ;  /* 0x000e080001fc7983 */ /* 0x002f2a0000300800 */
[----:B------:R-:W4:Y:S04]  /*45f20*/  LDL.LU R11, [R1+0x3128] ;  /* 0x00312800010b7983 */ /* 0x000f280000300800 */
[----:B------:R-:W4:Y:S04]  /*45f30*/  LDL.LU R13, [R1+0x3120] ;  /* 0x00312000010d7983 */ /* 0x000f280000300800 */
[----:B--2---:R-:W2:Y:S04]  /*45f40*/  LDL.LU R12, [R1+0xdb8] ;  /* 0x000db800010c7983 */ /* 0x004ea80000300800 */
[----:B------:R-:W2:Y:S04]  /*45f50*/  LDL.LU R251, [R1+0xe10] ;  /* 0x000e100001fb7983 */ /* 0x000ea80000300800 */
[----:B------:R-:W2:Y:S04]  /*45f60*/  LDL.LU R250, [R1+0x3124] ;  /* 0x0031240001fa7983 */ /* 0x000ea80000300800 */
[----:B------:R-:W2:Y:S04]  /*45f70*/  LDL.LU R249, [R1+0xe0c] ;  /* 0x000e0c0001f97983 */ /* 0x000ea80000300800 */
[----:B------:R-:W-:Y:S04]  /*45f80*/  STL.64 [R1+0x3220], R54 ;  /* 0x0032203601007387 */ /* 0x000fe80000100a00 */
        /* <DEDUP_REMOVED lines=11> */
[----:B---3--:R-:W-:Y:S04]  /*46040*/  STL.64 [R1+0x31c0], R30 ;  /* 0x0031c01e01007387 */ /* 0x008fe80000100a00 */
[----:B------:R-:W-:Y:S04]  /*46050*/  STL.64 [R1+0x31b8], R28 ;  /* 0x0031b81c01007387 */ /* 0x000fe80000100a00 */
[----:B----4-:R-:W-:Y:S04]  /*46060*/  STL.64 [R1+0x31b0], R26 ;  /* 0x0031b01a01007387 */ /* 0x010fe80000100a00 */
[----:B------:R0:W-:Y:S01]  /*46070*/  STL.64 [R1+0x31a8], R24 ;  /* 0x0031a81801007387 */ /* 0x0001e20000100a00 */
[----:B------:R1:W-:Y:S06]  /*46080*/  MEMBAR.ALL.CTA ;  /* 0x0000000000007992 */ /* 0x0003ec0000008000 */
[----:B-1----:R-:W1:Y:S04]  /*46090*/  FENCE.VIEW.ASYNC.S ;  /* 0x00000000000073c6 */ /* 0x002e680000000000 */
[----:B0-----:R-:W3:Y:S04]  /*460a0*/  LDL.LU.64 R24, [R1] ;  /* 0x0000000001187983 */ /* 0x001ee80000300a00 */
[----:B------:R-:W3:Y:S04]  /*460b0*/  LDL.LU.64 R26, [R1+0x8] ;  /* 0x00000800011a7983 */ /* 0x000ee80000300a00 */
        /* <DEDUP_REMOVED lines=14> */
[----:B------:R-:W-:Y:S04]  /*461a0*/  STL [R1+0x31a0], R14 ;  /* 0x0031a00e01007387 */ /* 0x000fe80000100800 */
[----:B------:R-:W-:Y:S04]  /*461b0*/  STL [R1+0x319c], R15 ;  /* 0x00319c0f01007387 */ /* 0x000fe80000100800 */
[----:B------:R-:W-:Y:S04]  /*461c0*/  STL [R1+0x3198], R2 ;  /* 0x0031980201007387 */ /* 0x000fe80000100800 */
[----:B------:R-:W-:Y:S04]  /*461d0*/  STL [R1+0x315c], R10 ;  /* 0x00315c0a01007387 */ /* 0x000fe80000100800 */
[----:B------:R-:W-:Y:S04]  /*461e0*/  STL [R1+0x3158], R9 ;  /* 0x0031580901007387 */ /* 0x000fe80000100800 */
[----:B------:R0:W-:Y:S01]  /*461f0*/  STL [R1+0x3154], R8 ;  /* 0x0031540801007387 */ /* 0x0001e20000100800 */
[----:B-1----:R-:W-:Y:S06]  /*46200*/  BAR.SYNC.DEFER_BLOCKING 0x0 ;  /* 0x0000000000007b1d */ /* 0x002fec0000010000 */
[----:B0-----:R-:W4:Y:S01]  /*46210*/  LDL R8, [R1+0x3134] ;  /* 0x0031340001087983 */ /* 0x001f220000100800 */
[----:B------:R-:W-:Y:S01]  /*46220*/  UMOV UR57, 0x40000040 ;  /* 0x4000004000397882 */ /* 0x000fe20000000000 */
[----:B------:R-:W-:-:S02]  /*46230*/  MOV R248, UR48 ;  /* 0x0000003000f87c02 */ /* 0x000fc40008000f00 */
[----:B------:R-:W-:Y:S02]  /*46240*/  MOV R23, UR55 ;  /* 0x0000003700177c02 */ /* 0x000fe40008000f00 */
[----:B------:R-:W-:Y:S01]  /*46250*/  MOV R22, UR54 ;  /* 0x0000003600167c02 */ /* 0x000fe20008000f00 */
[----:B------:R-:W-:Y:S01]  /*46260*/  UIADD3.64 UR54, UR6, 0x4, URZ ;  /* 0x0000000406367897 */ /* 0x000fe2000fffe03f */
[----:B------:R-:W-:Y:S02]  /*46270*/  IMAD.MOV.U32 R9, RZ, RZ, R13 ;  /* 0x000000ffff097224 */ /* 0x000fe400078e000d */
[----:B--2---:R-:W-:Y:S02]  /*46280*/  IMAD.MOV.U32 R10, RZ, RZ, R12 ;  /* 0x000000ffff0a7224 */ /* 0x004fe400078e000c */
[----:B------:R-:W-:Y:S02]  /*46290*/  IMAD.MOV.U32 R2, RZ, RZ, R251 ;  /* 0x000000ffff027224 */ /* 0x000fe400078e00fb */
[----:B------:R-:W-:-:S02]  /*462a0*/  IMAD.MOV.U32 R15, RZ, RZ, R250 ;  /* 0x000000ffff0f7224 */ /* 0x000fc400078e00fa */
[----:B------:R-:W-:Y:S01]  /*462b0*/  IMAD.MOV.U32 R14, RZ, RZ, R249 ;  /* 0x000000ffff0e7224 */ /* 0x000fe200078e00f9 */
[----:B---3--:R-:W-:Y:S01]  /*462c0*/  WARPGROUP.ARRIVE ;  /* 0x00000000000079c5 */ /* 0x008fe20000000000 */
[----:B----4-:R-:W-:-:S13]  /*462d0*/  R2UR UR56, R8 ;  /* 0x00000000083872ca */ /* 0x010fda00000e0000 */
[----:B------:R-:W-:Y:S03]  /*462e0*/  HGMMA.64x64x16.F32 R24, gdesc[UR56].tnspA, R24, gsb0 ;  /* 0x20e00000381879f0 */ /* 0x000fe60008000818 */
[----:B------:R-:W-:Y:S02]  /*462f0*/  WARPGROUP.DEPBAR.LE gsb0, 0x0 ;  /* 0x00008000000079c5 */ /* 0x000fe40000010000 */
[----:B------:R-:W-:-:S06]  /*46300*/  WARPGROUP.ARRIVE ;  /* 0x00000000000079c5 */ /* 0x000fcc0000000000 */
[----:B------:R-:W-:Y:S01]  /*46310*/  HGMMA.64x64x16.F32 R24, gdesc[UR4].tnspA, R24, gsb0 ;  /* 0x20e00000041879f0 */ /* 0x000fe20008000818 */
[----:B------:R-:W-:Y:S02]  /*46320*/  MOV R251, UR51 ;  /* 0x0000003300fb7c02 */ /* 0x000fe40008000f00 */
[----:B------:R-:W-:Y:S01]  /*46330*/  MOV R250, UR50 ;  /* 0x0000003200fa7c02 */ /* 0x000fe20008000f00 */
[----:B------:R-:W-:Y:S01]  /*46340*/  UIADD3.64 UR50, UR6, 0x2, URZ ;  /* 0x0000000206327897 */ /* 0x000fe2000fffe03f */
[----:B------:R-:W-:Y:S01]  /*46350*/  MOV R249, UR49 ;  /* 0x0000003100f97c02 */ /* 0x000fe20008000f00 */
[----:B------:R-:W-:Y:S01]  /*46360*/  UIADD3.64 UR48, UR4, 0x80, URZ ;  /* 0x0000008004307897 */ /* 0x000fe2000fffe03f */
[----:B------:R-:W-:Y:S02]  /*46370*/  WARPGROUP.DEPBAR.LE gsb0, 0x0 ;  /* 0x00008000000079c5 */ /* 0x000fe40000010000 */
[----:B------:R-:W-:-:S06]  /*46380*/  WARPGROUP.ARRIVE ;  /* 0x00000000000079c5 */ /* 0x000fcc0000000000 */
[----:B------:R-:W-:Y:S01]  /*46390*/  HGMMA.64x64x16.F32 R24, gdesc[UR48].tnspA, R24, gsb0 ;  /* 0x20e00000301879f0 */ /* 0x000fe20008000818 */
[----:B------:R-:W-:Y:S02]  /*463a0*/  MOV R13, UR53 ;  /* 0x00000035000d7c02 */ /* 0x000fe40008000f00 */
[----:B------:R-:W-:Y:S01]  /*463b0*/  MOV R12, UR52 ;  /* 0x00000034000c7c02 */ /* 0x000fe20008000f00 */
[----:B------:R-:W-:Y:S01]  /*463c0*/  UIADD3.64 UR52, UR4, 0x100, URZ ;  /* 0x0000010004347897 */ /* 0x000fe2000fffe03f */
[----:B------:R-:W-:Y:S02]  /*463d0*/  WARPGROUP.DEPBAR.LE gsb0, 0x0 ;  /* 0x00008000000079c5 */ /* 0x000fe40000010000 */
[----:B------:R-:W-:-:S06]  /*463e0*/  WARPGROUP.ARRIVE ;  /* 0x00000000000079c5 */ /* 0x000fcc0000000000 */
[----:B------:R-:W-:Y:S03]  /*463f0*/  HGMMA.64x64x16.F32 R24, gdesc[UR52].tnspA, R24, gsb0 ;  /* 0x20e00000341879f0 */ /* 0x000fe60008000818 */
        /* <DEDUP_REMOVED lines=29> */
[----:B------:R-:W-:Y:S01]  /*465d0*/  HGMMA.64x64x16.F32 R24, gdesc[UR44].tnspA, R24, gsb0 ;  /* 0x20e000002c1879f0 */ /* 0x000fe20008000818 */
[----:B------:R-:W-:Y:S02]  /*465e0*/  R2UR UR51, R251 ;  /* 0x00000000fb3372ca */ /* 0x000fe400000e0000 */
[----:B------:R-:W-:Y:S02]  /*465f0*/  R2UR UR50, R250 ;  /* 0x00000000fa3272ca */ /* 0x000fe400000e0000 */
[----:B------:R-:W-:Y:S02]  /*46600*/  R2UR UR49, R249 ;  /* 0x00000000f93172ca */ /* 0x000fe400000e0000 */
[----:B------:R-:W-:Y:S01]  /*46610*/  R2UR UR48, R248 ;  /* 0x00000000f83072ca */ /* 0x000fe200000e0000 */
[----:B------:R-:W-:Y:S02]  /*46620*/  WARPGROUP.DEPBAR.LE gsb0, 0x0 ;  /* 0x00008000000079c5 */ /* 0x000fe40000010000 */
[----:B------:R-:W-:-:S10]  /*46630*/  WARPGROUP.ARRIVE ;  /* 0x00000000000079c5 */ /* 0x000fd40000000000 */
[----:B------:R-:W-:Y:S01]  /*46640*/  HGMMA.64x64x16.F32 R24, gdesc[UR48].tnspA, R24, gsb0 ;  /* 0x20e00000301879f0 */ /* 0x000fe20008000818 */
[----:B------:R-:W-:Y:S01]  /*46650*/  UMOV UR56, UR54 ;  /* 0x0000003600387c82 */ /* 0x000fe20008000000 */
[----:B------:R-:W-:Y:S01]  /*46660*/  UMOV UR57, UR55 ;  /* 0x0000003700397c82 */ /* 0x000fe20008000000 */
[----:B------:R-:W-:Y:S02]  /*46670*/  R2UR UR55, R23 ;  /* 0x00000000173772ca */ /* 0x000fe400000e0000 */
[----:B------:R-:W-:Y:S02]  /*46680*/  R2UR UR54, R22 ;  /* 0x00000000163672ca */ /* 0x000fe400000e0000 */
[----:B------:R-:W-:Y:S02]  /*46690*/  R2UR UR53, R13 ;  /* 0x000000000d3572ca */ /* 0x000fe400000e0000 */
[----:B------:R-:W-:Y:S01]  /*466a0*/  R2UR UR52, R12 ;  /* 0x000000000c3472ca */ /* 0x000fe200000e0000 */
[----:B------:R-:W-:-:S02]  /*466b0*/  WARPGROUP.DEPBAR.LE gsb0, 0x0 ;  /* 0x00008000000079c5 */ /* 0x000fc40000010000 */
[----:B------:R-:W-:-:S10]  /*466c0*/  WARPGROUP.ARRIVE ;  /* 0x00000000000079c5 */ /* 0x000fd40000000000 */
[----:B------:R-:W-:Y:S01]  /*466d0*/  HGMMA.64x64x16.F32 R24, gdesc[UR52].tnspA, R24, gsb0 ;  /* 0x20e00000341879f0 */ /* 0x000fe20008000818 */
[----:B------:R-:W-:Y:S02]  /*466e0*/  MOV R13, UR9 ;  /* 0x00000009000d7c02 */ /* 0x000fe40008000f00 */
[----:B------:R-:W-:Y:S01]  /*466f0*/  MOV R12, UR8 ;  /* 0x00000008000c7c02 */ /* 0x000fe20008000f00 */
[----:B------:R-:W-:Y:S01]  /*46700*/  UIADD3.64 UR8, UR4, 0x780, URZ ;  /* 0x0000078004087897 */ /* 0x000fe2000fffe03f */
[----:B------:R-:W-:Y:S01]  /*46710*/  MOV R23, UR11 ;  /* 0x0000000b00177c02 */ /* 0x000fe20008000f00 */
[----:B------:R-:W-:Y:S01]  /*46720*/  UMOV UR11, UR59 ;  /* 0x0000003b000b7c82 */ /* 0x000fe20008000000 */
[----:B------:R-:W-:Y:S01]  /*46730*/  MOV R22, UR10 ;  /* 0x0000000a00167c02 */ /* 0x000fe20008000f00 */
[----:B------:R-:W-:Y:S01]  /*46740*/  UMOV UR10, UR58 ;  /* 0x0000003a000a7c82 */ /* 0x000fe20008000000 */
[----:B------:R-:W-:Y:S02]  /*46750*/  WARPGROUP.DEPBAR.LE gsb0, 0x0 ;  /* 0x00008000000079c5 */ /* 0x000fe40000010000 */
[----:B------:R-:W-:-:S06]  /*46760*/  WARPGROUP.ARRIVE ;  /* 0x00000000000079c5 */ /* 0x000fcc0000000000 */
[----:B------:R-:W-:Y:S01]  /*46770*/  HGMMA.64x64x16.F32 R216, gdesc[UR8].tnspA, R216, gsb0 ;  /* 0x20e0000008d879f0 */ /* 0x000fe200080008d8 */
[----:B------:R-:W-:Y:S01]  /*46780*/  IMAD.MOV.U32 R8, RZ, RZ, R9 ;  /* 0x000000ffff087224 */ /* 0x000fe200078e0009 */
[----:B------:R-:W-:Y:S01]  /*46790*/  STL [R1+0x3150], R7 ;  /* 0x0031500701007387 */ /* 0x000fe20000100800 */
[----:B------:R-:W-:Y:S02]  /*467a0*/  IMAD.MOV.U32 R9, RZ, RZ, R2 ;  /* 0x000000ffff097224 */ /* 0x000fe400078e0002 */
[----:B------:R-:W-:Y:S01]  /*467b0*/  IMAD.MOV.U32 R2, RZ, RZ, R15 ;  /* 0x000000ffff027224 */ /* 0x000fe200078e000f */
[----:B------:R-:W-:Y:S01]  /*467c0*/  STL [R1+0x314c], R6 ;  /* 0x00314c0601007387 */ /* 0x000fe20000100800 */
[----:B------:R-:W-:Y:S02]  /*467d0*/  IMAD.MOV.U32 R15, RZ, RZ, R14 ;  /* 0x000000ffff0f7224 */ /* 0x000fe400078e000e */
[----:B------:R-:W-:Y:S01]  /*467e0*/  IMAD.MOV.U32 R14, RZ, RZ, R11 ;  /* 0x000000ffff0e7224 */ /* 0x000fe200078e000b */
[----:B------:R0:W-:Y:S01]  /*467f0*/  STL [R1+0x3148], R5 ;  /* 0x0031480501007387 */ /* 0x0001e20000100800 */
[----:B------:R-:W-:Y:S01]  /*46800*/  IMAD.MOV.U32 R11, RZ, RZ, R252 ;  /* 0x000000ffff0b7224 */ /* 0x000fe200078e00fc */
[----:B------:R-:W-:-:S02]  /*46810*/  MOV R252, UR12 ;  /* 0x0000000c00fc7c02 */ /* 0x000fc40008000f00 */
[----:B------:R-:W-:Y:S04]  /*46820*/  STL [R1+0x3144], R4 ;  /* 0x0031440401007387 */ /* 0x000fe80000100800 */
[----:B------:R1:W-:Y:S01]  /*46830*/  STL [R1+0x3140], R3 ;  /* 0x0031400301007387 */ /* 0x0003e20000100800 */
[----:B0-----:R-:W-:Y:S02]  /*46840*/  MOV R5, UR15 ;  /* 0x0000000f00057c02 */ /* 0x001fe40008000f00 */
[----:B-1----:R-:W-:Y:S01]  /*46850*/  MOV R3, UR13 ;  /* 0x0000000d00037c02 */ /* 0x002fe20008000f00 */
[----:B------:R-:W-:Y:S01]  /*46860*/  UIADD3.64 UR12, UR4, 0x800, URZ ;  /* 0x00000800040c7897 */ /* 0x000fe2000fffe03f */
[----:B------:R-:W-:Y:S01]  /*46870*/  MOV R4, UR14 ;  /* 0x0000000e00047c02 */ /* 0x000fe20008000f00 */
[----:B------:R-:W-:Y:S01]  /*46880*/  UMOV UR14, UR6 ;  /* 0x00000006000e7c82 */ /* 0x000fe20008000000 */
[----:B------:R-:W-:Y:S01]  /*46890*/  UMOV UR15, UR7 ;  /* 0x00000007000f7c82 */ /* 0x000fe20008000000 */
[----:B------:R-:W-:-:S02]  /*468a0*/  WARPGROUP.DEPBAR.LE gsb0, 0x0 ;  /* 0x00008000000079c5 */ /* 0x000fc40000010000 */
[----:B------:R-:W-:-:S06]  /*468b0*/  WARPGROUP.ARRIVE ;  /* 0x00000000000079c5 */ /* 0x000fcc0000000000 */
[----:B------:R-:W-:Y:S01]  /*468c0*/  HGMMA.64x64x16.F32 R216, gdesc[UR12].tnspA, R216, gsb0 ;  /* 0x20e000000cd879f0 */ /* 0x000fe200080008d8 */
[----:B------:R-:W-:Y:S01]  /*468d0*/  MOV R249, UR17 ;  /* 0x0000001100f97c02 */ /* 0x000fe20008000f00 */
[----:B------:R-:W-:Y:S01]  /*468e0*/  UIADD3.64 UR10, UR6, 0x2, URZ ;  /* 0x00000002060a7897 */ /* 0x000fe2000fffe03f */
[----:B------:R-:W-:Y:S01]  /*468f0*/  MOV R248, UR16 ;  /* 0x0000001000f87c02 */ /* 0x000fe20008000f00 */
[----:B------:R-:W-:Y:S01]  /*46900*/  UIADD3.64 UR16, UR4, 0x880, URZ ;  /* 0x0000088004107897 */ /* 0x000fe2000fffe03f */
[----:B------:R-:W-:Y:S02]  /*46910*/  MOV R251, UR19 ;  /* 0x0000001300fb7c02 */ /* 0x000fe40008000f00 */
[----:B------:R-:W-:Y:S02]  /*46920*/  MOV R250, UR18 ;  /* 0x0000001200fa7c02 */ /* 0x000fe40008000f00 */
[----:B------:R-:W-:Y:S01]  /*46930*/  UMOV UR18, UR10 ;  /* 0x0000000a00127c82 */ /* 0x000fe20008000000 */
[----:B------:R-:W-:Y:S01]  /*46940*/  UMOV UR19, UR11 ;  /* 0x0000000b00137c82 */ /* 0x000fe20008000000 */
[----:B------:R-:W-:-:S02]  /*46950*/  WARPGROUP.DEPBAR.LE gsb0, 0x0 ;  /* 0x00008000000079c5 */ /* 0x000fc40000010000 */
[----:B------:R-:W-:-:S06]  /*46960*/  WARPGROUP.ARRIVE ;  /* 0x00000000000079c5 */ /* 0x000fcc0000000000 */
[----:B------:R-:W-:Y:S01]  /*46970*/  HGMMA.64x64x16.F32 R216, gdesc[UR16].tnspA, R216, gsb0 ;  /* 0x20e0000010d879f0 */ /* 0x000fe200080008d8 */
[----:B------:R-:W-:Y:S01]  /*46980*/  UIADD3.64 UR8, UR4, 0x900, URZ ;  /* 0x0000090004087897 */ /* 0x000fe2000fffe03f */
[----:B------:R-:W-:Y:S01]  /*46990*/  UMOV UR10, UR56 ;  /* 0x00000038000a7c82 */ /* 0x000fe20008000000 */
[----:B------:R-:W-:Y:S01]  /*469a0*/  UMOV UR11, UR57 ;  /* 0x00000039000b7c82 */ /* 0x000fe20008000000 */
[----:B------:R-:W-:Y:S02]  /*469b0*/  WARPGROUP.DEPBAR.LE gsb0, 0x0 ;  /* 0x00008000000079c5 */ /* 0x000fe40000010000 */
[----:B------:R-:W-:-:S06]  /*469c0*/  WARPGROUP.ARRIVE ;  /* 0x00000000000079c5 */ /* 0x000fcc0000000000 */
[----:B------:R-:W-:Y:S01]  /*469d0*/  HGMMA.64x64x16.F32 R216, gdesc[UR8].tnspA, R216, gsb0 ;  /* 0x20e0000008d879f0 */ /* 0x000fe200080008d8 */
[----:B------:R-:W-:Y:S02]  /*469e0*/  R2UR UR11, R23 ;  /* 0x00000000170b72ca */ /* 0x000fe400000e0000 */
[----:B------:R-:W-:Y:S01]  /*469f0*/  R2UR UR10, R22 ;  /* 0x00000000160a72ca */ /* 0x000fe200000e0000 */
[----:B------:R-:W-:-:S10]  /*46a00*/  UIADD3.64 UR12, UR4, 0x980, URZ ;  /* 0x00000980040c7897 */ /* 0x000fd4000fffe03f */
[----:B------:R-:W-:Y:S02]  /*46a10*/  UMOV UR15, UR11 ;  /* 0x0000000b000f7c82 */ /* 0x000fe40008000000 */
[----:B------:R-:W-:Y:S01]  /*46a20*/  UMOV UR14, UR10 ;  /* 0x0000000a000e7c82 */ /* 0x000fe20008000000 */
[----:B------:R-:W-:Y:S02]  /*46a30*/  WARPGROUP.DEPBAR.LE gsb0, 0x0 ;  /* 0x00008000000079c5 */ /* 0x000fe40000010000 */
[----:B------:R-:W-:-:S06]  /*46a40*/  WARPGROUP.ARRIVE ;  /* 0x00000000000079c5 */ /* 0x000fcc0000000000 */
[----:B------:R-:W-:Y:S01]  /*46a50*/  HGMMA.64x64x16.F32 R216, gdesc[UR12].tnspA, R216, gsb0 ;  /* 0x20e000000cd879f0 */ /* 0x000fe200080008d8 */
[----:B------:R-:W-:Y:S02]  /*46a60*/  R2UR UR9, R13 ;  /* 0x000000000d0972ca */ /* 0x000fe400000e0000 */
[----:B------:R-:W-:Y:S02]  /*46a70*/  R2UR UR8, R12 ;  /* 0x000000000c0872ca */ /* 0x000fe400000e0000 */
[----:B------:R-:W-:Y:S02]  /*46a80*/  R2UR UR15, R5 ;  /* 0x00000000050f72ca */ /* 0x000fe400000e0000 */
[----:B------:R-:W-:-:S07]  /*46a90*/  R2UR UR14, R4 ;  /* 0x00000000040e72ca */ /* 0x000fce00000e0000 */
        /* <DEDUP_REMOVED lines=10> */
[----:B------:R-:W-:Y:S02]  /*46b40*/  R2UR UR13, R3 ;  /* 0x00000000030d72ca */ /* 0x000fe400000e0000 */
[----:B------:R-:W-:Y:S02]  /*46b50*/  R2UR UR12, R252 ;  /* 0x00000000fc0c72ca */ /* 0x000fe400000e0000 */
[----:B------:R-:W-:Y:S02]  /*46b60*/  R2UR UR19, R251 ;  /* 0x00000000fb1372ca */ /* 0x000fe400000e0000 */
[----:B------:R-:W-:Y:S01]  /*46b70*/  R2UR UR18, R250 ;  /* 0x00000000fa1272ca */ /* 0x000fe200000e0000 */
[----:B------:R-:W-:Y:S02]  /*46b80*/  IMAD.MOV.U32 R5, RZ, RZ, R9 ;  /* 0x000000ffff057224 */ /* 0x000fe400078e0009 */
[----:B------:R-:W-:-:S02]  /*46b90*/  IMAD.MOV.U32 R6, RZ, RZ, R2 ;  /* 0x000000ffff067224 */ /* 0x000fc400078e0002 */
[----:B------:R-:W-:Y:S02]  /*46ba0*/  IMAD.MOV.U32 R9, RZ, RZ, R11 ;  /* 0x000000ffff097224 */ /* 0x000fe400078e000b */
[----:B------:R-:W-:Y:S02]  /*46bb0*/  MOV R2, UR13 ;  /* 0x0000000d00027c02 */ /* 0x000fe40008000f00 */
[----:B------:R-:W-:Y:S01]  /*46bc0*/  MOV R11, UR12 ;  /* 0x0000000c000b7c02 */ /* 0x000fe20008000f00 */
[----:B------:R-:W-:Y:S01]  /*46bd0*/  UIADD3.64 UR12, UR4, 0xa80, URZ ;  /* 0x00000a80040c7897 */ /* 0x000fe2000fffe03f */
[----:B------:R-:W-:Y:S02]  /*46be0*/  IMAD.MOV.U32 R4, RZ, RZ, R8 ;  /* 0x000000ffff047224 */ /* 0x000fe400078e0008 */
[----:B------:R-:W-:Y:S01]  /*46bf0*/  IMAD.MOV.U32 R7, RZ, RZ, R15 ;  /* 0x000000ffff077224 */ /* 0x000fe200078e000f */
[----:B------:R-:W-:Y:S01]  /*46c00*/  MOV R15, UR14 ;  /* 0x0000000e000f7c02 */ /* 0x000fe20008000f00 */
[----:B------:R-:W-:Y:S01]  /*46c10*/  IMAD.MOV.U32 R8, RZ, RZ, R14 ;  /* 0x000000ffff087224 */ /* 0x000fe200078e000e */
[----:B------:R-:W-:Y:S01]  /*46c20*/  MOV R14, UR15 ;  /* 0x0000000f000e7c02 */ /* 0x000fe20008000f00 */
        /* <DEDUP_REMOVED lines=44> */
[----:B------:R-:W-:Y:S02]  /*46ef0*/  R2UR UR17, R249 ;  /* 0x00000000f91172ca */ /* 0x000fe400000e0000 */
[----:B------:R-:W-:Y:S01]  /*46f00*/  R2UR UR16, R248 ;  /* 0x00000000f81072ca */ /* 0x000fe200000e0000 */
[----:B------:R-:W-:Y:S02]  /*46f10*/  WARPGROUP.DEPBAR.LE gsb0, 0x0 ;  /* 0x00008000000079c5 */ /* 0x000fe40000010000 */
[----:B------:R-:W-:-:S06]  /*46f20*/  WARPGROUP.ARRIVE ;  /* 0x00000000000079c5 */ /* 0x000fcc0000000000 */
[----:B------:R-:W-:Y:S02]  /*46f30*/  HGMMA.64x64x16.F32 R216, gdesc[UR8].tnspA, R216, gsb0 ;  /* 0x20e0000008d879f0 */ /* 0x000fe400080008d8 */
[----:B------:R-:W-:Y:S02]  /*46f40*/  MOV R249, UR17 ;  /* 0x0000001100f97c02 */ /* 0x000fe40008000f00 */
[----:B------:R-:W-:Y:S01]  /*46f50*/  MOV R248, UR16 ;  /* 0x0000001000f87c02 */ /* 0x000fe20008000f00 */
[----:B------:R-:W-:Y:S01]  /*46f60*/  UIADD3.64 UR16, UR4, 0xe80, URZ ;  /* 0x00000e8004107897 */ /* 0x000fe2000fffe03f */
[----:B------:R-:W-:Y:S01]  /*46f70*/  MOV R251, UR19 ;  /* 0x0000001300fb7c02 */ /* 0x000fe20008000f00 */
[----:B------:R-:W-:Y:S01]  /*46f80*/  UMOV UR19, UR51 ;  /* 0x0000003300137c82 */ /* 0x000fe20008000000 */
[----:B------:R-:W-:Y:S01]  /*46f90*/  MOV R250, UR18 ;  /* 0x0000001200fa7c02 */ /* 0x000fe20008000f00 */
        /* <DEDUP_REMOVED lines=22> */
[----:B------:R-:W-:Y:S02]  /*47100*/  UIADD3.64 UR16, UR4, 0x1080, URZ ;  /* 0x0000108004107897 */ /* 0x000fe4000fffe03f */
[----:B------:R-:W-:-:S07]  /*47110*/  UIADD3.64 UR10, UR6, 0x2, URZ ;  /* 0x00000002060a7897 */ /* 0x000fce000fffe03f */
        /* <DEDUP_REMOVED lines=16> */
[----:B------:R-:W-:Y:S04]  /*47220*/  STL.64 [R1], R24 ;  /* 0x0000001801007387 */ /* 0x000fe80000100a00 */
[----:B------:R-:W-:Y:S01]  /*47230*/  STL.64 [R1+0x8], R26 ;  /* 0x0000081a01007387 */ /* 0x000fe20000100a00 */
[----:B------:R-:W-:Y:S02]  /*47240*/  WARPGROUP.DEPBAR.LE gsb0, 0x0 ;  /* 0x00008000000079c5 */ /* 0x000fe40000010000 */
[----:B------:R-:W-:-:S06]  /*47250*/  WARPGROUP.ARRIVE ;  /* 0x00000000000079c5 */ /* 0x000fcc0000000000 */
[----:B------:R-:W-:Y:S01]  /*47260*/  HGMMA.64x64x16.F32 R184, gdesc[UR12].tnspA, R184, gsb0 ;  /* 0x20e000000cb879f0 */ /* 0x000fe200080008b8 */
        /* <DEDUP_REMOVED lines=8> */
[----:B------:R-:W-:Y:S01]  /*472f0*/  STL.64 [R1+0x50], R44 ;  /* 0x0000502c01007387 */ /* 0x000fe20000100a00 */
[----:B------:R-:W-:-:S03]  /*47300*/  R2UR UR9, R13 ;  /* 0x000000000d0972ca */ /* 0x000fc600000e0000 */
[----:B------:R-:W-:Y:S01]  /*47310*/  STL.64 [R1+0x58], R46 ;  /* 0x0000582e01007387 */ /* 0x000fe20000100a00 */
[----:B------:R-:W-:-:S03]  /*47320*/  R2UR UR8, R12 ;  /* 0x000000000c0872ca */ /* 0x000fc600000e0000 */
[----:B------:R-:W-:Y:S04]  /*47330*/  STL.64 [R1+0x60], R48 ;  /* 0x0000603001007387 */ /* 0x000fe80000100a00 */
[----:B------:R-:W-:Y:S04]  /*47340*/  STL.64 [R1+0x68], R50 ;  /* 0x0000683201007387 */ /* 0x000fe80000100a00 */
[----:B------:R-:W-:Y:S04]  /*47350*/  STL.64 [R1+0x70], R52 ;  /* 0x0000703401007387 */ /* 0x000fe80000100a00 */
[----:B------:R0:W-:Y:S01]  /*47360*/  STL.64 [R1+0x78], R54 ;  /* 0x0000783601007387 */ /* 0x0001e20000100a00 */
[----:B------:R-:W-:-:S02]  /*47370*/  R2UR UR15, R14 ;  /* 0x000000000e0f72ca */ /* 0x000fc400000e0000 */
[----:B------:R-:W-:Y:S01]  /*47380*/  R2UR UR14, R15 ;  /* 0x000000000f0e72ca */ /* 0x000fe200000e0000 */
[----:B0-----:R-:W2:Y:S04]  /*47390*/  LDL.LU.64 R54, [R1+0x3220] ;  /* 0x0032200001367983 */ /* 0x001ea80000300a00 */
[----:B------:R-:W2:Y:S04]  /*473a0*/  LDL.LU.64 R52, [R1+0x3218] ;  /* 0x0032180001347983 */ /* 0x000ea80000300a00 */
[----:B------:R-:W2:Y:S04]  /*473b0*/  LDL.LU.64 R50, [R1+0x3210] ;  /* 0x0032100001327983 */ /* 0x000ea80000300a00 */
[----:B------:R-:W2:Y:S04]  /*473c0*/  LDL.LU.64 R48, [R1+0x3208] ;  /* 0x0032080001307983 */ /* 0x000ea80000300a00 */
[----:B------:R-:W2:Y:S04]  /*473d0*/  LDL.LU.64 R46, [R1+0x3200] ;  /* 0x00320000012e7983 */ /* 0x000ea80000300a00 */
[----:B------:R-:W2:Y:S04]  /*473e0*/  LDL.LU.64 R44, [R1+0x31f8] ;  /* 0x0031f800012c7983 */ /* 0x000ea80000300a00 */
[----:B------:R-:W2:Y:S04]  /*473f0*/  LDL.LU.64 R42, [R1+0x31f0] ;  /* 0x0031f000012a7983 */ /* 0x000ea80000300a00 */
[----:B------:R-:W2:Y:S01]  /*47400*/  LDL.LU.64 R40, [R1+0x31e8] ;  /* 0x0031e80001287983 */ /* 0x000ea20000300a00 */
[----:B------:R-:W-:-:S03]  /*47410*/  MOV R3, UR9 ;  /* 0x0000000900037c02 */ /* 0x000fc60008000f00 */
[----:B------:R-:W2:Y:S01]  /*47420*/  LDL.LU.64 R38, [R1+0x31e0] ;  /* 0x0031e00001267983 */ /* 0x000ea20000300a00 */
[----:B------:R-:W-:-:S03]  /*47430*/  MOV R252, UR8 ;  /* 0x0000000800fc7c02 */ /* 0x000fc60008000f00 */
[----:B------:R-:W2:Y:S01]  /*47440*/  LDL.LU.64 R36, [R1+0x31d8] ;  /* 0x0031d80001247983 */ /* 0x000ea20000300a00 */
[----:B------:R-:W-:-:S03]  /*47450*/  UIADD3.64 UR8, UR4, 0x1200, URZ ;  /* 0x0000120004087897 */ /* 0x000fc6000fffe03f */
[----:B------:R-:W2:Y:S01]  /*47460*/  LDL.LU.64 R34, [R1+0x31d0] ;  /* 0x0031d00001227983 */ /* 0x000ea20000300a00 */
[----:B------:R-:W-:-:S03]  /*47470*/  WARPGROUP.DEPBAR.LE gsb0, 0x0 ;  /* 0x00008000000079c5 */ /* 0x000fc60000010000 */
[----:B------:R-:W2:Y:S01]  /*47480*/  LDL.LU.64 R32, [R1+0x31c8] ;  /* 0x0031c80001207983 */ /* 0x000ea20000300a00 */
[----:B------:R-:W-:-:S03]  /*47490*/  WARPGROUP.ARRIVE ;  /* 0x00000000000079c5 */ /* 0x000fc60000000000 */
[----:B------:R-:W2:Y:S04]  /*474a0*/  LDL.LU.64 R30, [R1+0x31c0] ;  /* 0x0031c000011e7983 */ /* 0x000ea80000300a00 */
[----:B------:R-:W2:Y:S04]  /*474b0*/  LDL.LU.64 R28, [R1+0x31b8] ;  /* 0x0031b800011c7983 */ /* 0x000ea80000300a00 */
[----:B------:R-:W2:Y:S04]  /*474c0*/  LDL.LU.64 R26, [R1+0x31b0] ;  /* 0x0031b000011a7983 */ /* 0x000ea80000300a00 */
[----:B------:R-:W2:Y:S04]  /*474d0*/  LDL.LU.64 R24, [R1+0x31a8] ;  /* 0x0031a80001187983 */ /* 0x000ea80000300a00 */
[----:B------:R0:W-:Y:S04]  /*474e0*/  STL [R1+0x3194], R234 ;  /* 0x003194ea01007387 */ /* 0x0001e80000100800 */
[----:B------:R1:W-:Y:S01]  /*474f0*/  STL [R1+0x3190], R235 ;  /* 0x003190eb01007387 */ /* 0x0003e20000100800 */
[----:B0-----:R-:W-:Y:S01]  /*47500*/  MOV R234, UR10 ;  /* 0x0000000a00ea7c02 */ /* 0x001fe20008000f00 */
[----:B------:R-:W-:Y:S01]  /*47510*/  UMOV UR10, UR14 ;  /* 0x0000000e000a7c82 */ /* 0x000fe20008000000 */
[----:B-1----:R-:W-:Y:S01]  /*47520*/  MOV R235, UR11 ;  /* 0x0000000b00eb7c02 */ /* 0x002fe20008000f00 */
[----:B------:R-:W-:-:S02]  /*47530*/  UMOV UR11, UR15 ;  /* 0x0000000f000b7c82 */ /* 0x000fc40008000000 */
        /* <DEDUP_REMOVED lines=10> */
[----:B------:R-:W-:Y:S01]  /*475e0*/  UMOV UR10, UR18 ;  /* 0x00000012000a7c82 */ /* 0x000fe20008000000 */
        /* <DEDUP_REMOVED lines=77> */
[----:B------:R-:W-:Y:S01]  /*47ac0*/  UIADD3.64 UR10, UR6, 0x2, URZ ;  /* 0x00000002060a7897 */ /* 0x000fe2000fffe03f */
        /* <DEDUP_REMOVED lines=434> */
[----:B------:R0:W-:Y:S06]  /*495f0*/  STL [R1+0x318c], R236 ;  /* 0x00318cec01007387 */ /* 0x0001ec0000100800 */
[----:B------:R-:W-:-:S02]  /*49600*/  MOV R235, UR9 ;  /* 0x0000000900eb7c02 */ /* 0x000fc40008000f00 */
[----:B------:R-:W-:Y:S01]  /*49610*/  MOV R234, UR8 ;  /* 0x0000000800ea7c02 */ /* 0x000fe20008000f00 */
[----:B------:R-:W-:Y:S01]  /*49620*/  UIADD3.64 UR8, UR4, 0x3600, URZ ;  /* 0x0000360004087897 */ /* 0x000fe2000fffe03f */
[----:B------:R1:W-:Y:S01]  /*49630*/  STL [R1+0x3188], R237 ;  /* 0x003188ed01007387 */ /* 0x0003e20000100800 */
[----:B0-----:R-:W-:Y:S01]  /*49640*/  MOV R236, UR10 ;  /* 0x0000000a00ec7c02 */ /* 0x001fe20008000f00 */
[----:B------:R-:W-:Y:S01]  /*49650*/  UMOV UR10, UR46 ;  /* 0x0000002e000a7c82 */ /* 0x000fe20008000000 */
[----:B-1----:R-:W-:Y:S01]  /*49660*/  MOV R237, UR11 ;  /* 0x0000000b00ed7c02 */ /* 0x002fe20008000f00 */
        /* <DEDUP_REMOVED lines=26> */
[----:B--2---:R-:W-:-:S06]  /*49810*/  WARPGROUP.ARRIVE ;  /* 0x00000000000079c5 */ /* 0x004fcc0000000000 */
[----:B------:R-:W-:Y:S01]  /*49820*/  HGMMA.64x64x16.F32 R24, gdesc[UR48].tnspA, R24, gsb0 ;  /* 0x20e00000301879f0 */ /* 0x000fe20008000818 */
[----:B------:R-:W-:Y:S01]  /*49830*/  UIADD3.64 UR8, UR4, 0x3800, URZ ;  /* 0x0000380004087897 */ /* 0x000fe2000fffe03f */
[----:B------:R-:W-:Y:S01]  /*49840*/  UMOV UR10, UR6 ;  /* 0x00000006000a7c82 */ /* 0x000fe20008000000 */
[----:B------:R-:W-:Y:S01]  /*49850*/  UMOV UR11, UR7 ;  /* 0x00000007000b7c82 */ /* 0x000fe20008000000 */
[----:B------:R-:W-:Y:S02]  /*49860*/  WARPGROUP.DEPBAR.LE gsb0, 0x0 ;  /* 0x00008000000079c5 */ /* 0x000fe40000010000 */
[----:B------:R-:W-:-:S06]  /*49870*/  WARPGROUP.ARRIVE ;  /* 0x00000000000079c5 */ /* 0x000fcc0000000000 */
[----:B------:R-:W-:Y:S01]  /*49880*/  HGMMA.64x64x16.F32 R24, gdesc[UR8].tnspA, R24, gsb0 ;  /* 0x20e00000081879f0 */ /* 0x000fe20008000818 */
[----:B------:R-:W-:Y:S01]  /*49890*/  MOV R23, UR53 ;  /* 0x0000003500177c02 */ /* 0x000fe20008000f00 */
[----:B------:R-:W-:Y:S01]  /*498a0*/  UIADD3.64 UR50, UR6, 0x2, URZ ;  /* 0x0000000206327897 */ /* 0x000fe2000fffe03f */
[----:B------:R-:W-:Y:S01]  /*498b0*/  MOV R22, UR52 ;  /* 0x0000003400167c02 */ /* 0x000fe20008000f00 */
[----:B------:R-:W-:Y:S01]  /*498c0*/  UIADD3.64 UR52, UR4, 0x3880, URZ ;  /* 0x0000388004347897 */ /* 0x000fe2000fffe03f */
[----:B------:R-:W-:Y:S02]  /*498d0*/  R2UR UR41, R249 ;  /* 0x00000000f92972ca */ /* 0x000fe400000e0000 */
[----:B------:R-:W-:Y:S02]  /*498e0*/  R2UR UR40, R248 ;  /* 0x00000000f82872ca */ /* 0x000fe400000e0000 */
        /* <DEDUP_REMOVED lines=66> */
[----:B------:R0:W-:Y:S04]  /*49d10*/  STL [R1+0x3184], R238 ;  /* 0x003184ee01007387 */ /* 0x0001e80000100800 */
[----:B------:R1:W-:Y:S04]  /*49d20*/  STL [R1+0x3180], R239 ;  /* 0x003180ef01007387 */ /* 0x0003e80000100800 */
[----:B------:R-:W-:Y:S04]  /*49d30*/  STL [R1+0x317c], R240 ;  /* 0x00317cf001007387 */ /* 0x000fe80000100800 */
[----:B------:R-:W-:Y:S04]  /*49d40*/  STL [R1+0x3178], R241 ;  /* 0x003178f101007387 */ /* 0x000fe80000100800 */
[----:B------:R-:W-:Y:S04]  /*49d50*/  STL [R1+0x3174], R242 ;  /* 0x003174f201007387 */ /* 0x000fe80000100800 */
[----:B------:R-:W-:Y:S04]  /*49d60*/  STL [R1+0x3170], R243 ;  /* 0x003170f301007387 */ /* 0x000fe80000100800 */
[----:B------:R-:W-:Y:S04]  /*49d70*/  STL [R1+0x316c], R244 ;  /* 0x00316cf401007387 */ /* 0x000fe80000100800 */
[----:B------:R-:W-:Y:S01]  /*49d80*/  STL [R1+0x3168], R245 ;  /* 0x003168f501007387 */ /* 0x000fe20000100800 */
[----:B------:R-:W-:-:S03]  /*49d90*/  R2UR UR13, R2 ;  /* 0x00000000020d72ca */ /* 0x000fc600000e0000 */
[----:B------:R-:W-:Y:S01]  /*49da0*/  STL [R1+0x3164], R246 ;  /* 0x003164f601007387 */ /* 0x000fe20000100800 */
[----:B------:R-:W-:Y:S02]  /*49db0*/  WARPGROUP.DEPBAR.LE gsb0, 0x0 ;  /* 0x00008000000079c5 */ /* 0x000fe40000010000 */
[----:B------:R-:W-:-:S06]  /*49dc0*/  WARPGROUP.ARRIVE ;  /* 0x00000000000079c5 */ /* 0x000fcc0000000000 */
[----:B------:R-:W-:Y:S01]  /*49dd0*/  HGMMA.64x64x16.F32 R24, gdesc[UR52].tnspA, R24, gsb0 ;  /* 0x20e00000341879f0 */ /* 0x000fe20008000818 */
[----:B------:R-:W-:Y:S04]  /*49de0*/  STL [R1+0x3160], R247 ;  /* 0x003160f701007387 */ /* 0x000fe80000100800 */
[----:B------:R-:W2:Y:S04]  /*49df0*/  LDL.LU R14, [R1+0x31a0] ;  /* 0x0031a000010e7983 */ /* 0x000ea80000300800 */
[----:B------:R-:W3:Y:S04]  /*49e00*/  LDL.LU R15, [R1+0x319c] ;  /* 0x00319c00010f7983 */ /* 0x000ee80000300800 */
[----:B------:R-:W4:Y:S04]  /*49e10*/  LDL.LU R2, [R1+0x3198] ;  /* 0x0031980001027983 */ /* 0x000f280000300800 */
[----:B0-----:R-:W4:Y:S04]  /*49e20*/  LDL.LU R238, [R1+0x964] ;  /* 0x0009640001ee7983 */ /* 0x001f280000300800 */
[----:B-1----:R-:W4:Y:S01]  /*49e30*/  LDL R239, [R1+0x3138] ;  /* 0x0031380001ef7983 */ /* 0x002f220000100800 */
[----:B------:R-:W-:-:S03]  /*49e40*/  R2UR UR9, R235 ;  /* 0x00000000eb0972ca */ /* 0x000fc600000e0000 */
[----:B------:R-:W4:Y:S04]  /*49e50*/  LDL.LU R237, [R1+0x2d10] ;  /* 0x002d100001ed7983 */ /* 0x000f280000300800 */
[----:B------:R-:W4:Y:S04]  /*49e60*/  LDL.LU R236, [R1+0x2d08] ;  /* 0x002d080001ec7983 */ /* 0x000f280000300800 */
[----:B------:R-:W4:Y:S01]  /*49e70*/  LDL.LU R235, [R1+0x2d00] ;  /* 0x002d000001eb7983 */ /* 0x000f220000300800 */
[----:B------:R-:W-:Y:S01]  /*49e80*/  UIADD3.64 UR48, UR4, 0x3e00, URZ ;  /* 0x00003e0004307897 */ /* 0x000fe2000fffe03f */
[----:B------:R-:W-:-:S02]  /*49e90*/  R2UR UR8, R234 ;  /* 0x00000000ea0872ca */ /* 0x000fc400000e0000 */
[----:B------:R-:W4:Y:S01]  /*49ea0*/  LDL.LU R234, [R1+0x2cf8] ;  /* 0x002cf80001ea7983 */ /* 0x000f220000300800 */
[----:B------:R-:W-:Y:S01]  /*49eb0*/  UMOV UR50, UR46 ;  /* 0x0000002e00327c82 */ /* 0x000fe20008000000 */
[----:B------:R-:W-:Y:S01]  /*49ec0*/  UMOV UR51, UR47 ;  /* 0x0000002f00337c82 */ /* 0x000fe20008000000 */
[----:B------:R-:W-:Y:S02]  /*49ed0*/  WARPGROUP.DEPBAR.LE gsb0, 0x0 ;  /* 0x00008000000079c5 */ /* 0x000fe40000010000 */
[----:B------:R-:W-:-:S06]  /*49ee0*/  WARPGROUP.ARRIVE ;  /* 0x00000000000079c5 */ /* 0x000fcc0000000000 */
[----:B------:R-:W-:Y:S01]  /*49ef0*/  HGMMA.64x64x16.F32 R24, gdesc[UR48].tnspA, R24, gsb0 ;  /* 0x20e00000301879f0 */ /* 0x000fe20008000818 */
[----:B------:R-:W-:Y:S02]  /*49f00*/  R2UR UR51, R3 ;  /* 0x00000000033372ca */ /* 0x000fe400000e0000 */
[----:B------:R-:W4:Y:S01]  /*49f10*/  LDL.LU R3, [R1+0x2cf0] ;  /* 0x002cf00001037983 */ /* 0x000f220000300800 */
[----:B------:R-:W-:Y:S01]  /*49f20*/  R2UR UR50, R252 ;  /* 0x00000000fc3272ca */ /* 0x000fe200000e0000 */
[----:B------:R-:W-:-:S09]  /*49f30*/  UIADD3.64 UR52, UR4, 0x3e80, URZ ;  /* 0x00003e8004347897 */ /* 0x000fd2000fffe03f */
[----:B------:R-:W-:-:S03]  /*49f40*/  UMOV UR55, UR51 ;  /* 0x0000003300377c82 */ /* 0x000fc60008000000 */
[----:B------:R-:W-:Y:S01]  /*49f50*/  UMOV UR54, UR50 ;  /* 0x0000003200367c82 */ /* 0x000fe20008000000 */
[----:B------:R-:W-:Y:S02]  /*49f60*/  R2UR UR12, R11 ;  /* 0x000000000b0c72ca */ /* 0x000fe400000e0000 */
[----:B------:R-:W0:Y:S01]  /*49f70*/  LDC R11, c[0x0][0x238] ;  /* 0x00008e00ff0b7b82 */ /* 0x000e220000000800 */
[----:B------:R-:W-:Y:S02]  /*49f80*/  WARPGROUP.DEPBAR.LE gsb0, 0x0 ;  /* 0x00008000000079c5 */ /* 0x000fe40000010000 */
[----:B------:R-:W-:-:S06]  /*49f90*/  WARPGROUP.ARRIVE ;  /* 0x00000000000079c5 */ /* 0x000fcc0000000000 */
[----:B------:R-:W-:Y:S01]  /*49fa0*/  HGMMA.64x64x16.F32 R24, gdesc[UR52].tnspA, R24, gsb0 ;  /* 0x20e00000341879f0 */ /* 0x000fe20008000818 */
[----:B------:R-:W-:Y:S02]  /*49fb0*/  R2UR UR55, R249 ;  /* 0x00000000f93772ca */ /* 0x000fe400000e0000 */
[----:B------:R-:W-:Y:S01]  /*49fc0*/  R2UR UR54, R248 ;  /* 0x00000000f83672ca */ /* 0x000fe200000e0000 */
[----:B------:R-:W-:Y:S01]  /*49fd0*/  UIADD3.64 UR56, UR4, 0x3f00, URZ ;  /* 0x00003f0004387897 */ /* 0x000fe2000fffe03f */
[----:B0-----:R-:W-:Y:S01]  /*49fe0*/  IMAD.SHL.U32 R11, R11, 0x100, RZ ;  /* 0x000001000b0b7824 */ /* 0x001fe200078e00ff */
[----:B------:R-:W-:Y:S02]  /*49ff0*/  R2UR UR45, R13 ;  /* 0x000000000d2d72ca */ /* 0x000fe400000e0000 */
[----:B------:R-:W-:Y:S01]  /*4a000*/  R2UR UR44, R12 ;  /* 0x000000000c2c72ca */ /* 0x000fe200000e0000 */
[----:B------:R-:W-:Y:S01]  /*4a010*/  IMAD.SHL.U32 R11, R11, 0x2, RZ ;  /* 0x000000020b0b7824 */ /* 0x000fe200078e00ff */
[----:B------:R-:W-:-:S02]  /*4a020*/  MOV R13, UR59 ;  /* 0x0000003b000d7c02 */ /* 0x000fc40008000f00 */
[----:B------:R-:W-:Y:S02]  /*4a030*/  MOV R12, UR58 ;  /* 0x0000003a000c7c02 */ /* 0x000fe40008000f00 */
[----:B------:R-:W-:Y:S02]  /*4a040*/  UMOV UR59, UR55 ;  /* 0x00000037003b7c82 */ /* 0x000fe40008000000 */
[----:B------:R-:W-:Y:S01]  /*4a050*/  UMOV UR58, UR54 ;  /* 0x00000036003a7c82 */ /* 0x000fe20008000000 */
[----:B------:R-:W-:Y:S02]  /*4a060*/  R2UR UR53, R23 ;  /* 0x00000000173572ca */ /* 0x000fe400000e0000 */
[----:B------:R-:W-:Y:S02]  /*4a070*/  R2UR UR52, R22 ;  /* 0x00000000163472ca */ /* 0x000fe400000e0000 */
[----:B------:R-:W-:Y:S02]  /*4a080*/  R2UR UR48, R250 ;  /* 0x00000000fa3072ca */ /* 0x000fe400000e0000 */
[----:B------:R-:W-:Y:S01]  /*4a090*/  R2UR UR49, R251 ;  /* 0x00000000fb3172ca */ /* 0x000fe200000e0000 */
[----:B------:R-:W-:-:S02]  /*4a0a0*/  WARPGROUP.DEPBAR.LE gsb0, 0x0 ;  /* 0x00008000000079c5 */ /* 0x000fc40000010000 */
[----:B------:R-:W-:-:S06]  /*4a0b0*/  WARPGROUP.ARRIVE ;  /* 0x00000000000079c5 */ /* 0x000fcc0000000000 */
[----:B------:R-:W-:Y:S01]  /*4a0c0*/  HGMMA.64x64x16.F32 R24, gdesc[UR56].tnspA, R24, gsb0 ;  /* 0x20e00000381879f0 */ /* 0x000fe20008000818 */
[----:B------:R-:W-:Y:S02]  /*4a0d0*/  R2UR UR59, R13 ;  /* 0x000000000d3b72ca */ /* 0x000fe400000e0000 */
[----:B------:R-:W-:Y:S02]  /*4a0e0*/  R2UR UR58, R12 ;  /* 0x000000000c3a72ca */ /* 0x000fe400000e0000 */
[-C--:B------:R-:W-:Y:S02]  /*4a0f0*/  IADD3 R12, P0, R20, R11.reuse, RZ ;  /* 0x0000000b140c7210 */ /* 0x080fe40007f1e0ff */
[----:B------:R-:W-:-:S03]  /*4a100*/  IADD3 R13, P1, R18, R11, RZ ;  /* 0x0000000b120d7210 */ /* 0x000fc60007f3e0ff */
[--C-:B------:R-:W-:Y:S01]  /*4a110*/  IMAD.X R20, R21, 0x1, R0.reuse, P0 ;  /* 0x0000000115147824 */ /* 0x100fe200000e0600 */
[----:B------:R-:W-:Y:S01]  /*4a120*/  IADD3 R22, P0, R16, R11, RZ ;  /* 0x0000000b10167210 */ /* 0x000fe20007f1e0ff */
[----:B------:R-:W-:-:S04]  /*4a130*/  IMAD.X R18, R19, 0x1, R0, P1 ;  /* 0x0000000113127824 */ /* 0x000fc800008e0600 */
[----:B------:R-:W-:Y:S01]  /*4a140*/  IMAD.X R16, R17, 0x1, R0, P0 ;  /* 0x0000000111107824 */ /* 0x000fe200000e0600 */
[----:B--2---:R-:W-:-:S05]  /*4a150*/  IADD3 R23, P2, R14, R11, RZ ;  /* 0x0000000b0e177210 */ /* 0x004fca0007f5e0ff */
[----:B---3--:R-:W-:Y:S02]  /*4a160*/  IMAD.X R14, R15, 0x1, R0, P2 ;  /* 0x000000010f0e7824 */ /* 0x008fe400010e0600 */
[----:B----4-:R-:W-:Y:S01]  /*4a170*/  VIADD R238, R238, 0x1 ;  /* 0x00000001eeee7836 */ /* 0x010fe20000000000 */
[----:B------:R-:W-:-:S04]  /*4a180*/  IADD3 R237, P6, R237, R11, RZ ;  /* 0x0000000beded7210 */ /* 0x000fc80007fde0ff */
[----:B------:R-:W-:Y:S01]  /*4a190*/  STL [R1+0x964], R238 ;  /* 0x000964ee01007387 */ /* 0x000fe20000100800 */
[----:B------:R-:W-:-:S03]  /*4a1a0*/  IADD3 R236, P1, R236, R11, RZ ;  /* 0x0000000becec7210 */ /* 0x000fc60007f3e0ff */
[----:B------:R-:W-:Y:S01]  /*4a1b0*/  STL [R1+0x2d10], R237 ;  /* 0x002d10ed01007387 */ /* 0x000fe20000100800 */
[----:B------:R-:W-:-:S03]  /*4a1c0*/  IADD3 R235, P2, R235, R11, RZ ;  /* 0x0000000bebeb7210 */ /* 0x000fc60007f5e0ff */
[----:B------:R-:W2:Y:S04]  /*4a1d0*/  LDL.LU R15, [R1+0x2ce8] ;  /* 0x002ce800010f7983 */ /* 0x000ea80000300800 */
[----:B------:R-:W-:Y:S04]  /*4a1e0*/  STL [R1+0x2d08], R236 ;  /* 0x002d08ec01007387 */ /* 0x000fe80000100800 */
[----:B------:R-:W3:Y:S04]  /*4a1f0*/  LDL.LU R17, [R1+0x2d0c] ;  /* 0x002d0c0001117983 */ /* 0x000ee80000300800 */
[----:B------:R0:W-:Y:S04]  /*4a200*/  STL [R1+0x2d00], R235 ;  /* 0x002d00eb01007387 */ /* 0x0001e80000100800 */
[----:B------:R-:W4:Y:S04]  /*4a210*/  LDL.LU R248, [R1+0x2ce0] ;  /* 0x002ce00001f87983 */ /* 0x000f280000300800 */
[----:B------:R-:W4:Y:S04]  /*4a220*/  LDL.LU R249, [R1+0x2d04] ;  /* 0x002d040001f97983 */ /* 0x000f280000300800 */
[----:B------:R-:W4:Y:S04]  /*4a230*/  LDL.LU R250, [R1+0x2cd8] ;  /* 0x002cd80001fa7983 */ /* 0x000f280000300800 */
[----:B------:R-:W4:Y:S04]  /*4a240*/  LDL.LU R251, [R1+0x2cfc] ;  /* 0x002cfc0001fb7983 */ /* 0x000f280000300800 */
[----:B------:R-:W4:Y:S04]  /*4a250*/  LDL.LU R252, [R1+0x2cd0] ;  /* 0x002cd00001fc7983 */ /* 0x000f280000300800 */
[----:B0-----:R-:W4:Y:S01]  /*4a260*/  LDL.LU R235, [R1+0x2cf4] ;  /* 0x002cf40001eb7983 */ /* 0x001f220000300800 */
[----:B------:R-:W-:-:S03]  /*4a270*/  IADD3 R234, P3, R234, R11, RZ ;  /* 0x0000000beaea7210 */ /* 0x000fc60007f7e0ff */
[----:B------:R-:W4:Y:S04]  /*4a280*/  LDL.LU R247, [R1+0x2cc8] ;  /* 0x002cc80001f77983 */ /* 0x000f280000300800 */
[----:B------:R-:W4:Y:S04]  /*4a290*/  LDL.LU R246, [R1+0x2cec] ;  /* 0x002cec0001f67983 */ /* 0x000f280000300800 */
[----:B------:R0:W-:Y:S01]  /*4a2a0*/  STL [R1+0x2cf8], R234 ;  /* 0x002cf8ea01007387 */ /* 0x0001e20000100800 */
[----:B------:R-:W-:-:S03]  /*4a2b0*/  IADD3 R3, P4, R3, R11, RZ ;  /* 0x0000000b03037210 */ /* 0x000fc60007f9e0ff */
[----:B0-----:R-:W4:Y:S04]  /*4a2c0*/  LDL.LU R234, [R1+0x2cc0] ;  /* 0x002cc00001ea7983 */ /* 0x001f280000300800 */
[----:B------:R-:W4:Y:S04]  /*4a2d0*/  LDL.LU R245, [R1+0x2ce4] ;  /* 0x002ce40001f57983 */ /* 0x000f280000300800 */
[----:B------:R-:W4:Y:S04]  /*4a2e0*/  LDL.LU R244, [R1+0x2cb8] ;  /* 0x002cb80001f47983 */ /* 0x000f280000300800 */
[----:B------:R-:W4:Y:S01]  /*4a2f0*/  LDL.LU R243, [R1+0x2cdc] ;  /* 0x002cdc0001f37983 */ /* 0x000f220000300800 */
[----:B------:R-:W-:-:S03]  /*4a300*/  ISETP.NE.U32.AND P0, PT, R238, R239, PT ;  /* 0x000000efee00720c */ /* 0x000fc60003f05070 */
[----:B------:R0:W-:Y:S04]  /*4a310*/  STL [R1+0x2cf0], R3 ;  /* 0x002cf00301007387 */ /* 0x0001e80000100800 */
[----:B------:R-:W4:Y:S04]  /*4a320*/  LDL.LU R242, [R1+0x2cb0] ;  /* 0x002cb00001f27983 */ /* 0x000f280000300800 */
[----:B------:R-:W4:Y:S04]  /*4a330*/  LDL.LU R241, [R1+0x2cd4] ;  /* 0x002cd40001f17983 */ /* 0x000f280000300800 */
[----:B------:R-:W4:Y:S04]  /*4a340*/  LDL.LU R240, [R1+0x2ca8] ;  /* 0x002ca80001f07983 */ /* 0x000f280000300800 */
[----:B------:R-:W4:Y:S04]  /*4a350*/  LDL.LU R239, [R1+0x2ccc] ;  /* 0x002ccc0001ef7983 */ /* 0x000f280000300800 */
[----:B------:R-:W4:Y:S04]  /*4a360*/  LDL.LU R238, [R1+0x2ca0] ;  /* 0x002ca00001ee7983 */ /* 0x000f280000300800 */
[----:B------:R-:W4:Y:S04]  /*4a370*/  LDL.LU R237, [R1+0x2cc4] ;  /* 0x002cc40001ed7983 */ /* 0x000f280000300800 */
[----:B------:R-:W4:Y:S04]  /*4a380*/  LDL.LU R236, [R1+0x2c98] ;  /* 0x002c980001ec7983 */ /* 0x000f280000300800 */
[----:B0-----:R-:W4:Y:S01]  /*4a390*/  LDL.LU R3, [R1+0x2cbc] ;  /* 0x002cbc0001037983 */ /* 0x001f220000300800 */
[----:B--2---:R-:W-:Y:S01]  /*4a3a0*/  IADD3 R15, P5, R15, R11, RZ ;  /* 0x0000000b0f0f7210 */ /* 0x004fe20007fbe0ff */
[----:B---3--:R-:W-:-:S04]  /*4a3b0*/  IMAD.X R17, R17, 0x1, R0, P6 ;  /* 0x0000000111117824 */ /* 0x008fc800030e0600 */
[----:B------:R-:W-:Y:S01]  /*4a3c0*/  STL [R1+0x2ce8], R15 ;  /* 0x002ce80f01007387 */ /* 0x000fe20000100800 */
[----:B----4-:R-:W-:-:S03]  /*4a3d0*/  IADD3 R248, P6, R248, R11, RZ ;  /* 0x0000000bf8f87210 */ /* 0x010fc60007fde0ff */
[----:B------:R-:W-:Y:S01]  /*4a3e0*/  STL [R1+0x2d0c], R17 ;  /* 0x002d0c1101007387 */ /* 0x000fe20000100800 */
[----:B------:R-:W-:-:S03]  /*4a3f0*/  IMAD.X R249, R249, 0x1, R0, P1 ;  /* 0x00000001f9f97824 */ /* 0x000fc600008e0600 */
[----:B------:R-:W-:Y:S01]  /*4a400*/  STL [R1+0x2ce0], R248 ;  /* 0x002ce0f801007387 */ /* 0x000fe20000100800 */
[----:B------:R-:W-:-:S03]  /*4a410*/  IADD3 R250, P1, R250, R11, RZ ;  /* 0x0000000bfafa7210 */ /* 0x000fc60007f3e0ff */
[----:B------:R-:W-:Y:S01]  /*4a420*/  STL [R1+0x2d04], R249 ;  /* 0x002d04f901007387 */ /* 0x000fe20000100800 */
[----:B------:R-:W-:-:S03]  /*4a430*/  IMAD.X R251, R251, 0x1, R0, P2 ;  /* 0x00000001fbfb7824 */ /* 0x000fc600010e0600 */
[----:B------:R-:W-:Y:S01]  /*4a440*/  STL [R1+0x2cd8], R250 ;  /* 0x002cd8fa01007387 */ /* 0x000fe20000100800 */
[----:B------:R-:W-:-:S03]  /*4a450*/  IADD3 R252, P2, R252, R11, RZ ;  /* 0x0000000bfcfc7210 */ /* 0x000fc60007f5e0ff */
[----:B------:R-:W-:Y:S01]  /*4a460*/  STL [R1+0x2cfc], R251 ;  /* 0x002cfcfb01007387 */ /* 0x000fe20000100800 */
[----:B------:R-:W-:-:S03]  /*4a470*/  IMAD.X R235, R235, 0x1, R0, P3 ;  /* 0x00000001ebeb7824 */ /* 0x000fc600018e0600 */
[----:B------:R-:W-:Y:S04]  /*4a480*/  STL [R1+0x2cd0], R252 ;  /* 0x002cd0fc01007387 */ /* 0x000fe80000100800 */
[----:B------:R0:W-:Y:S04]  /*4a490*/  STL [R1+0x2cf4], R235 ;  /* 0x002cf4eb01007387 */ /* 0x0001e80000100800 */
[----:B0-----:R-:W2:Y:S01]  /*4a4a0*/  LDL.LU R235, [R1+0x2c90] ;  /* 0x002c900001eb7983 */ /* 0x001ea20000300800 */
[----:B------:R-:W-:Y:S01]  /*4a4b0*/  IMAD.X R246, R246, 0x1, R0, P4 ;  /* 0x00000001f6f67824 */ /* 0x000fe200020e0600 */
[----:B------:R-:W-:-:S02]  /*4a4c0*/  IADD3 R247, P3, R247, R11, RZ ;  /* 0x0000000bf7f77210 */ /* 0x000fc40007f7e0ff */
[----:B------:R-:W-:Y:S01]  /*4a4d0*/  IADD3 R234, P4, R234, R11, RZ ;  /* 0x0000000beaea7210 */ /* 0x000fe20007f9e0ff */
[----:B------:R-:W-:-:S04]  /*4a4e0*/  IMAD.X R245, R245, 0x1, R0, P5 ;  /* 0x00000001f5f57824 */ /* 0x000fc800028e0600 */
[----:B------:R0:W-:Y:S01]  /*4a4f0*/  STL [R1+0x2cc0], R234 ;  /* 0x002cc0ea01007387 */ /* 0x0001e20000100800 */
[----:B------:R-:W-:-:S03]  /*4a500*/  IADD3 R244, P5, R244, R11, RZ ;  /* 0x0000000bf4f47210 */ /* 0x000fc60007fbe0ff */
[----:B------:R-:W-:Y:S01]  /*4a510*/  STL [R1+0x2cc8], R247 ;  /* 0x002cc8f701007387 */ /* 0x000fe20000100800 */
[----:B------:R-:W-:-:S03]  /*4a520*/  IMAD.X R243, R243, 0x1, R0, P6 ;  /* 0x00000001f3f37824 */ /* 0x000fc600030e0600 */
[----:B0-----:R-:W3:Y:S04]  /*4a530*/  LDL.LU R234, [R1+0x2cb4] ;  /* 0x002cb40001ea7983 */ /* 0x001ee80000300800 */
        /* <DEDUP_REMOVED lines=17> */
[----:B------:R-:W-:Y:S04]  /*4a650*/  STL [R1+0x2cc4], R237 ;  /* 0x002cc4ed01007387 */ /* 0x000fe80000100800 */
[----:B------:R-:W4:Y:S04]  /*4a660*/  LDL.LU R15, [R1+0x2c88] ;  /* 0x002c8800010f7983 */ /* 0x000f280000300800 */
[----:B------:R-:W-:Y:S04]  /*4a670*/  STL [R1+0x2c98], R236 ;  /* 0x002c98ec01007387 */ /* 0x000fe80000100800 */
[----:B------:R-:W4:Y:S04]  /*4a680*/  LDL.LU R17, [R1+0x2cac] ;  /* 0x002cac0001117983 */ /* 0x000f280000300800 */
[----:B------:R0:W-:Y:S04]  /*4a690*/  STL [R1+0x2cbc], R3 ;  /* 0x002cbc0301007387 */ /* 0x0001e80000100800 */
[----:B------:R-:W4:Y:S04]  /*4a6a0*/  LDL.LU R248, [R1+0x2c80] ;  /* 0x002c800001f87983 */ /* 0x000f280000300800 */
[----:B------:R-:W4:Y:S04]  /*4a6b0*/  LDL.LU R249, [R1+0x2ca4] ;  /* 0x002ca40001f97983 */ /* 0x000f280000300800 */
[----:B------:R-:W4:Y:S04]  /*4a6c0*/  LDL.LU R250, [R1+0x2c78] ;  /* 0x002c780001fa7983 */ /* 0x000f280000300800 */
[----:B------:R-:W4:Y:S04]  /*4a6d0*/  LDL.LU R251, [R1+0x2c9c] ;  /* 0x002c9c0001fb7983 */ /* 0x000f280000300800 */
[----:B------:R-:W4:Y:S04]  /*4a6e0*/  LDL.LU R252, [R1+0x2c70] ;  /* 0x002c700001fc7983 */ /* 0x000f280000300800 */
[----:B0-----:R-:W4:Y:S04]  /*4a6f0*/  LDL.LU R3, [R1+0x2c94] ;  /* 0x002c940001037983 */ /* 0x001f280000300800 */
[----:B------:R-:W4:Y:S04]  /*4a700*/  LDL.LU R247, [R1+0x2c68] ;  /* 0x002c680001f77983 */ /* 0x000f280000300800 */
[----:B------:R-:W4:Y:S01]  /*4a710*/  LDL.LU R246, [R1+0x2c8c] ;  /* 0x002c8c0001f67983 */ /* 0x000f220000300800 */
[----:B--2---:R-:W-:-:S05]  /*4a720*/  IADD3 R235, P4, R235, R11, RZ ;  /* 0x0000000bebeb7210 */ /* 0x004fca0007f9e0ff */
[----:B------:R0:W-:Y:S04]  /*4a730*/  STL [R1+0x2c90], R235 ;  /* 0x002c90eb01007387 */ /* 0x0001e80000100800 */
[----:B0-----:R-:W2:Y:S04]  /*4a740*/  LDL.LU R235, [R1+0x2c60] ;  /* 0x002c600001eb7983 */ /* 0x001ea80000300800 */
[----:B------:R-:W2:Y:S01]  /*4a750*/  LDL.LU R245, [R1+0x2c84] ;  /* 0x002c840001f57983 */ /* 0x000ea20000300800 */
[----:B---3--:R-:W-:-:S03]  /*4a760*/  IMAD.X R234, R234, 0x1, R0, P5 ;  /* 0x00000001eaea7824 */ /* 0x008fc600028e0600 */
[----:B------:R-:W3:Y:S04]  /*4a770*/  LDL.LU R244, [R1+0x2c58] ;  /* 0x002c580001f47983 */ /* 0x000ee80000300800 */
[----:B------:R-:W3:Y:S04]  /*4a780*/  LDL.LU R243, [R1+0x2c7c] ;  /* 0x002c7c0001f37983 */ /* 0x000ee80000300800 */
[----:B------:R0:W-:Y:S04]  /*4a790*/  STL [R1+0x2cb4], R234 ;  /* 0x002cb4ea01007387 */ /* 0x0001e80000100800 */
[----:B------:R-:W3:Y:S04]  /*4a7a0*/  LDL.LU R242, [R1+0x2c50] ;  /* 0x002c500001f27983 */ /* 0x000ee80000300800 */
[----:B------:R-:W3:Y:S04]  /*4a7b0*/  LDL.LU R241, [R1+0x2c74] ;  /* 0x002c740001f17983 */ /* 0x000ee80000300800 */
[----:B------:R-:W3:Y:S04]  /*4a7c0*/  LDL.LU R240, [R1+0x2c48] ;  /* 0x002c480001f07983 */ /* 0x000ee80000300800 */
[----:B------:R-:W3:Y:S04]  /*4a7d0*/  LDL.LU R239, [R1+0x2c6c] ;  /* 0x002c6c0001ef7983 */ /* 0x000ee80000300800 */
[----:B------:R-:W3:Y:S04]  /*4a7e0*/  LDL.LU R238, [R1+0x2c40] ;  /* 0x002c400001ee7983 */ /* 0x000ee80000300800 */
[----:B------:R-:W3:Y:S04]  /*4a7f0*/  LDL.LU R237, [R1+0x2c64] ;  /* 0x002c640001ed7983 */ /* 0x000ee80000300800 */
[----:B------:R-:W3:Y:S04]  /*4a800*/  LDL.LU R236, [R1+0x2c38] ;  /* 0x002c380001ec7983 */ /* 0x000ee80000300800 */
[----:B0-----:R-:W3:Y:S01]  /*4a810*/  LDL.LU R234, [R1+0x2c5c] ;  /* 0x002c5c0001ea7983 */ /* 0x001ee20000300800 */
[----:B----4-:R-:W-:Y:S01]  /*4a820*/  IADD3 R15, P5, R15, R11, RZ ;  /* 0x0000000b0f0f7210 */ /* 0x010fe20007fbe0ff */
[----:B------:R-:W-:-:S04]  /*4a830*/  IMAD.X R17, R17, 0x1, R0, P6 ;  /* 0x0000000111117824 */ /* 0x000fc800030e0600 */
        /* <DEDUP_REMOVED lines=14> */
[----:B0-----:R-:W4:Y:S01]  /*4a920*/  LDL.LU R3, [R1+0x2c30] ;  /* 0x002c300001037983 */ /* 0x001f220000300800 */
[----:B------:R-:W-:Y:S01]  /*4a930*/  IMAD.X R246, R246, 0x1, R0, P4 ;  /* 0x00000001f6f67824 */ /* 0x000fe200020e0600 */
[----:B------:R-:W-:-:S02]  /*4a940*/  IADD3 R247, P3, R247, R11, RZ ;  /* 0x0000000bf7f77210 */ /* 0x000fc40007f7e0ff */
[----:B--2---:R-:W-:-:S05]  /*4a950*/  IADD3 R235, P4, R235, R11, RZ ;  /* 0x0000000bebeb7210 */ /* 0x004fca0007f9e0ff */
[----:B------:R0:W-:Y:S04]  /*4a960*/  STL [R1+0x2c60], R235 ;  /* 0x002c60eb01007387 */ /* 0x0001e80000100800 */
[----:B------:R-:W-:Y:S04]  /*4a970*/  STL [R1+0x2c68], R247 ;  /* 0x002c68f701007387 */ /* 0x000fe80000100800 */
[----:B0-----:R-:W2:Y:S01]  /*4a980*/  LDL.LU R235, [R1+0x2c54] ;  /* 0x002c540001eb7983 */ /* 0x001ea20000300800 */
[--C-:B------:R-:W-:Y:S01]  /*4a990*/  IMAD.X R245, R245, 0x1, R0.reuse, P5 ;  /* 0x00000001f5f57824 */ /* 0x100fe200028e0600 */
[-C--:B---3--:R-:W-:Y:S01]  /*4a9a0*/  IADD3 R244, P5, R244, R11.reuse, RZ ;  /* 0x0000000bf4f47210 */ /* 0x088fe20007fbe0ff */
[----:B------:R-:W-:Y:S01]  /*4a9b0*/  IMAD.X R243, R243, 0x1, R0, P6 ;  /* 0x00000001f3f37824 */ /* 0x000fe200030e0600 */
        /* <DEDUP_REMOVED lines=18> */
[----:B------:R-:W3:Y:S04]  /*4aae0*/  LDL.LU R15, [R1+0x2c28] ;  /* 0x002c2800010f7983 */ /* 0x000ee80000300800 */
[----:B------:R-:W-:Y:S04]  /*4aaf0*/  STL [R1+0x2c38], R236 ;  /* 0x002c38ec01007387 */ /* 0x000fe80000100800 */
[----:B------:R-:W3:Y:S04]  /*4ab00*/  LDL.LU R17, [R1+0x2c4c] ;  /* 0x002c4c0001117983 */ /* 0x000ee80000300800 */
[----:B------:R0:W-:Y:S04]  /*4ab10*/  STL [R1+0x2c5c], R234 ;  /* 0x002c5cea01007387 */ /* 0x0001e80000100800 */
[----:B------:R-:W3:Y:S04]  /*4ab20*/  LDL.LU R248, [R1+0x2c20] ;  /* 0x002c200001f87983 */ /* 0x000ee80000300800 */
[----:B------:R-:W3:Y:S04]  /*4ab30*/  LDL.LU R249, [R1+0x2c44] ;  /* 0x002c440001f97983 */ /* 0x000ee80000300800 */
[----:B------:R-:W3:Y:S04]  /*4ab40*/  LDL.LU R250, [R1+0x2c18] ;  /* 0x002c180001fa7983 */ /* 0x000ee80000300800 */
[----:B------:R-:W3:Y:S04]  /*4ab50*/  LDL.LU R251, [R1+0x2c3c] ;  /* 0x002c3c0001fb7983 */ /* 0x000ee80000300800 */
[----:B------:R-:W3:Y:S04]  /*4ab60*/  LDL.LU R252, [R1+0x2c10] ;  /* 0x002c100001fc7983 */ /* 0x000ee80000300800 */
[----:B0-----:R-:W3:Y:S04]  /*4ab70*/  LDL.LU R234, [R1+0x2c34] ;  /* 0x002c340001ea7983 */ /* 0x001ee80000300800 */
[----:B------:R-:W3:Y:S01]  /*4ab80*/  LDL.LU R247, [R1+0x2c08] ;  /* 0x002c080001f77983 */ /* 0x000ee20000300800 */
[----:B----4-:R-:W-:-:S03]  /*4ab90*/  IADD3 R3, P4, R3, R11, RZ ;  /* 0x0000000b03037210 */ /* 0x010fc60007f9e0ff */
[----:B------:R-:W4:Y:S04]  /*4aba0*/  LDL.LU R246, [R1+0x2c2c] ;  /* 0x002c2c0001f67983 */ /* 0x000f280000300800 */
[----:B------:R0:W-:Y:S04]  /*4abb0*/  STL [R1+0x2c30], R3 ;  /* 0x002c300301007387 */ /* 0x0001e80000100800 */
[----:B0-----:R-:W4:Y:S04]  /*4abc0*/  LDL.LU R3, [R1+0x2c00] ;  /* 0x002c000001037983 */ /* 0x001f280000300800 */
[----:B------:R-:W4:Y:S04]  /*4abd0*/  LDL.LU R245, [R1+0x2c24] ;  /* 0x002c240001f57983 */ /* 0x000f280000300800 */
[----:B------:R-:W4:Y:S04]  /*4abe0*/  LDL.LU R244, [R1+0x2bf8] ;  /* 0x002bf80001f47983 */ /* 0x000f280000300800 */
[----:B------:R-:W4:Y:S01]  /*4abf0*/  LDL.LU R243, [R1+0x2c1c] ;  /* 0x002c1c0001f37983 */ /* 0x000f220000300800 */
[----:B--2---:R-:W-:-:S05]  /*4ac00*/  IMAD.X R235, R235, 0x1, R0, P5 ;  /* 0x00000001ebeb7824 */ /* 0x004fca00028e0600 */
[----:B------:R0:W-:Y:S04]  /*4ac10*/  STL [R1+0x2c54], R235 ;  /* 0x002c54eb01007387 */ /* 0x0001e80000100800 */
[----:B------:R-:W2:Y:S04]  /*4ac20*/  LDL.LU R242, [R1+0x2bf0] ;  /* 0x002bf00001f27983 */ /* 0x000ea80000300800 */
[----:B------:R-:W2:Y:S04]  /*4ac30*/  LDL.LU R241, [R1+0x2c14] ;  /* 0x002c140001f17983 */ /* 0x000ea80000300800 */
[----:B------:R-:W2:Y:S04]  /*4ac40*/  LDL.LU R240, [R1+0x2be8] ;  /* 0x002be80001f07983 */ /* 0x000ea80000300800 */
[----:B------:R-:W2:Y:S04]  /*4ac50*/  LDL.LU R239, [R1+0x2c0c] ;  /* 0x002c0c0001ef7983 */ /* 0x000ea80000300800 */
[----:B------:R-:W2:Y:S04]  /*4ac60*/  LDL.LU R238, [R1+0x2be0] ;  /* 0x002be00001ee7983 */ /* 0x000ea80000300800 */
[----:B------:R-:W2:Y:S04]  /*4ac70*/  LDL.LU R237, [R1+0x2c04] ;  /* 0x002c040001ed7983 */ /* 0x000ea80000300800 */
[----:B------:R-:W2:Y:S04]  /*4ac80*/  LDL.LU R236, [R1+0x2bd8] ;  /* 0x002bd80001ec7983 */ /* 0x000ea80000300800 */
[----:B0-----:R-:W2:Y:S01]  /*4ac90*/  LDL.LU R235, [R1+0x2bfc] ;  /* 0x002bfc0001eb7983 */ /* 0x001ea20000300800 */
[----:B---3--:R-:W-:Y:S01]  /*4aca0*/  IADD3 R15, P5, R15, R11, RZ ;  /* 0x0000000b0f0f7210 */ /* 0x008fe20007fbe0ff */
        /* <DEDUP_REMOVED lines=14> */
[----:B------:R0:W-:Y:S01]  /*4ad90*/  STL [R1+0x2c34], R234 ;  /* 0x002c34ea01007387 */ /* 0x0001e20000100800 */
[-C--:B------:R-:W-:Y:S01]  /*4ada0*/  IADD3 R247, P3, R247, R11.reuse, RZ ;  /* 0x0000000bf7f77210 */ /* 0x080fe20007f7e0ff */
[----:B----4-:R-:W-:Y:S02]  /*4adb0*/  IMAD.X R246, R246, 0x1, R0, P4 ;  /* 0x00000001f6f67824 */ /* 0x010fe400020e0600 */
[----:B0-----:R-:W3:Y:S01]  /*4adc0*/  LDL.LU R234, [R1+0x2bd0] ;  /* 0x002bd00001ea7983 */ /* 0x001ee20000300800 */
[----:B------:R-:W-:-:S05]  /*4add0*/  IADD3 R3, P4, R3, R11, RZ ;  /* 0x0000000b03037210 */ /* 0x000fca0007f9e0ff */
[----:B------:R0:W-:Y:S04]  /*4ade0*/  STL [R1+0x2c00], R3 ;  /* 0x002c000301007387 */ /* 0x0001e80000100800 */
[----:B------:R-:W-:Y:S04]  /*4adf0*/  STL [R1+0x2c08], R247 ;  /* 0x002c08f701007387 */ /* 0x000fe80000100800 */
[----:B0-----:R-:W4:Y:S01]  /*4ae00*/  LDL.LU R3, [R1+0x2bf4] ;  /* 0x002bf40001037983 */ /* 0x001f220000300800 */
[--C-:B------:R-:W-:Y:S01]  /*4ae10*/  IMAD.X R245, R245, 0x1, R0.reuse, P5 ;  /* 0x00000001f5f57824 */ /* 0x100fe200028e0600 */
[-C--:B------:R-:W-:Y:S01]  /*4ae20*/  IADD3 R244, P5, R244, R11.reuse, RZ ;  /* 0x0000000bf4f47210 */ /* 0x080fe20007fbe0ff */
[--C-:B------:R-:W-:Y:S01]  /*4ae30*/  IMAD.X R243, R243, 0x1, R0.reuse, P6 ;  /* 0x00000001f3f37824 */ /* 0x100fe200030e0600 */
[----:B------:R-:W-:Y:S04]  /*4ae40*/  STL [R1+0x2c2c], R246 ;  /* 0x002c2cf601007387 */ /* 0x000fe80000100800 */
[----:B------:R-:W-:Y:S04]  /*4ae50*/  STL [R1+0x2c24], R245 ;  /* 0x002c24f501007387 */ /* 0x000fe80000100800 */
[----:B------:R-:W-:Y:S04]  /*4ae60*/  STL [R1+0x2bf8], R244 ;  /* 0x002bf8f401007387 */ /* 0x000fe80000100800 */
[----:B------:R-:W-:Y:S01]  /*4ae70*/  STL [R1+0x2c1c], R243 ;  /* 0x002c1cf301007387 */ /* 0x000fe20000100800 */
[----:B--2---:R-:W-:Y:S01]  /*4ae80*/  IADD3 R242, P6, R242, R11, RZ ;  /* 0x0000000bf2f27210 */ /* 0x004fe20007fde0ff */
        /* <DEDUP_REMOVED lines=13> */
[----:B------:R-:W2:Y:S04]  /*4af60*/  LDL.LU R15, [R1+0x2bc8] ;  /* 0x002bc800010f7983 */ /* 0x000ea80000300800 */
[----:B------:R-:W-:Y:S04]  /*4af70*/  STL [R1+0x2bd8], R236 ;  /* 0x002bd8ec01007387 */ /* 0x000fe80000100800 */
[----:B------:R-:W2:Y:S04]  /*4af80*/  LDL.LU R17, [R1+0x2bec] ;  /* 0x002bec0001117983 */ /* 0x000ea80000300800 */
[----:B------:R0:W-:Y:S04]  /*4af90*/  STL [R1+0x2bfc], R235 ;  /* 0x002bfceb01007387 */ /* 0x0001e80000100800 */
[----:B------:R-:W2:Y:S04]  /*4afa0*/  LDL.LU R248, [R1+0x2bc0] ;  /* 0x002bc00001f87983 */ /* 0x000ea80000300800 */
[----:B------:R-:W2:Y:S04]  /*4afb0*/  LDL.LU R249, [R1+0x2be4] ;  /* 0x002be40001f97983 */ /* 0x000ea80000300800 */
[----:B------:R-:W2:Y:S04]  /*4afc0*/  LDL.LU R250, [R1+0x2bb8] ;  /* 0x002bb80001fa7983 */ /* 0x000ea80000300800 */
[----:B------:R-:W2:Y:S04]  /*4afd0*/  LDL.LU R251, [R1+0x2bdc] ;  /* 0x002bdc0001fb7983 */ /* 0x000ea80000300800 */
[----:B------:R-:W2:Y:S04]  /*4afe0*/  LDL.LU R252, [R1+0x2bb0] ;  /* 0x002bb00001fc7983 */ /* 0x000ea80000300800 */
[----:B0-----:R-:W2:Y:S04]  /*4aff0*/  LDL.LU R235, [R1+0x2bd4] ;  /* 0x002bd40001eb7983 */ /* 0x001ea80000300800 */
[----:B------:R-:W2:Y:S04]  /*4b000*/  LDL.LU R247, [R1+0x2ba8] ;  /* 0x002ba80001f77983 */ /* 0x000ea80000300800 */
[----:B------:R-:W2:Y:S01]  /*4b010*/  LDL.LU R246, [R1+0x2bcc] ;  /* 0x002bcc0001f67983 */ /* 0x000ea20000300800 */
[----:B---3--:R-:W-:-:S05]  /*4b020*/  IADD3 R234, P4, R234, R11, RZ ;  /* 0x0000000beaea7210 */ /* 0x008fca0007f9e0ff */
[----:B------:R0:W-:Y:S04]  /*4b030*/  STL [R1+0x2bd0], R234 ;  /* 0x002bd0ea01007387 */ /* 0x0001e80000100800 */
[----:B0-----:R-:W3:Y:S04]  /*4b040*/  LDL.LU R234, [R1+0x2ba0] ;  /* 0x002ba00001ea7983 */ /* 0x001ee80000300800 */
[----:B------:R-:W3:Y:S01]  /*4b050*/  LDL.LU R245, [R1+0x2bc4] ;  /* 0x002bc40001f57983 */ /* 0x000ee20000300800 */
[----:B----4-:R-:W-:-:S03]  /*4b060*/  IMAD.X R3, R3, 0x1, R0, P5 ;  /* 0x0000000103037824 */ /* 0x010fc600028e0600 */
[----:B------:R-:W4:Y:S04]  /*4b070*/  LDL.LU R244, [R1+0x2b98] ;  /* 0x002b980001f47983 */ /* 0x000f280000300800 */
[----:B------:R-:W4:Y:S04]  /*4b080*/  LDL.LU R243, [R1+0x2bbc] ;  /* 0x002bbc0001f37983 */ /* 0x000f280000300800 */
        /* <DEDUP_REMOVED lines=28> */
[----:B---3--:R-:W-:Y:S01]  /*4b250*/  IADD3 R234, P4, R234, R11, RZ ;  /* 0x0000000beaea7210 */ /* 0x008fe20007f9e0ff */
[----:B------:R-:W-:-:S04]  /*4b260*/  IMAD.X R245, R245, 0x1, R0, P5 ;  /* 0x00000001f5f57824 */ /* 0x000fc800028e0600 */
[----:B------:R0:W-:Y:S01]  /*4b270*/  STL [R1+0x2ba0], R234 ;  /* 0x002ba0ea01007387 */ /* 0x0001e20000100800 */
[----:B----4-:R-:W-:-:S03]  /*4b280*/  IADD3 R244, P5, R244, R11, RZ ;  /* 0x0000000bf4f47210 */ /* 0x010fc60007fbe0ff */
        /* <DEDUP_REMOVED lines=36> */
[----:B------:R-:W2:Y:S04]  /*4b4d0*/  LDL.LU R245, [R1+0x2b64] ;  /* 0x002b640001f57983 */ /* 0x000ea80000300800 */
[----:B------:R-:W2:Y:S04]  /*4b4e0*/  LDL.LU R244, [R1+0x2b38] ;  /* 0x002b380001f47983 */ /* 0x000ea80000300800 */
[----:B------:R-:W2:Y:S01]  /*4b4f0*/  LDL.LU R243, [R1+0x2b5c] ;  /* 0x002b5c0001f37983 */ /* 0x000ea20000300800 */
[----:B---3--:R-:W-:-:S05]  /*4b500*/  IMAD.X R234, R234, 0x1, R0, P5 ;  /* 0x00000001eaea7824 */ /* 0x008fca00028e0600 */
        /* <DEDUP_REMOVED lines=33> */
[-C--:B------:R-:W-:Y:S01]  /*4b720*/  IADD3 R244, P5, R244, R11.reuse, RZ ;  /* 0x0000000bf4f47210 */ /* 0x080fe20007fbe0ff */
[----:B------:R-:W-:Y:S01]  /*4b730*/  IMAD.X R243, R243, 0x1, R0, P6 ;  /* 0x00000001f3f37824 */ /* 0x000fe200030e0600 */
[----:B------:R-:W-:Y:S04]  /*4b740*/  STL [R1+0x2b6c], R246 ;  /* 0x002b6cf601007387 */ /* 0x000fe80000100800 */
[----:B------:R-:W-:Y:S04]  /*4b750*/  STL [R1+0x2b64], R245 ;  /* 0x002b64f501007387 */ /* 0x000fe80000100800 */
[----:B------:R-:W-:Y:S01]  /*4b760*/  STL [R1+0x2b38], R244 ;  /* 0x002b38f401007387 */ /* 0x000fe20000100800 */
[----:B---3--:R-:W-:-:S03]  /*4b770*/  IADD3 R242, P6, R242, R11, RZ ;  /* 0x0000000bf2f27210 */ /* 0x008fc60007fde0ff */
        /* <DEDUP_REMOVED lines=24> */
[----:B------:R-:W3:Y:S04]  /*4b900*/  LDL.LU R247, [R1+0x2ae8] ;  /* 0x002ae80001f77983 */ /* 0x000ee80000300800 */
[----:B------:R-:W3:Y:S01]  /*4b910*/  LDL.LU R246, [R1+0x2b0c] ;  /* 0x002b0c0001f67983 */ /* 0x000ee20000300800 */
[----:B----4-:R-:W-:-:S05]  /*4b920*/  IADD3 R3, P4, R3, R11, RZ ;  /* 0x0000000b03037210 */ /* 0x010fca0007f9e0ff */
        /* <DEDUP_REMOVED lines=32> */
[----:B------:R-:W-:Y:S02]  /*4bb30*/  IMAD.X R246, R246, 0x1, R0, P4 ;  /* 0x00000001f6f67824 */ /* 0x000fe400020e0600 */
[----:B0-----:R-:W3:Y:S01]  /*4bb40*/  LDL.LU R234, [R1+0x2ab0] ;  /* 0x002ab00001ea7983 */ /* 0x001ee20000300800 */
[----:B----4-:R-:W-:-:S05]  /*4bb50*/  IADD3 R3, P4, R3, R11, RZ ;  /* 0x0000000b03037210 */ /* 0x010fca0007f9e0ff */
        /* <DEDUP_REMOVED lines=39> */
[----:B------:R-:W3:Y:S04]  /*4bdd0*/  LDL.LU R245, [R1+0x2aa4] ;  /* 0x002aa40001f57983 */ /* 0x000ee80000300800 */
[----:B------:R-:W3:Y:S04]  /*4bde0*/  LDL.LU R244, [R1+0x2a78] ;  /* 0x002a780001f47983 */ /* 0x000ee80000300800 */
[----:B------:R-:W3:Y:S01]  /*4bdf0*/  LDL.LU R243, [R1+0x2a9c] ;  /* 0x002a9c0001f37983 */ /* 0x000ee20000300800 */
[----:B----4-:R-:W-:-:S05]  /*4be00*/  IMAD.X R3, R3, 0x1, R0, P5 ;  /* 0x0000000103037824 */ /* 0x010fca00028e0600 */
        /* <DEDUP_REMOVED lines=31> */
[----:B------:R-:W-:-:S03]  /*4c000*/  IADD3 R244, P5, R244, R11, RZ ;  /* 0x0000000bf4f47210 */ /* 0x000fc60007fbe0ff */
[----:B------:R-:W-:Y:S01]  /*4c010*/  STL [R1+0x2a88], R247 ;  /* 0x002a88f701007387 */ /* 0x000fe20000100800 */
[----:B------:R-:W-:-:S03]  /*4c020*/  IMAD.X R243, R243, 0x1, R0, P6 ;  /* 0x00000001f3f37824 */ /* 0x000fc600030e0600 */
[----:B0-----:R-:W3:Y:S04]  /*4c030*/  LDL.LU R234, [R1+0x2a74] ;  /* 0x002a740001ea7983 */ /* 0x001ee80000300800 */
[----:B------:R-:W-:Y:S04]  /*4c040*/  STL [R1+0x2aac], R246 ;  /* 0x002aacf601007387 */ /* 0x000fe80000100800 */
[----:B------:R-:W-:Y:S04]  /*4c050*/  STL [R1+0x2aa4], R245 ;  /* 0x002aa4f501007387 */ /* 0x000fe80000100800 */
        /* <DEDUP_REMOVED lines=5532> */
[----:B------:R0:W-:Y:S01]  /*61a20*/  STL [R1+0x2e50], R234 ;  /* 0x002e50ea01007387 */ /* 0x0001e20000100800 */
[----:B------:R-:W-:-:S03]  /*61a30*/  IMAD.X R246, R246, 0x1, R0, P4 ;  /* 0x00000001f6f67824 */ /* 0x000fc600020e0600 */
        /* <DEDUP_REMOVED lines=10> */
[----:B------:R0:W-:Y:S04]  /*61ae0*/  STL [R1+0x2e9c], R244 ;  /* 0x002e9cf401007387 */ /* 0x0001e80000100800 */
[----:B------:R1:W-:Y:S01]  /*61af0*/  STL [R1+0x2e64], R243 ;  /* 0x002e64f301007387 */ /* 0x0003e20000100800 */
[----:B--2---:R-:W-:Y:S01]  /*61b00*/  IADD3 R242, P6, R242, R11, RZ ;  /* 0x0000000bf2f27210 */ /* 0x004fe20007fde0ff */
[----:B------:R-:W-:-:S04]  /*61b10*/  IMAD.X R241, R241, 0x1, R0, P1 ;  /* 0x00000001f1f17824 */ /* 0x000fc800008e0600 */
[----:B------:R2:W-:Y:S01]  /*61b20*/  STL [R1+0x2ea0], R242 ;  /* 0x002ea0f201007387 */ /* 0x0005e20000100800 */
[----:B------:R-:W-:-:S03]  /*61b30*/  IADD3 R240, P1, R240, R11, RZ ;  /* 0x0000000bf0f07210 */ /* 0x000fc60007f3e0ff */
[----:B------:R2:W-:Y:S01]  /*61b40*/  STL [R1+0x2e70], R241 ;  /* 0x002e70f101007387 */ /* 0x0005e20000100800 */
[----:B------:R-:W-:-:S03]  /*61b50*/  IMAD.X R239, R239, 0x1, R0, P2 ;  /* 0x00000001efef7824 */ /* 0x000fc600010e0600 */
        /* <DEDUP_REMOVED lines=8> */
[----:B------:R-:W4:Y:S04]  /*61be0*/  LDL.LU R15, [R1+0x2ec8] ;  /* 0x002ec800010f7983 */ /* 0x000f280000300800 */
[----:B------:R4:W-:Y:S04]  /*61bf0*/  STL [R1+0x2ebc], R236 ;  /* 0x002ebcec01007387 */ /* 0x0009e80000100800 */
        /* <DEDUP_REMOVED lines=9> */
[----:B------:R-:W4:Y:S04]  /*61c90*/  LDL.LU R246, [R1+0x2eb8] ;  /* 0x002eb80001f67983 */ /* 0x000f280000300800 */
[----:B------:R-:W4:Y:S01]  /*61ca0*/  LDL.LU R245, [R1+0x2ef8] ;  /* 0x002ef80001f57983 */ /* 0x000f220000300800 */
[----:B---3--:R-:W-:-:S05]  /*61cb0*/  IADD3 R234, P4, R234, R11, RZ ;  /* 0x0000000beaea7210 */ /* 0x008fca0007f9e0ff */
[----:B------:R0:W-:Y:S04]  /*61cc0*/  STL [R1+0x2ec0], R234 ;  /* 0x002ec0ea01007387 */ /* 0x0001e80000100800 */
[----:B-1----:R-:W3:Y:S04]  /*61cd0*/  LDL.LU R243, [R1+0x2eac] ;  /* 0x002eac0001f37983 */ /* 0x002ee80000300800 */
[----:B--2---:R-:W2:Y:S04]  /*61ce0*/  LDL.LU R242, [R1+0x2ff8] ;  /* 0x002ff80001f27983 */ /* 0x004ea80000300800 */
[----:B------:R-:W2:Y:S01]  /*61cf0*/  LDL.LU R241, [R1+0x2ec4] ;  /* 0x002ec40001f17983 */ /* 0x000ea20000300800 */
        /* <DEDUP_REMOVED lines=8> */
[----:B0-----:R-:W4:Y:S04]  /*61d80*/  LDL.LU R234, [R1+0x2fdc] ;  /* 0x002fdc0001ea7983 */ /* 0x001f280000300800 */
[----:B-1----:R-:W4:Y:S01]  /*61d90*/  LDL.LU R3, [R1+0x2ee4] ;  /* 0x002ee40001037983 */ /* 0x002f220000300800 */
[----:B------:R-:W-:-:S02]  /*61da0*/  IMAD.MOV.U32 R21, RZ, RZ, R20 ;  /* 0x000000ffff157224 */ /* 0x000fc400078e0014 */
[----:B------:R-:W-:Y:S02]  /*61db0*/  IMAD.MOV.U32 R20, RZ, RZ, R12 ;  /* 0x000000ffff147224 */ /* 0x000fe400078e000c */
[----:B------:R-:W-:Y:S02]  /*61dc0*/  IMAD.MOV.U32 R19, RZ, RZ, R18 ;  /* 0x000000ffff137224 */ /* 0x000fe400078e0012 */
[----:B------:R-:W-:Y:S01]  /*61dd0*/  IMAD.MOV.U32 R18, RZ, RZ, R13 ;  /* 0x000000ffff127224 */ /* 0x000fe200078e000d */
[----:B------:R-:W-:Y:S01]  /*61de0*/  IADD3 R15, P5, R15, R11, RZ ;  /* 0x0000000b0f0f7210 */ /* 0x000fe20007fbe0ff */
        /* <DEDUP_REMOVED lines=14> */
[----:B------:R0:W-:Y:S02]  /*61ed0*/  STL [R1+0x2eb0], R244 ;  /* 0x002eb0f401007387 */ /* 0x0001e40000100800 */
[----:B0-----:R-:W0:Y:S01]  /*61ee0*/  LDC R244, c[0x0][0x23c] ;  /* 0x00008f00fff47b82 */ /* 0x001e220000000800 */
[-C--:B------:R-:W-:Y:S01]  /*61ef0*/  IADD3 R247, P3, R247, R11.reuse, RZ ;  /* 0x0000000bf7f77210 */ /* 0x080fe20007f7e0ff */
[----:B------:R-:W-:Y:S01]  /*61f00*/  IMAD.X R246, R246, 0x1, R0, P4 ;  /* 0x00000001f6f67824 */ /* 0x000fe200020e0600 */
[----:B------:R-:W-:-:S03]  /*61f10*/  IADD3 R245, P4, R245, R11, RZ ;  /* 0x0000000bf5f57210 */ /* 0x000fc60007f9e0ff */
[----:B------:R1:W-:Y:S04]  /*61f20*/  STL [R1+0x2ee8], R247 ;  /* 0x002ee8f701007387 */ /* 0x0003e80000100800 */
[----:B------:R1:W-:Y:S01]  /*61f30*/  STL [R1+0x2eb8], R246 ;  /* 0x002eb8f601007387 */ /* 0x0003e20000100800 */
[----:B---3--:R-:W-:Y:S02]  /*61f40*/  IMAD.X R243, R243, 0x1, R0, P5 ;  /* 0x00000001f3f37824 */ /* 0x008fe400028e0600 */
[----:B0-----:R-:W-:Y:S01]  /*61f50*/  IMAD.SHL.U32 R12, R244, 0x100, RZ ;  /* 0x00000100f40c7824 */ /* 0x001fe200078e00ff */
[----:B--2---:R-:W-:-:S03]  /*61f60*/  IADD3 R242, P5, R242, R11, RZ ;  /* 0x0000000bf2f27210 */ /* 0x004fc60007fbe0ff */
[----:B------:R-:W-:Y:S02]  /*61f70*/  IMAD.SHL.U32 R12, R12, 0x2, RZ ;  /* 0x000000020c0c7824 */ /* 0x000fe400078e00ff */
[--C-:B------:R-:W-:Y:S01]  /*61f80*/  IMAD.X R241, R241, 0x1, R0.reuse, P6 ;  /* 0x00000001f1f17824 */ /* 0x100fe200030e0600 */
[----:B------:R0:W-:Y:S04]  /*61f90*/  STL [R1+0x2ef8], R245 ;  /* 0x002ef8f501007387 */ /* 0x0001e80000100800 */
[----:B------:R2:W-:Y:S04]  /*61fa0*/  STL [R1+0x2eac], R243 ;  /* 0x002eacf301007387 */ /* 0x0005e80000100800 */
[----:B------:R3:W-:Y:S04]  /*61fb0*/  STL [R1+0x2ff8], R242 ;  /* 0x002ff8f201007387 */ /* 0x0007e80000100800 */
[----:B------:R3:W-:Y:S01]  /*61fc0*/  STL [R1+0x2ec4], R241 ;  /* 0x002ec4f101007387 */ /* 0x0007e20000100800 */
[----:B----4-:R-:W-:Y:S01]  /*61fd0*/  IADD3 R240, P6, R240, R12, RZ ;  /* 0x0000000cf0f07210 */ /* 0x010fe20007fde0ff */
        /* <DEDUP_REMOVED lines=24> */
[----:B-1----:R-:W4:Y:S04]  /*62160*/  LDL.LU R247, [R1+0x2fd8] ;  /* 0x002fd80001f77983 */ /* 0x002f280000300800 */
[----:B------:R-:W4:Y:S04]  /*62170*/  LDL.LU R246, [R1+0x2fac] ;  /* 0x002fac0001f67983 */ /* 0x000f280000300800 */
[----:B0-----:R-:W4:Y:S04]  /*62180*/  LDL.LU R245, [R1+0x2fd0] ;  /* 0x002fd00001f57983 */ /* 0x001f280000300800 */
[----:B------:R-:W4:Y:S04]  /*62190*/  LDL.LU R244, [R1+0x2fa4] ;  /* 0x002fa40001f47983 */ /* 0x000f280000300800 */
[----:B--2---:R-:W2:Y:S04]  /*621a0*/  LDL.LU R243, [R1+0x2fc8] ;  /* 0x002fc80001f37983 */ /* 0x004ea80000300800 */
[----:B---3--:R-:W3:Y:S04]  /*621b0*/  LDL.LU R242, [R1+0x2f9c] ;  /* 0x002f9c0001f27983 */ /* 0x008ee80000300800 */
[----:B------:R-:W3:Y:S04]  /*621c0*/  LDL.LU R241, [R1+0x2fc0] ;  /* 0x002fc00001f17983 */ /* 0x000ee80000300800 */
[----:B----4-:R-:W4:Y:S04]  /*621d0*/  LDL.LU R240, [R1+0x2f94] ;  /* 0x002f940001f07983 */ /* 0x010f280000300800 */
[----:B------:R-:W4:Y:S04]  /*621e0*/  LDL.LU R239, [R1+0x2fb8] ;  /* 0x002fb80001ef7983 */ /* 0x000f280000300800 */
[----:B------:R-:W4:Y:S04]  /*621f0*/  LDL.LU R238, [R1+0x2f8c] ;  /* 0x002f8c0001ee7983 */ /* 0x000f280000300800 */
[----:B------:R-:W4:Y:S04]  /*62200*/  LDL.LU R237, [R1+0x2fb0] ;  /* 0x002fb00001ed7983 */ /* 0x000f280000300800 */
[----:B------:R-:W4:Y:S04]  /*62210*/  LDL.LU R236, [R1+0x2f84] ;  /* 0x002f840001ec7983 */ /* 0x000f280000300800 */
[----:B------:R-:W4:Y:S04]  /*62220*/  LDL.LU R235, [R1+0x2fa8] ;  /* 0x002fa80001eb7983 */ /* 0x000f280000300800 */
[----:B------:R-:W4:Y:S04]  /*62230*/  LDL.LU R234, [R1+0x2f7c] ;  /* 0x002f7c0001ea7983 */ /* 0x000f280000300800 */
[----:B------:R-:W4:Y:S01]  /*62240*/  LDL.LU R3, [R1+0x2fa0] ;  /* 0x002fa00001037983 */ /* 0x000f220000300800 */
[----:B------:R-:W-:Y:S01]  /*62250*/  IADD3 R11, P4, R11, R12, RZ ;  /* 0x0000000c0b0b7210 */ /* 0x000fe20007f9e0ff */
        /* <DEDUP_REMOVED lines=24> */
[----:B--2---:R-:W-:-:S03]  /*623e0*/  IMAD.X R243, R243, 0x1, R2, P5 ;  /* 0x00000001f3f37824 */ /* 0x004fc600028e0602 */
[----:B------:R2:W-:Y:S01]  /*623f0*/  STL [R1+0x2fa4], R244 ;  /* 0x002fa4f401007387 */ /* 0x0005e20000100800 */
[----:B---3--:R-:W-:-:S03]  /*62400*/  IADD3 R242, P5, R242, R12, RZ ;  /* 0x0000000cf2f27210 */ /* 0x008fc60007fbe0ff */
[----:B------:R3:W-:Y:S01]  /*62410*/  STL [R1+0x2fc8], R243 ;  /* 0x002fc8f301007387 */ /* 0x0007e20000100800 */
[----:B------:R-:W-:-:S03]  /*62420*/  IMAD.X R241, R241, 0x1, R2, P6 ;  /* 0x00000001f1f17824 */ /* 0x000fc600030e0602 */
[----:B------:R3:W-:Y:S01]  /*62430*/  STL [R1+0x2f9c], R242 ;  /* 0x002f9cf201007387 */ /* 0x0007e20000100800 */
[----:B----4-:R-:W-:-:S03]  /*62440*/  IADD3 R240, P6, R240, R12, RZ ;  /* 0x0000000cf0f07210 */ /* 0x010fc60007fde0ff */
        /* <DEDUP_REMOVED lines=14> */
[----:B0-----:R-:W4:Y:S04]  /*62530*/  LDL.LU R11, [R1+0x2f74] ;  /* 0x002f7400010b7983 */ /* 0x001f280000300800 */
[----:B------:R0:W-:Y:S04]  /*62540*/  STL [R1+0x2f7c], R234 ;  /* 0x002f7cea01007387 */ /* 0x0001e80000100800 */
[----:B-1----:R-:W4:Y:S04]  /*62550*/  LDL.LU R13, [R1+0x2f98] ;  /* 0x002f9800010d7983 */ /* 0x002f280000300800 */
        /* <DEDUP_REMOVED lines=46> */
[----:B--2---:R-:W-:-:S03]  /*62840*/  IADD3 R244, P4, R244, R12, RZ ;  /* 0x0000000cf4f47210 */ /* 0x004fc60007f9e0ff */
[----:B------:R2:W-:Y:S01]  /*62850*/  STL [R1+0x2f70], R245 ;  /* 0x002f70f501007387 */ /* 0x0005e20000100800 */
[----:B---3--:R-:W-:-:S03]  /*62860*/  IMAD.X R243, R243, 0x1, R2, P5 ;  /* 0x00000001f3f37824 */ /* 0x008fc600028e0602 */
[----:B------:R3:W-:Y:S01]  /*62870*/  STL [R1+0x2f44], R244 ;  /* 0x002f44f401007387 */ /* 0x0007e20000100800 */
[----:B------:R-:W-:-:S03]  /*62880*/  IADD3 R242, P5, R242, R12, RZ ;  /* 0x0000000cf2f27210 */ /* 0x000fc60007fbe0ff */
[----:B------:R3:W-:Y:S01]  /*62890*/  STL [R1+0x2f68], R243 ;  /* 0x002f68f301007387 */ /* 0x0007e20000100800 */
[----:B----4-:R-:W-:-:S03]  /*628a0*/  IMAD.X R241, R241, 0x1, R2, P6 ;  /* 0x00000001f1f17824 */ /* 0x010fc600030e0602 */
        /* <DEDUP_REMOVED lines=463> */
[----:B------:R-:W4:Y:S01]  /*645a0*/  LDL.LU R237, [R1+0xdfc] ;  /* 0x000dfc0001ed7983 */ /* 0x000f220000300800 */
[----:B------:R-:W-:-:S03]  /*645b0*/  IMAD.MOV.U32 R252, RZ, RZ, R4 ;  /* 0x000000fffffc7224 */ /* 0x000fc600078e0004 */
[----:B------:R-:W4:Y:S01]  /*645c0*/  LDL.LU R236, [R1+0xde0] ;  /* 0x000de00001ec7983 */ /* 0x000f220000300800 */
[----:B------:R-:W-:-:S03]  /*645d0*/  IMAD.MOV.U32 R247, RZ, RZ, R5 ;  /* 0x000000fffff77224 */ /* 0x000fc600078e0005 */
[----:B------:R-:W4:Y:S01]  /*645e0*/  LDL.LU R235, [R1+0xdf8] ;  /* 0x000df80001eb7983 */ /* 0x000f220000300800 */
[----:B------:R-:W-:-:S03]  /*645f0*/  IMAD.MOV.U32 R246, RZ, RZ, R6 ;  /* 0x000000fffff67224 */ /* 0x000fc600078e0006 */
[----:B0-----:R-:W4:Y:S01]  /*64600*/  LDL.LU R234, [R1+0xdd8] ;  /* 0x000dd80001ea7983 */ /* 0x001f220000300800 */
[----:B------:R-:W-:-:S03]  /*64610*/  IMAD.MOV.U32 R245, RZ, RZ, R7 ;  /* 0x000000fffff57224 */ /* 0x000fc600078e0007 */
[----:B-1----:R-:W4:Y:S04]  /*64620*/  LDL.LU R3, [R1+0xdf4] ;  /* 0x000df40001037983 */ /* 0x002f280000300800 */
[----:B------:R-:W4:Y:S01]  /*64630*/  LDL.LU R4, [R1+0xdd0] ;  /* 0x000dd00001047983 */ /* 0x000f220000300800 */
[----:B------:R-:W-:-:S03]  /*64640*/  IMAD.MOV.U32 R244, RZ, RZ, R8 ;  /* 0x000000fffff47224 */ /* 0x000fc600078e0008 */
[----:B------:R-:W4:Y:S04]  /*64650*/  LDL.LU R5, [R1+0xdf0] ;  /* 0x000df00001057983 */ /* 0x000f280000300800 */
[----:B------:R-:W4:Y:S01]  /*64660*/  LDL.LU R6, [R1+0xdc8] ;  /* 0x000dc80001067983 */ /* 0x000f220000300800 */
[----:B------:R-:W-:-:S03]  /*64670*/  IMAD.MOV.U32 R243, RZ, RZ, R9 ;  /* 0x000000fffff37224 */ /* 0x000fc600078e0009 */
[----:B------:R-:W4:Y:S04]  /*64680*/  LDL.LU R7, [R1+0xdec] ;  /* 0x000dec0001077983 */ /* 0x000f280000300800 */
[----:B------:R-:W4:Y:S04]  /*64690*/  LDL.LU R8, [R1+0xdc0] ;  /* 0x000dc00001087983 */ /* 0x000f280000300800 */
[----:B------:R-:W4:Y:S01]  /*646a0*/  LDL.LU R9, [R1+0xde4] ;  /* 0x000de40001097983 */ /* 0x000f220000300800 */
[----:B------:R-:W-:Y:S01]  /*646b0*/  IMAD.X R247, R247, 0x1, R2, P3 ;  /* 0x00000001f7f77824 */ /* 0x000fe200018e0602 */
[----:B------:R-:W-:-:S02]  /*646c0*/  IADD3 R246, P3, R246, R12, RZ ;  /* 0x0000000cf6f67210 */ /* 0x000fc40007f7e0ff */
        /* <DEDUP_REMOVED lines=9> */
[----:B--2---:R-:W-:-:S03]  /*64760*/  IMAD.X R249, R249, 0x1, R2, P1 ;  /* 0x00000001f9f97824 */ /* 0x004fc600008e0602 */
[----:B------:R-:W-:Y:S01]  /*64770*/  STL [R1+0x3118], R248 ;  /* 0x003118f801007387 */ /* 0x000fe20000100800 */
[----:B---3--:R-:W-:-:S03]  /*64780*/  IADD3 R250, P1, R250, R12, RZ ;  /* 0x0000000cfafa7210 */ /* 0x008fc60007f3e0ff */
[----:B------:R-:W-:Y:S01]  /*64790*/  STL [R1+0xe18], R249 ;  /* 0x000e18f901007387 */ /* 0x000fe20000100800 */
[--C-:B------:R-:W-:Y:S01]  /*647a0*/  IMAD.X R251, R251, 0x1, R2.reuse, P2 ;  /* 0x00000001fbfb7824 */ /* 0x100fe200010e0602 */
[-C--:B------:R-:W-:Y:S02]  /*647b0*/  IADD3 R252, P2, R252, R12.reuse, RZ ;  /* 0x0000000cfcfc7210 */ /* 0x080fe40007f5e0ff */
[----:B------:R-:W-:Y:S01]  /*647c0*/  STL [R1+0x311c], R250 ;  /* 0x00311cfa01007387 */ /* 0x000fe20000100800 */
[--C-:B------:R-:W-:Y:S01]  /*647d0*/  IMAD.X R245, R245, 0x1, R2.reuse, P4 ;  /* 0x00000001f5f57824 */ /* 0x100fe200020e0602 */
[-C--:B------:R-:W-:Y:S01]  /*647e0*/  IADD3 R244, P4, R244, R12.reuse, RZ ;  /* 0x0000000cf4f47210 */ /* 0x080fe20007f9e0ff */
[--C-:B------:R-:W-:Y:S01]  /*647f0*/  IMAD.X R243, R243, 0x1, R2.reuse, P5 ;  /* 0x00000001f3f37824 */ /* 0x100fe200028e0602 */
[----:B------:R-:W-:Y:S01]  /*64800*/  STL [R1+0xe14], R251 ;  /* 0x000e14fb01007387 */ /* 0x000fe20000100800 */
[----:B----4-:R-:W-:Y:S01]  /*64810*/  IADD3 R242, P5, R242, R12, RZ ;  /* 0x0000000cf2f27210 */ /* 0x010fe20007fbe0ff */
[----:B------:R-:W-:-:S02]  /*64820*/  IMAD.X R241, R241, 0x1, R2, P6 ;  /* 0x00000001f1f17824 */ /* 0x000fc400030e0602 */
        /* <DEDUP_REMOVED lines=26> */
[----:B------:R-:W-:-:S03]  /*649d0*/  IADD3 R8, P6, R8, R12, RZ ;  /* 0x0000000c08087210 */ /* 0x000fc60007fde0ff */
[----:B------:R1:W-:Y:S01]  /*649e0*/  STL [R1+0xdd8], R234 ;  /* 0x000dd8ea01007387 */ /* 0x0003e20000100800 */
[----:B------:R-:W-:-:S03]  /*649f0*/  IMAD.X R9, R9, 0x1, R2, P1 ;  /* 0x0000000109097824 */ /* 0x000fc600008e0602 */
[----:B------:R-:W-:Y:S04]  /*64a00*/  STL [R1+0xdf4], R3 ;  /* 0x000df40301007387 */ /* 0x000fe80000100800 */
[----:B------:R-:W-:Y:S04]  /*64a10*/  STL [R1+0xdd0], R4 ;  /* 0x000dd00401007387 */ /* 0x000fe80000100800 */
[----:B------:R-:W-:Y:S04]  /*64a20*/  STL [R1+0xdf0], R5 ;  /* 0x000df00501007387 */ /* 0x000fe80000100800 */
[----:B------:R-:W-:Y:S04]  /*64a30*/  STL [R1+0xdc8], R6 ;  /* 0x000dc80601007387 */ /* 0x000fe80000100800 */
[----:B------:R-:W-:Y:S04]  /*64a40*/  STL [R1+0xdec], R7 ;  /* 0x000dec0701007387 */ /* 0x000fe80000100800 */
[----:B0-----:R-:W2:Y:S04]  /*64a50*/  LDL.LU R235, [R1+0xddc] ;  /* 0x000ddc0001eb7983 */ /* 0x001ea80000300800 */
        /* <DEDUP_REMOVED lines=11> */
[----:B------:R-:W4:Y:S01]  /*64b10*/  LDL.LU R245, [R1+0xdb4] ;  /* 0x000db40001f57983 */ /* 0x000f220000300800 */
[----:B-1----:R-:W-:-:S03]  /*64b20*/  IMAD.MOV.U32 R234, RZ, RZ, R10 ;  /* 0x000000ffffea7224 */ /* 0x002fc600078e000a */
[----:B------:R-:W4:Y:S04]  /*64b30*/  LDL.LU R246, [R1+0xd88] ;  /* 0x000d880001f67983 */ /* 0x000f280000300800 */
[----:B------:R-:W4:Y:S04]  /*64b40*/  LDL.LU R247, [R1+0xdac] ;  /* 0x000dac0001f77983 */ /* 0x000f280000300800 */
[----:B------:R-:W4:Y:S04]  /*64b50*/  LDL.LU R10, [R1+0xd80] ;  /* 0x000d8000010a7983 */ /* 0x000f280000300800 */
[----:B0-----:R-:W4:Y:S04]  /*64b60*/  LDL.LU R9, [R1+0xda4] ;  /* 0x000da40001097983 */ /* 0x001f280000300800 */
        /* <DEDUP_REMOVED lines=15> */
[----:B------:R-:W-:-:S05]  /*64c60*/  IADD3 R234, P1, R234, R12, RZ ;  /* 0x0000000ceaea7210 */ /* 0x000fca0007f3e0ff */
[----:B------:R0:W-:Y:S04]  /*64c70*/  STL [R1+0xdb8], R234 ;  /* 0x000db8ea01007387 */ /* 0x0001e80000100800 */
[----:B0-----:R0:W5:Y:S01]  /*64c80*/  LDL.LU R234, [R1+0x3194] ;  /* 0x0031940001ea7983 */ /* 0x0011620000300800 */
[----:B------:R-:W-:Y:S02]  /*64c90*/  WARPGROUP.DEPBAR.LE gsb0, 0x0 ;  /* 0x00008000000079c5 */ /* 0x000fe40000010000 */
[----:B--2---:R-:W-:-:S05]  /*64ca0*/  IMAD.X R235, R235, 0x1, R2, P2 ;  /* 0x00000001ebeb7824 */ /* 0x004fca00010e0602 */
[----:B------:R1:W-:Y:S01]  /*64cb0*/  STL [R1+0xddc], R235 ;  /* 0x000ddceb01007387 */ /* 0x0003e20000100800 */
[----:B---3--:R-:W-:-:S03]  /*64cc0*/  IADD3 R236, P2, R236, R12, RZ ;  /* 0x0000000cecec7210 */ /* 0x008fc60007f5e0ff */
[----:B-1----:R0:W5:Y:S01]  /*64cd0*/  LDL.LU R235, [R1+0x3190] ;  /* 0x0031900001eb7983 */ /* 0x0021620000300800 */
[----:B----4-:R-:W-:-:S03]  /*64ce0*/  IMAD.X R237, R237, 0x1, R2, P3 ;  /* 0x00000001eded7824 */ /* 0x010fc600018e0602 */
[----:B------:R1:W-:Y:S01]  /*64cf0*/  STL [R1+0xdb0], R236 ;  /* 0x000db0ec01007387 */ /* 0x0003e20000100800 */
[-C--:B------:R-:W-:Y:S01]  /*64d00*/  IADD3 R238, P3, R238, R12.reuse, RZ ;  /* 0x0000000ceeee7210 */ /* 0x080fe20007f7e0ff */
[----:B------:R-:W-:Y:S02]  /*64d10*/  IMAD.X R239, R239, 0x1, R2, P4 ;  /* 0x00000001efef7824 */ /* 0x000fe400020e0602 */
[----:B-1----:R0:W5:Y:S01]  /*64d20*/  LDL.LU R236, [R1+0x318c] ;  /* 0x00318c0001ec7983 */ /* 0x0021620000300800 */
[----:B------:R-:W-:-:S03]  /*64d30*/  IADD3 R240, P4, R240, R12, RZ ;  /* 0x0000000cf0f07210 */ /* 0x000fc60007f9e0ff */
[----:B------:R1:W-:Y:S01]  /*64d40*/  STL [R1+0xdd4], R237 ;  /* 0x000dd4ed01007387 */ /* 0x0003e20000100800 */
[--C-:B------:R-:W-:Y:S01]  /*64d50*/  IMAD.X R241, R241, 0x1, R2.reuse, P5 ;  /* 0x00000001f1f17824 */ /* 0x100fe200028e0602 */
[-C--:B------:R-:W-:Y:S02]  /*64d60*/  IADD3 R242, P5, R242, R12.reuse, RZ ;  /* 0x0000000cf2f27210 */ /* 0x080fe40007fbe0ff */
[----:B-1----:R0:W5:Y:S04]  /*64d70*/  LDL.LU R237, [R1+0x3188] ;  /* 0x0031880001ed7983 */ /* 0x0021680000300800 */
[----:B------:R1:W-:Y:S01]  /*64d80*/  STL [R1+0xda8], R238 ;  /* 0x000da8ee01007387 */ /* 0x0003e20000100800 */
[----:B------:R-:W-:Y:S01]  /*64d90*/  IMAD.X R243, R243, 0x1, R2, P6 ;  /* 0x00000001f3f37824 */ /* 0x000fe200030e0602 */
[----:B------:R-:W-:-:S02]  /*64da0*/  IADD3 R244, P6, R244, R12, RZ ;  /* 0x0000000cf4f47210 */ /* 0x000fc40007fde0ff */
[----:B-1----:R0:W5:Y:S04]  /*64db0*/  LDL.LU R238, [R1+0x3184] ;  /* 0x0031840001ee7983 */ /* 0x0021680000300800 */
[----:B------:R1:W-:Y:S01]  /*64dc0*/  STL [R1+0xdcc], R239 ;  /* 0x000dccef01007387 */ /* 0x0003e20000100800 */
[--C-:B------:R-:W-:Y:S01]  /*64dd0*/  IMAD.X R245, R245, 0x1, R2.reuse, P1 ;  /* 0x00000001f5f57824 */ /* 0x100fe200008e0602 */
[----:B------:R-:W-:Y:S02]  /*64de0*/  IADD3 R246, P1, R246, R12, RZ ;  /* 0x0000000cf6f67210 */ /* 0x000fe40007f3e0ff */
[----:B-1----:R0:W5:Y:S04]  /*64df0*/  LDL.LU R239, [R1+0x3180] ;  /* 0x0031800001ef7983 */ /* 0x0021680000300800 */
[----:B------:R1:W-:Y:S01]  /*64e00*/  STL [R1+0xda0], R240 ;  /* 0x000da0f001007387 */ /* 0x0003e20000100800 */
[----:B------:R-:W-:-:S03]  /*64e10*/  IMAD.X R247, R247, 0x1, R2, P2 ;  /* 0x00000001f7f77824 */ /* 0x000fc600010e0602 */
[----:B-1----:R0:W5:Y:S04]  /*64e20*/  LDL.LU R240, [R1+0x317c] ;  /* 0x00317c0001f07983 */ /* 0x0021680000300800 */
[----:B------:R1:W-:Y:S01]  /*64e30*/  STL [R1+0xdc4], R241 ;  /* 0x000dc4f101007387 */ /* 0x0003e20000100800 */
[----:B------:R-:W-:-:S03]  /*64e40*/  IADD3 R10, P2, R10, R12, RZ ;  /* 0x0000000c0a0a7210 */ /* 0x000fc60007f5e0ff */
        /* <DEDUP_REMOVED lines=29> */
[----:B------:R-:W-:Y:S01]  /*65020*/  IADD3 R15, P1, R15, R12, RZ ;  /* 0x0000000c0f0f7210 */ /* 0x000fe20007f3e0ff */
[--C-:B------:R-:W-:Y:S02]  /*65030*/  IMAD.X R17, R17, 0x1, R2.reuse, P2 ;  /* 0x0000000111117824 */ /* 0x100fe400010e0602 */
[----:B-1----:R0:W5:Y:S04]  /*65040*/  LDL.LU R7, [R1+0x3150] ;  /* 0x0031500001077983 */ /* 0x0021680000300800 */
[----:B------:R1:W-:Y:S01]  /*65050*/  STL [R1+0xd70], R6 ;  /* 0x000d700601007387 */ /* 0x0003e20000100800 */
[----:B------:R-:W-:-:S03]  /*65060*/  IMAD.X R248, R248, 0x1, R2, P3 ;  /* 0x00000001f8f87824 */ /* 0x000fc600018e0602 */
[----:B-1----:R0:W5:Y:S04]  /*65070*/  LDL.LU R6, [R1+0x314c] ;  /* 0x00314c0001067983 */ /* 0x0021680000300800 */
[----:B------:R1:W-:Y:S01]  /*65080*/  STL [R1+0xd94], R5 ;  /* 0x000d940501007387 */ /* 0x0003e20000100800 */
[--C-:B------:R-:W-:Y:S02]  /*65090*/  IMAD.X R249, R249, 0x1, R2.reuse, P4 ;  /* 0x00000001f9f97824 */ /* 0x100fe400020e0602 */
[--C-:B------:R-:W-:Y:S01]  /*650a0*/  IMAD.X R250, R250, 0x1, R2.reuse, P5 ;  /* 0x00000001fafa7824 */ /* 0x100fe200028e0602 */
[----:B-1----:R0:W5:Y:S04]  /*650b0*/  LDL.LU R5, [R1+0x3148] ;  /* 0x0031480001057983 */ /* 0x0021680000300800 */
[----:B------:R1:W-:Y:S01]  /*650c0*/  STL [R1+0xd68], R4 ;  /* 0x000d680401007387 */ /* 0x0003e20000100800 */
[----:B------:R-:W-:-:S02]  /*650d0*/  IMAD.X R251, R251, 0x1, R2, P6 ;  /* 0x00000001fbfb7824 */ /* 0x000fc400030e0602 */
[----:B------:R-:W-:Y:S01]  /*650e0*/  IMAD.X R252, R252, 0x1, R2, P1 ;  /* 0x00000001fcfc7824 */ /* 0x000fe200008e0602 */
[----:B-1----:R0:W5:Y:S04]  /*650f0*/  LDL.LU R4, [R1+0x3144] ;  /* 0x0031440001047983 */ /* 0x0021680000300800 */
[----:B------:R1:W-:Y:S04]  /*65100*/  STL [R1+0xd8c], R3 ;  /* 0x000d8c0301007387 */ /* 0x0003e80000100800 */
[----:B-1----:R0:W5:Y:S04]  /*65110*/  LDL.LU R3, [R1+0x3140] ;  /* 0x0031400001037983 */ /* 0x0021680000300800 */
[----:B------:R1:W-:Y:S04]  /*65120*/  STL [R1+0xd60], R11 ;  /* 0x000d600b01007387 */ /* 0x0003e80000100800 */
[----:B------:R-:W-:Y:S04]  /*65130*/  STL [R1+0xd84], R13 ;  /* 0x000d840d01007387 */ /* 0x000fe80000100800 */
[----:B------:R-:W-:Y:S01]  /*65140*/  STL [R1+0xd58], R15 ;  /* 0x000d580f01007387 */ /* 0x000fe20000100800 */
[----:B-1----:R-:W1:Y:S03]  /*65150*/  LDC R11, c[0x0][0x238] ;  /* 0x00008e00ff0b7b82 */ /* 0x002e660000000800 */
[----:B------:R2:W-:Y:S04]  /*65160*/  STL [R1+0xd7c], R17 ;  /* 0x000d7c1101007387 */ /* 0x0005e80000100800 */
[----:B------:R0:W-:Y:S04]  /*65170*/  STL [R1+0xd74], R248 ;  /* 0x000d74f801007387 */ /* 0x0001e80000100800 */
[----:B------:R0:W-:Y:S04]  /*65180*/  STL [R1+0xd6c], R249 ;  /* 0x000d6cf901007387 */ /* 0x0001e80000100800 */
[----:B------:R0:W-:Y:S04]  /*65190*/  STL [R1+0xd64], R250 ;  /* 0x000d64fa01007387 */ /* 0x0001e80000100800 */
[----:B------:R0:W-:Y:S04]  /*651a0*/  STL [R1+0xd5c], R251 ;  /* 0x000d5cfb01007387 */ /* 0x0001e80000100800 */
[----:B------:R0:W-:Y:S01]  /*651b0*/  STL [R1+0xd54], R252 ;  /* 0x000d54fc01007387 */ /* 0x0001e20000100800 */
[----:B-1----:R-:W-:-:S02]  /*651c0*/  IMAD.SHL.U32 R11, R11, 0x100, RZ ;  /* 0x000001000b0b7824 */ /* 0x002fc400078e00ff */
[----:B--2---:R-:W-:Y:S02]  /*651d0*/  IMAD.MOV.U32 R17, RZ, RZ, R16 ;  /* 0x000000ffff117224 */ /* 0x004fe400078e0010 */
[----:B------:R-:W-:Y:S02]  /*651e0*/  IMAD.MOV.U32 R15, RZ, RZ, R14 ;  /* 0x000000ffff0f7224 */ /* 0x000fe400078e000e */
[----:B------:R-:W-:Y:S02]  /*651f0*/  IMAD.SHL.U32 R11, R11, 0x2, RZ ;  /* 0x000000020b0b7824 */ /* 0x000fe400078e00ff */
[----:B------:R-:W-:Y:S02]  /*65200*/  IMAD.MOV.U32 R16, RZ, RZ, R22 ;  /* 0x000000ffff107224 */ /* 0x000fe400078e0016 */
[----:B------:R-:W-:Y:S01]  /*65210*/  IMAD.MOV.U32 R14, RZ, RZ, R23 ;  /* 0x000000ffff0e7224 */ /* 0x000fe200078e0017 */
[----:B0-----:R-:W-:Y:S06]  /*65220*/  @P0 BRA `(.L_x_1) ;  /* 0xfffffafc00900947 */ /* 0x001fec000383ffff */
[----:B-----5:R-:W2:Y:S04]  /*65230*/  LDL.LU R4, [R1+0x6c] ;  /* 0x00006c0001047983 */ /* 0x020ea80000300800 */
[----:B------:R-:W3:Y:S04]  /*65240*/  LDL.LU R13, [R1+0x7c] ;  /* 0x00007c00010d7983 */ /* 0x000ee80000300800 */
[----:B------:R-:W4:Y:S04]  /*65250*/  LDL.LU R12, [R1+0x74] ;  /* 0x00007400010c7983 */ /* 0x000f280000300800 */
[----:B------:R-:W4:Y:S04]  /*65260*/  LDL.LU R23, [R1+0x78] ;  /* 0x0000780001177983 */ /* 0x000f280000300800 */
[----:B------:R-:W4:Y:S04]  /*65270*/  LDL.LU R22, [R1+0x70] ;  /* 0x0000700001167983 */ /* 0x000f280000300800 */
[----:B------:R-:W4:Y:S04]  /*65280*/  LDL.LU R2, [R1+0x1c] ;  /* 0x00001c0001027983 */ /* 0x000f280000300800 */
[----:B------:R-:W4:Y:S04]  /*65290*/  LDL.LU R0, [R1+0x14] ;  /* 0x0000140001007983 */ /* 0x000f280000300800 */
[----:B------:R-:W4:Y:S04]  /*652a0*/  LDL.LU R3, [R1+0x18] ;  /* 0x0000180001037983 */ /* 0x000f280000300800 */
[----:B------:R-:W4:Y:S01]  /*652b0*/  LDL.LU R248, [R1+0x10] ;  /* 0x0000100001f87983 */ /* 0x000f220000300800 */
[----:B------:R-:W-:-:S03]  /*652c0*/  F2FP.F16.F32.PACK_AB R11, R55, R119 ;  /* 0x00000077370b723e */ /* 0x000fc600000000ff */
[----:B------:R-:W4:Y:S01]  /*652d0*/  LDL.LU R249, [R1+0xc] ;  /* 0x00000c0001f97983 */ /* 0x000f220000300800 */
[----:B------:R-:W-:-:S03]  /*652e0*/  F2FP.F16.F32.PACK_AB R10, R53, R117 ;  /* 0x00000075350a723e */ /* 0x000fc600000000ff */
[----:B------:R-:W4:Y:S01]  /*652f0*/  LDL.LU R250, [R1+0x4] ;  /* 0x0000040001fa7983 */ /* 0x000f220000300800 */
[----:B------:R-:W-:-:S03]  /*65300*/  F2FP.F16.F32.PACK_AB R9, R87, R151 ;  /* 0x000000975709723e */ /* 0x000fc600000000ff */
[----:B------:R-:W4:Y:S04]  /*65310*/  LDL.LU R251, [R1+0x8] ;  /* 0x0000080001fb7983 */ /* 0x000f280000300800 */
[----:B------:R-:W4:Y:S01]  /*65320*/  LDL.LU R252, [R1] ;  /* 0x0000000001fc7983 */ /* 0x000f220000300800 */
[----:B------:R-:W-:-:S03]  /*65330*/  F2FP.F16.F32.PACK_AB R8, R85, R149 ;  /* 0x000000955508723e */ /* 0x000fc600000000ff */
[----:B------:R-:W4:Y:S04]  /*65340*/  LDL.LU R119, [R1+0x50] ;  /* 0x0000500001777983 */ /* 0x000f280000300800 */
[----:B------:R-:W4:Y:S01]  /*65350*/  LDL.LU R117, [R1+0x58] ;  /* 0x0000580001757983 */ /* 0x000f220000300800 */
[----:B------:R-:W-:-:S03]  /*65360*/  F2FP.F16.F32.PACK_AB R15, R183, R247 ;  /* 0x000000f7b70f723e */ /* 0x000fc600000000ff */
[----:B------:R-:W4:Y:S04]  /*65370*/  LDL.LU R87, [R1+0x60] ;  /* 0x0000600001577983 */ /* 0x000f280000300800 */
[----:B------:R-:W4:Y:S01]  /*65380*/  LDL.LU R151, [R1+0x20] ;  /* 0x0000200001977983 */ /* 0x000f220000300800 */
[----:B------:R-:W-:-:S03]  /*65390*/  F2FP.F16.F32.PACK_AB R14, R181, R245 ;  /* 0x000000f5b50e723e */ /* 0x000fc600000000ff */
        /* <DEDUP_REMOVED lines=8> */
[----:B------:R-:W-:Y:S02]  /*65420*/  F2FP.F16.F32.PACK_AB R5, R86, R150 ;  /* 0x000000965605723e */ /* 0x000fe400000000ff */
[----:B------:R-:W-:Y:S01]  /*65430*/  F2FP.F16.F32.PACK_AB R19, R182, R246 ;  /* 0x000000f6b613723e */ /* 0x000fe200000000ff */
[----:B--2---:R-:W-:Y:S01]  /*65440*/  IMAD.MOV.U32 R53, RZ, RZ, R4 ;  /* 0x000000ffff357224 */ /* 0x004fe200078e0004 */
[----:B---3--:R-:W-:Y:S02]  /*65450*/  F2FP.F16.F32.PACK_AB R13, R215, R13 ;  /* 0x0000000dd70d723e */ /* 0x008fe400000000ff */
[----:B------:R-:W2:Y:S01]  /*65460*/  LDL.LU R215, [R1+0x34] ;  /* 0x0000340001d77983 */ /* 0x000ea20000300800 */
[----:B----4-:R-:W-:-:S03]  /*65470*/  F2FP.F16.F32.PACK_AB R12, R213, R12 ;  /* 0x0000000cd50c723e */ /* 0x010fc600000000ff */
[----:B------:R-:W3:Y:S01]  /*65480*/  LDL.LU R213, [R1+0x3c] ;  /* 0x00003c0001d57983 */ /* 0x000ee20000300800 */
[----:B------:R-:W-:-:S03]  /*65490*/  F2FP.F16.F32.PACK_AB R4, R84, R148 ;  /* 0x000000945404723e */ /* 0x000fc600000000ff */
[----:B------:R-:W4:Y:S04]  /*654a0*/  LDL.LU R118, [R1+0x54] ;  /* 0x0000540001767983 */ /* 0x000f280000300800 */
[----:B------:R-:W3:Y:S04]  /*654b0*/  LDL.LU R52, [R1+0x64] ;  /* 0x0000640001347983 */ /* 0x000ee80000300800 */
[----:B------:R-:W3:Y:S04]  /*654c0*/  LDL.LU R116, [R1+0x5c] ;  /* 0x00005c0001747983 */ /* 0x000ee80000300800 */
[----:B------:R-:W3:Y:S04]  /*654d0*/  LDL.LU R150, [R1+0x40] ;  /* 0x0000400001967983 */ /* 0x000ee80000300800 */
[----:B------:R-:W3:Y:S04]  /*654e0*/  LDL.LU R148, [R1+0x48] ;  /* 0x0000480001947983 */ /* 0x000ee80000300800 */
[----:B------:R-:W3:Y:S04]  /*654f0*/  LDL.LU R246, [R1+0x4c] ;  /* 0x00004c0001f67983 */ /* 0x000ee80000300800 */
[----:B------:R-:W3:Y:S01]  /*65500*/  LDL.LU R182, [R1+0x44] ;  /* 0x0000440001b67983 */ /* 0x000ee20000300800 */
[----:B------:R-:W-:-:S02]  /*65510*/  F2FP.F16.F32.PACK_AB R17, R214, R23 ;  /* 0x00000017d611723e */ /* 0x000fc400000000ff */
[----:B------:R-:W-:Y:S02]  /*65520*/  F2FP.F16.F32.PACK_AB R23, R51, R115 ;  /* 0x000000733317723e */ /* 0x000fe400000000ff */
[----:B------:R-:W-:Y:S02]  /*65530*/  F2FP.F16.F32.PACK_AB R51, R50, R114 ;  /* 0x000000723233723e */ /* 0x000fe400000000ff */
[----:B------:R-:W-:Y:S02]  /*65540*/  F2FP.F16.F32.PACK_AB R50, R48, R112 ;  /* 0x000000703032723e */ /* 0x000fe400000000ff */
[----:B------:R-:W-:Y:S02]  /*65550*/  F2FP.F16.F32.PACK_AB R48, R80, R144 ;  /* 0x000000905030723e */ /* 0x000fe400000000ff */
[----:B------:R-:W-:Y:S02]  /*65560*/  F2FP.F16.F32.PACK_AB R84, R77, R141 ;  /* 0x0000008d4d54723e */ /* 0x000fe400000000ff */
        /* <DEDUP_REMOVED lines=81> */
[----:B--2---:R-:W-:Y:S02]  /*65a80*/  F2FP.F16.F32.PACK_AB R104, R197, R215 ;  /* 0x000000d7c568723e */ /* 0x004fe400000000ff */
[----:B----4-:R-:W-:Y:S02]  /*65a90*/  F2FP.F16.F32.PACK_AB R112, R205, R118 ;  /* 0x00000076cd70723e */ /* 0x010fe400000000ff */
[----:B------:R-:W-:Y:S02]  /*65aa0*/  F2FP.F16.F32.PACK_AB R118, R41, R105 ;  /* 0x000000692976723e */ /* 0x000fe400000000ff */
[----:B------:R-:W-:-:S02]  /*65ab0*/  F2FP.F16.F32.PACK_AB R41, R74, R138 ;  /* 0x0000008a4a29723e */ /* 0x000fc400000000ff */
[----:B------:R-:W-:Y:S02]  /*65ac0*/  F2FP.F16.F32.PACK_AB R138, R37, R101 ;  /* 0x00000065258a723e */ /* 0x000fe400000000ff */
[----:B---3--:R-:W-:Y:S02]  /*65ad0*/  F2FP.F16.F32.PACK_AB R113, R207, R116 ;  /* 0x00000074cf71723e */ /* 0x008fe400000000ff */
        /* <DEDUP_REMOVED lines=21> */
[----:B------:R-:W-:-:S07]  /*65c30*/  F2FP.F16.F32.PACK_AB R25, R186, R251 ;  /* 0x000000fbba19723e */ /* 0x000fce00000000ff */
.L_x_0:
[----:B------:R-:W0:Y:S01]  /*65c40*/  S2R R2, SR_TID.X ;  /* 0x0000000000027919 */ /* 0x000e220000002100 */
[----:B------:R-:W-:Y:S01]  /*65c50*/  MOV R29, 0x400 ;  /* 0x00000400001d7802 */ /* 0x000fe20000000f00 */
[----:B------:R-:W1:Y:S01]  /*65c60*/  LDC R145, c[0x0][0x244] ;  /* 0x00009100ff917b82 */ /* 0x000e620000000800 */
[----:B------:R-:W2:Y:S01]  /*65c70*/  S2R R30, SR_CgaCtaId ;  /* 0x00000000001e7919 */ /* 0x000ea20000008800 */
[----:B------:R-:W3:Y:S06]  /*65c80*/  S2R R28, SR_TID.X ;  /* 0x00000000001c7919 */ /* 0x000eec0000002100 */
[----:B------:R-:W4:Y:S01]  /*65c90*/  LDC.64 R166, c[0x0][0x228] ;  /* 0x00008a00ffa67b82 */ /* 0x000f220000000a00 */
[----:B------:R-:W4:Y:S04]  /*65ca0*/  LDL.LU R174, [R1+0xf8] ;  /* 0x0000f80001ae7983 */ /* 0x000f280000300800 */
[----:B------:R-:W1:Y:S03]  /*65cb0*/  LDL.LU R173, [R1+0x874] ;  /* 0x0008740001ad7983 */ /* 0x000e660000300800 */
[----:B------:R-:W5:Y:S01]  /*65cc0*/  LDC.64 R168, c[0x0][0x228] ;  /* 0x00008a00ffa87b82 */ /* 0x000f620000000a00 */
[----:B------:R-:W5:Y:S04]  /*65cd0*/  LDL.LU R172, [R1+0x8f4] ;  /* 0x0008f40001ac7983 */ /* 0x000f680000300800 */
[----:B------:R-:W4:Y:S03]  /*65ce0*/  LDL.LU R171, [R1+0x94c] ;  /* 0x00094c0001ab7983 */ /* 0x000f260000300800 */
[----:B------:R-:W4:Y:S01]  /*65cf0*/  LDC.64 R152, c[0x0][0x228] ;  /* 0x00008a00ff987b82 */ /* 0x000f220000000a00 */
[----:B------:R-:W4:Y:S01]  /*65d00*/  LDL.LU R170, [R1+0x938] ;  /* 0x0009380001aa7983 */ /* 0x000f220000300800 */
[----:B0-----:R-:W-:-:S02]  /*65d10*/  IMAD.SHL.U32 R0, R2, 0x10, RZ ;  /* 0x0000001002007824 */ /* 0x001fc400078e00ff */
[----:B------:R-:W-:-:S04]  /*65d20*/  IMAD.SHL.U32 R3, R2, 0x40, RZ ;  /* 0x0000004002037824 */ /* 0x000fc800078e00ff */
[----:B------:R-:W0:Y:S01]  /*65d30*/  LDC.64 R154, c[0x0][0x228] ;  /* 0x00008a00ff9a7b82 */ /* 0x000e220000000a00 */
[----:B------:R-:W-:Y:S01]  /*65d40*/  IMAD.SHL.U32 R2, R2, 0x8, RZ ;  /* 0x0000000802027824 */ /* 0x000fe200078e00ff */
[----:B------:R-:W-:Y:S02]  /*65d50*/  LOP3.LUT R0, R0, 0xf0, RZ, 0xc0, !PT ;  /* 0x000000f000007812 */ /* 0x000fe400078ec0ff */
[----:B------:R-:W-:Y:S02]  /*65d60*/  LOP3.LUT R3, R3, 0x400, RZ, 0xc0, !PT ;  /* 0x0000040003037812 */ /* 0x000fe400078ec0ff */
[----:B--2---:R-:W-:Y:S02]  /*65d70*/  LEA R29, R30, R29, 0x18 ;  /* 0x0000001d1e1d7211 */ /* 0x004fe400078ec0ff */
[----:B------:R-:W-:Y:S02]  /*65d80*/  LOP3.LUT R2, R2, 0x300, RZ, 0xc0, !PT ;  /* 0x0000030002027812 */ /* 0x000fe400078ec0ff */
[----:B------:R-:W-:-:S02]  /*65d90*/  IADD3 R3, R3, R29, R0 ;  /* 0x0000001d03037210 */ /* 0x000fc40007ffe000 */
[----:B---3--:R-:W-:-:S03]  /*65da0*/  LOP3.LUT R28, R28, 0x7f, RZ, 0xc0, !PT ;  /* 0x0000007f1c1c7812 */ /* 0x008fc600078ec0ff */
[----:B------:R-:W-:Y:S01]  /*65db0*/  IMAD.IADD R144, R2, 0x1, R3 ;  /* 0x0000000102907824 */ /* 0x000fe200078e0203 */
[----:B------:R-:W-:Y:S01]  /*65dc0*/  BAR.SYNC.DEFER_BLOCKING 0x0 ;  /* 0x0000000000007b1d */ /* 0x000fe20000010000 */
[----:B------:R-:W-:-:S07]  /*65dd0*/  IMAD R0, R28, 0x10, R29 ;  /* 0x000000101c007824 */ /* 0x000fce00078e021d */
[----:B------:R-:W2:Y:S01]  /*65de0*/  LDC.64 R2, c[0x0][0x220] ;  /* 0x00008800ff027b82 */ /* 0x000ea20000000a00 */
[----:B------:R-:W-:Y:S07]  /*65df0*/  STSM.16.M88.4 [R144], R24 ;  /* 0x0000001890007844 */ /* 0x000fee0000000200 */
[----:B------:R-:W-:Y:S06]  /*65e00*/  BAR.SYNC.DEFER_BLOCKING 0x0 ;  /* 0x0000000000007b1d */ /* 0x000fec0000010000 */
[----:B------:R-:W3:Y:S02]  /*65e10*/  LDS.128 R28, [R0] ;  /* 0x00000000001c7984 */ /* 0x000ee40000000c00 */
[----:B------:R-:W-:Y:S06]  /*65e20*/  BAR.SYNC.DEFER_BLOCKING 0x0 ;  /* 0x0000000000007b1d */ /* 0x000fec0000010000 */
[----:B------:R-:W-:Y:S02]  /*65e30*/  STSM.16.M88.4 [R144], R88 ;  /* 0x0000005890007844 */ /* 0x000fe40000000200 */
[----:B------:R-:W-:Y:S06]  /*65e40*/  BAR.SYNC.DEFER_BLOCKING 0x0 ;  /* 0x0000000000007b1d */ /* 0x000fec0000010000 */
[----:B------:R-:W0:Y:S02]  /*65e50*/  LDS.128 R60, [R0] ;  /* 0x00000000003c7984 */ /* 0x000e240000000c00 */
[----:B------:R-:W-:Y:S06]  /*65e60*/  BAR.SYNC.DEFER_BLOCKING 0x0 ;  /* 0x0000000000007b1d */ /* 0x000fec0000010000 */
[----:B------:R-:W-:Y:S02]  /*65e70*/  STSM.16.M88.4 [R144], R92 ;  /* 0x0000005c90007844 */ /* 0x000fe40000000200 */
[----:B------:R-:W-:Y:S06]  /*65e80*/  BAR.SYNC.DEFER_BLOCKING 0x0 ;  /* 0x0000000000007b1d */ /* 0x000fec0000010000 */
[----:B------:R-:W0:Y:S02]  /*65e90*/  LDS.128 R24, [R0] ;  /* 0x0000000000187984 */ /* 0x000e240000000c00 */
[----:B------:R-:W-:Y:S06]  /*65ea0*/  BAR.SYNC.DEFER_BLOCKING 0x0 ;  /* 0x0000000000007b1d */ /* 0x000fec0000010000 */
[----:B------:R2:W-:Y:S02]  /*65eb0*/  STSM.16.M88.4 [R144], R148 ;  /* 0x0000009490007844 */ /* 0x0005e40000000200 */
[----:B------:R-:W-:Y:S08]  /*65ec0*/  BAR.SYNC.DEFER_BLOCKING 0x0 ;  /* 0x0000000000007b1d */ /* 0x000ff00000010000 */
[----:B--2---:R-:W2:Y:S08]  /*65ed0*/  LDC.64 R148, c[0x0][0x228] ;  /* 0x00008a00ff947b82 */ /* 0x004eb00000000a00 */
[----:B------:R-:W3:Y:S01]  /*65ee0*/  LDC.64 R150, c[0x0][0x228] ;  /* 0x00008a00ff967b82 */ /* 0x000ee20000000a00 */
[----:B------:R-:W0:Y:S07]  /*65ef0*/  LDS.128 R56, [R0] ;  /* 0x0000000000387984 */ /* 0x000e2e0000000c00 */
        /* <DEDUP_REMOVED lines=91> */
[----:B--2---:R-:W2:Y:S01]  /*664b0*/  LDC R52, c[0x0][0x248] ;  /* 0x00009200ff347b82 */ /* 0x004ea20000000800 */
[----:B------:R-:W0:Y:S07]  /*664c0*/  LDS.128 R84, [R0] ;  /* 0x0000000000547984 */ /* 0x000e2e0000000c00 */
[----:B------:R-:W-:Y:S06]  /*664d0*/  BAR.SYNC.DEFER_BLOCKING 0x0 ;  /* 0x0000000000007b1d */ /* 0x000fec0000010000 */
[----:B------:R-:W-:Y:S02]  /*664e0*/  STSM.16.M88.4 [R144], R20 ;  /* 0x0000001490007844 */ /* 0x000fe40000000200 */
[----:B------:R-:W-:Y:S06]  /*664f0*/  BAR.SYNC.DEFER_BLOCKING 0x0 ;  /* 0x0000000000007b1d */ /* 0x000fec0000010000 */
[----:B------:R-:W0:Y:S02]  /*66500*/  LDS.128 R80, [R0] ;  /* 0x0000000000507984 */ /* 0x000e240000000c00 */
[----:B------:R-:W-:Y:S06]  /*66510*/  BAR.SYNC.DEFER_BLOCKING 0x0 ;  /* 0x0000000000007b1d */ /* 0x000fec0000010000 */
[----:B------:R3:W-:Y:S02]  /*66520*/  STSM.16.M88.4 [R144], R16 ;  /* 0x0000001090007844 */ /* 0x0007e40000000200 */
[----:B------:R-:W-:Y:S01]  /*66530*/  BAR.SYNC.DEFER_BLOCKING 0x0 ;  /* 0x0000000000007b1d */ /* 0x000fe20000010000 */
[----:B-1----:R-:W-:-:S02]  /*66540*/  IMAD R54, R173, R145, RZ ;  /* 0x00000091ad367224 */ /* 0x002fc400078e02ff */
[----:B-----5:R-:W-:-:S05]  /*66550*/  IMAD R53, R172, R145, RZ ;  /* 0x00000091ac357224 */ /* 0x020fca00078e02ff */
[----:B---3--:R-:W1:Y:S01]  /*66560*/  LDC.64 R16, c[0x0][0x228] ;  /* 0x00008a00ff107b82 */ /* 0x008e620000000a00 */
[----:B------:R-:W3:Y:S07]  /*66570*/  LDS.128 R48, [R0] ;  /* 0x0000000000307984 */ /* 0x000eee0000000c00 */
[----:B------:R-:W-:Y:S06]  /*66580*/  BAR.SYNC.DEFER_BLOCKING 0x0 ;  /* 0x0000000000007b1d */ /* 0x000fec0000010000 */
[----:B------:R-:W-:Y:S02]  /*66590*/  STSM.16.M88.4 [R144], R4 ;  /* 0x0000000490007844 */ /* 0x000fe40000000200 */
[----:B------:R-:W-:Y:S06]  /*665a0*/  BAR.SYNC.DEFER_BLOCKING 0x0 ;  /* 0x0000000000007b1d */ /* 0x000fec0000010000 */
[----:B------:R-:W5:Y:S02]  /*665b0*/  LDS.128 R20, [R0] ;  /* 0x0000000000147984 */ /* 0x000f640000000c00 */
[----:B------:R-:W-:Y:S06]  /*665c0*/  BAR.SYNC.DEFER_BLOCKING 0x0 ;  /* 0x0000000000007b1d */ /* 0x000fec0000010000 */
[----:B------:R4:W-:Y:S02]  /*665d0*/  STSM.16.M88.4 [R144], R12 ;  /* 0x0000000c90007844 */ /* 0x0009e40000000200 */
[----:B------:R-:W-:Y:S06]  /*665e0*/  BAR.SYNC.DEFER_BLOCKING 0x0 ;  /* 0x0000000000007b1d */ /* 0x000fec0000010000 */
[----:B------:R-:W5:Y:S02]  /*665f0*/  LDS.128 R4, [R0] ;  /* 0x0000000000047984 */ /* 0x000f640000000c00 */
[----:B------:R-:W-:Y:S01]  /*66600*/  BAR.SYNC.DEFER_BLOCKING 0x0 ;  /* 0x0000000000007b1d */ /* 0x000fe20000010000 */
[----:B------:R-:W-:Y:S01]  /*66610*/  IMAD R146, R145, 0x100, R54 ;  /* 0x0000010091927824 */ /* 0x000fe200078e0236 */
[----:B------:R-:W-:-:S03]  /*66620*/  LEA R18, P0, R54, R2, 0x1 ;  /* 0x0000000236127211 */ /* 0x000fc600078008ff */
[----:B------:R-:W-:Y:S01]  /*66630*/  IMAD R145, R145, 0x80, R146 ;  /* 0x0000008091917824 */ /* 0x000fe200078e0292 */
[-C--:B----4-:R-:W-:Y:S02]  /*66640*/  LEA R14, P1, R53, R2.reuse, 0x1 ;  /* 0x00000002350e7211 */ /* 0x090fe400078208ff */
[-C--:B------:R-:W-:Y:S02]  /*66650*/  LEA.HI.X.SX32 R19, R54, R3.reuse, 0x1, P0 ;  /* 0x0000000336137211 */ /* 0x080fe400000f0eff */
[----:B------:R-:W-:Y:S01]  /*66660*/  LEA R12, P2, R146, R2, 0x1 ;  /* 0x00000002920c7211 */ /* 0x000fe200078408ff */
[----:B------:R-:W4:Y:S01]  /*66670*/  LDC.64 R54, c[0x0][0x228] ;  /* 0x00008a00ff367b82 */ /* 0x000f220000000a00 */
[----:B------:R-:W-:Y:S02]  /*66680*/  ISETP.GE.AND P0, PT, R173, R148, PT ;  /* 0x00000094ad00720c */ /* 0x000fe40003f06270 */
[----:B------:R-:W-:Y:S01]  /*66690*/  LEA R2, P3, R145, R2, 0x1 ;  /* 0x0000000291027211 */ /* 0x000fe200078608ff */
[----:B------:R2:W-:Y:S01]  /*666a0*/  STSM.16.M88.4 [R144], R8 ;  /* 0x0000000890007844 */ /* 0x0005e20000000200 */
[----:B------:R-:W-:-:S02]  /*666b0*/  LEA.HI.X.SX32 R15, R53, R3, 0x1, P1 ;  /* 0x00000003350f7211 */ /* 0x000fc400008f0eff */
[----:B------:R-:W-:Y:S02]  /*666c0*/  LEA.HI.X.SX32 R13, R146, R3, 0x1, P2 ;  /* 0x00000003920d7211 */ /* 0x000fe400010f0eff */
[----:B------:R-:W-:Y:S01]  /*666d0*/  ISETP.GE.AND P1, PT, R172, R150, PT ;  /* 0x00000096ac00720c */ /* 0x000fe20003f26270 */
[----:B------:R-:W0:Y:S01]  /*666e0*/  LDC.64 R146, c[0x0][0x228] ;  /* 0x00008a00ff927b82 */ /* 0x000e220000000a00 */
[----:B------:R-:W-:Y:S02]  /*666f0*/  ISETP.LT.AND P0, PT, R174, R167, !P0 ;  /* 0x000000a7ae00720c */ /* 0x000fe40004701270 */
[----:B------:R-:W-:-:S05]  /*66700*/  LEA.HI.X.SX32 R3, R145, R3, 0x1, P3 ;  /* 0x0000000391037211 */ /* 0x000fca00018f0eff */
[----:B--2---:R-:W2:Y:S01]  /*66710*/  LDC.64 R8, c[0x0][0x228] ;  /* 0x00008a00ff087b82 */ /* 0x004ea20000000a00 */
[C---:B------:R-:W-:Y:S01]  /*66720*/  ISETP.LT.AND P1, PT, R174.reuse, R169, !P1 ;  /* 0x000000a9ae00720c */ /* 0x040fe20004f21270 */
[C---:B------:R-:W-:Y:S01]  /*66730*/  IMAD R53, R174.reuse, R52, RZ ;  /* 0x00000034ae357224 */ /* 0x040fe200078e02ff */
[----:B------:R-:W-:-:S05]  /*66740*/  ISETP.GE.AND P2, PT, R174, R149, PT ;  /* 0x00000095ae00720c */ /* 0x000fca0003f46270 */
[----:B------:R-:W3:Y:S01]  /*66750*/  LDC.64 R144, c[0x0][0x228] ;  /* 0x00008a00ff907b82 */ /* 0x000ee20000000a00 */
[----:B------:R-:W-:-:S07]  /*66760*/  IMAD.WIDE R148, R53, 0x2, R18 ;  /* 0x0000000235947825 */ /* 0x000fce00078e0212 */
[----:B------:R-:W-:Y:S08]  /*66770*/  BAR.SYNC.DEFER_BLOCKING 0x0 ;  /* 0x0000000000007b1d */ /* 0x000ff00000010000 */
[----:B------:R-:W5:Y:S01]  /*66780*/  LDC.64 R10, c[0x0][0x228] ;  /* 0x00008a00ff0a7b82 */ /* 0x000f620000000a00 */
[----:B------:R-:W-:Y:S01]  /*66790*/  VIADD R150, R174, 0x1 ;  /* 0x00000001ae967836 */ /* 0x000fe20000000000 */
[----:B-1----:R-:W-:Y:S01]  /*667a0*/  ISETP.LT.AND P3, PT, R171, R16, !P2 ;  /* 0x00000010ab00720c */ /* 0x002fe20005761270 */
[----:B------:R-:W-:Y:S01]  /*667b0*/  IMAD.WIDE R156, R53, 0x2, R14 ;  /* 0x00000002359c7825 */ /* 0x000fe200078e020e */
[----:B------:R-:W-:-:S04]  /*667c0*/  PRMT R160, R28, 0x7632, R160 ;  /* 0x000076321ca07816 */ /* 0x000fc800000000a0 */
[----:B------:R-:W1:Y:S01]  /*667d0*/  LDC R16, c[0x0][0x22c] ;  /* 0x00008b00ff107b82 */ /* 0x000e620000000800 */
[----:B------:R-:W-:Y:S01]  /*667e0*/  IMAD.WIDE R158, R53, 0x2, R12 ;  /* 0x00000002359e7825 */ /* 0x000fe200078e020c */
[----:B------:R5:W-:Y:S01]  /*667f0*/  @P0 STG.E.U16 desc[UR60][R148.64], R28 ;  /* 0x0000001c94000986 */ /* 0x000be2000c10153c */
[----:B------:R-:W-:Y:S02]  /*66800*/  ISETP.GE.AND P0, PT, R150, R151, PT ;  /* 0x000000979600720c */ /* 0x000fe40003f06270 */
[C---:B0-----:R-:W-:Y:S01]  /*66810*/  ISETP.LT.AND P2, PT, R170.reuse, R146, !P2 ;  /* 0x00000092aa00720c */ /* 0x041fe20005741270 */
[----:B------:R0:W-:Y:S01]  /*66820*/  @P1 STG.E.U16 desc[UR60][R156.64], R160 ;  /* 0x000000a09c001986 */ /* 0x0001e2000c10153c */
[----:B--2---:R-:W-:Y:S01]  /*66830*/  ISETP.LT.AND P1, PT, R170, R8, !P0 ;  /* 0x00000008aa00720c */ /* 0x004fe20004721270 */
[----:B------:R-:W2:Y:S01]  /*66840*/  LDC.64 R150, c[0x0][0x228] ;  /* 0x00008a00ff967b82 */ /* 0x000ea20000000a00 */
[----:B---3--:R-:W-:-:S07]  /*66850*/  ISETP.LT.AND P4, PT, R173, R144, !P0 ;  /* 0x00000090ad00720c */ /* 0x008fce0004781270 */
[----:B------:R-:W3:Y:S01]  /*66860*/  LDC R8, c[0x0][0x22c] ;  /* 0x00008b00ff087b82 */ /* 0x000ee20000000800 */
[----:B------:R1:W-:Y:S01]  /*66870*/  @P3 STG.E.U16 desc[UR60][R158.64], R60 ;  /* 0x0000003c9e003986 */ /* 0x0003e2000c10153c */
[----:B----4-:R-:W-:Y:S02]  /*66880*/  ISETP.LT.AND P5, PT, R172, R54, !P0 ;  /* 0x00000036ac00720c */ /* 0x010fe400047a1270 */
[----:B-----5:R-:W-:Y:S01]  /*66890*/  ISETP.LT.AND P3, PT, R171, R10, !P0 ;  /* 0x0000000aab00720c */ /* 0x020fe20004761270 */
[C---:B------:R-:W-:Y:S02]  /*668a0*/  IMAD.IADD R167, R53.reuse, 0x1, R52 ;  /* 0x0000000135a77824 */ /* 0x040fe400078e0234 */
[----:B------:R-:W-:Y:S01]  /*668b0*/  VIADD R163, R174, 0x2 ;  /* 0x00000002aea37836 */ /* 0x000fe20000000000 */
[----:B------:R-:W4:Y:S01]  /*668c0*/  LDC.64 R148, c[0x0][0x228] ;  /* 0x00008a00ff947b82 */ /* 0x000f220000000a00 */
[----:B------:R-:W-:Y:S01]  /*668d0*/  PRMT R10, R60, 0x7632, R10 ;  /* 0x000076323c0a7816 */ /* 0x000fe2000000000a */
[----:B0-----:R-:W-:Y:S01]  /*668e0*/  IMAD.WIDE R156, R53, 0x2, R2 ;  /* 0x00000002359c7825 */ /* 0x001fe200078e0202 */
[----:B------:R-:W-:-:S02]  /*668f0*/  PRMT R28, R24, 0x7632, R28 ;  /* 0x00007632181c7816 */ /* 0x000fc4000000001c */
[----:B-1----:R-:W-:Y:S01]  /*66900*/  ISETP.GE.AND P0, PT, R163, R16, PT ;  /* 0x00000010a300720c */ /* 0x002fe20003f06270 */
[C---:B------:R-:W-:Y:S01]  /*66910*/  IMAD.WIDE R158, R167.reuse, 0x2, R18 ;  /* 0x00000002a79e7825 */ /* 0x040fe200078e0212 */
[----:B------:R-:W-:Y:S01]  /*66920*/  PRMT R16, R56, 0x7632, R16 ;  /* 0x0000763238107816 */ /* 0x000fe20000000010 */
[----:B------:R-:W0:Y:S02]  /*66930*/  LDC R54, c[0x0][0x228] ;  /* 0x00008a00ff367b82 */ /* 0x000e240000000800 */
[C---:B------:R-:W-:Y:S01]  /*66940*/  IMAD.WIDE R160, R167.reuse, 0x2, R14 ;  /* 0x00000002a7a07825 */ /* 0x040fe200078e020e */
[----:B------:R1:W-:Y:S03]  /*66950*/  @P2 STG.E.U16 desc[UR60][R156.64], R10 ;  /* 0x0000000a9c002986 */ /* 0x0003e6000c10153c */
[C---:B------:R-:W-:Y:S01]  /*66960*/  IMAD.WIDE R162, R167.reuse, 0x2, R12 ;  /* 0x00000002a7a27825 */ /* 0x040fe200078e020c */
[----:B------:R-:W-:Y:S01]  /*66970*/  @P4 STG.E.U16 desc[UR60][R158.64], R24 ;  /* 0x000000189e004986 */ /* 0x000fe2000c10153c */
[----:B------:R-:W5:Y:S02]  /*66980*/  LDC R144, c[0x0][0x228] ;  /* 0x00008a00ff907b82 */ /* 0x000f640000000800 */
[----:B------:R-:W-:Y:S01]  /*66990*/  IMAD.WIDE R164, R167, 0x2, R2 ;  /* 0x00000002a7a47825 */ /* 0x000fe200078e0202 */
[----:B------:R-:W-:Y:S03]  /*669a0*/  @P5 STG.E.U16 desc[UR60][R160.64], R28 ;  /* 0x0000001ca0005986 */ /* 0x000fe6000c10153c */
[----:B------:R-:W-:Y:S01]  /*669b0*/  VIADD R53, R174, 0x3 ;  /* 0x00000003ae357836 */ /* 0x000fe20000000000 */
[----:B------:R-:W-:Y:S01]  /*669c0*/  @P3 STG.E.U16 desc[UR60][R162.64], R56 ;  /* 0x00000038a2003986 */ /* 0x000fe2000c10153c */
[----:B-1----:R-:W1:Y:S03]  /*669d0*/  LDC R10, c[0x0][0x228] ;  /* 0x00008a00ff0a7b82 */ /* 0x002e660000000800 */
[----:B------:R4:W-:Y:S01]  /*669e0*/  @P1 STG.E.U16 desc[UR60][R164.64], R16 ;  /* 0x00000010a4001986 */ /* 0x0009e2000c10153c */
[----:B---3--:R-:W-:-:S04]  /*669f0*/  ISETP.GE.AND P1, PT, R53, R8, PT ;  /* 0x000000083500720c */ /* 0x008fc80003f26270 */
[----:B------:R-:W3:Y:S01]  /*66a00*/  LDC R8, c[0x0][0x22c] ;  /* 0x00008b00ff087b82 */ /* 0x000ee20000000800 */
[----:B------:R-:W-:Y:S01]  /*66a10*/  ISETP.LT.AND P4, PT, R173, R152, !P0 ;  /* 0x00000098ad00720c */ /* 0x000fe20004781270 */
[----:B------:R-:W-:Y:S01]  /*66a20*/  IMAD.IADD R167, R167, 0x1, R52 ;  /* 0x00000001a7a77824 */ /* 0x000fe200078e0234 */
[----:B--2---:R-:W-:Y:S02]  /*66a30*/  ISETP.LT.AND P3, PT, R172, R150, !P0 ;  /* 0x00000096ac00720c */ /* 0x004fe40004761270 */
[----:B------:R-:W-:Y:S02]  /*66a40*/  ISETP.LT.AND P2, PT, R170, R154, !P0 ;  /* 0x0000009aaa00720c */ /* 0x000fe40004741270 */
[----:B----4-:R-:W-:Y:S01]  /*66a50*/  ISETP.LT.AND P0, PT, R171, R148, !P0 ;  /* 0x00000094ab00720c */ /* 0x010fe20004701270 */
[----:B------:R-:W2:Y:S01]  /*66a60*/  LDC R16, c[0x0][0x228] ;  /* 0x00008a00ff107b82 */ /* 0x000ea20000000800 */
[----:B------:R-:W-:Y:S01]  /*66a70*/  IMAD.WIDE R156, R167, 0x2, R18 ;  /* 0x00000002a79c7825 */ /* 0x000fe200078e0212 */
[----:B------:R-:W-:-:S03]  /*66a80*/  PRMT R60, R29, 0x7632, R60 ;  /* 0x000076321d3c7816 */ /* 0x000fc6000000003c */
[----:B------:R-:W-:Y:S01]  /*66a90*/  IMAD.WIDE R158, R167, 0x2, R14 ;  /* 0x00000002a79e7825 */ /* 0x000fe200078e020e */
[----:B------:R4:W-:Y:S01]  /*66aa0*/  @P4 STG.E.U16 desc[UR60][R156.64], R29 ;  /* 0x0000001d9c004986 */ /* 0x0009e2000c10153c */
[----:B------:R-:W-:Y:S01]  /*66ab0*/  PRMT R150, R61, 0x7632, R150 ;  /* 0x000076323d967816 */ /* 0x000fe20000000096 */
[----:B------:R-:W0:Y:S01]  /*66ac0*/  LDC R24, c[0x0][0x228] ;  /* 0x00008a00ff187b82 */ /* 0x000e220000000800 */
[C---:B------:R-:W-:Y:S01]  /*66ad0*/  IMAD.WIDE R160, R167.reuse, 0x2, R12 ;  /* 0x00000002a7a07825 */ /* 0x040fe200078e020c */
[----:B------:R5:W-:Y:S03]  /*66ae0*/  @P3 STG.E.U16 desc[UR60][R158.64], R60 ;  /* 0x0000003c9e003986 */ /* 0x000be6000c10153c */
[----:B------:R-:W-:Y:S01]  /*66af0*/  VIADD R163, R174, 0x4 ;  /* 0x00000004aea37836 */ /* 0x000fe20000000000 */
[----:B------:R-:W-:Y:S02]  /*66b00*/  @P0 STG.E.U16 desc[UR60][R160.64], R61 ;  /* 0x0000003da0000986 */ /* 0x000fe4000c10153c */
[----:B------:R-:W0:Y:S01]  /*66b10*/  LDC R56, c[0x0][0x228] ;  /* 0x00008a00ff387b82 */ /* 0x000e220000000800 */
[----:B----4-:R-:W-:Y:S01]  /*66b20*/  IMAD.WIDE R28, R167, 0x2, R2 ;  /* 0x00000002a71c7825 */ /* 0x010fe200078e0202 */
[----:B---3--:R-:W-:-:S04]  /*66b30*/  ISETP.GE.AND P0, PT, R163, R8, PT ;  /* 0x00000008a300720c */ /* 0x008fc80003f06270 */
[----:B------:R3:W-:Y:S01]  /*66b40*/  @P2 STG.E.U16 desc[UR60][R28.64], R150 ;  /* 0x000000961c002986 */ /* 0x0007e2000c10153c */
[----:B-1----:R-:W-:Y:S01]  /*66b50*/  ISETP.LT.AND P2, PT, R171, R10, !P1 ;  /* 0x0000000aab00720c */ /* 0x002fe20004f41270 */
[----:B------:R-:W1:Y:S01]  /*66b60*/  LDC R8, c[0x0][0x228] ;  /* 0x00008a00ff087b82 */ /* 0x000e620000000800 */
[----:B------:R-:W-:Y:S02]  /*66b70*/  ISETP.LT.AND P3, PT, R173, R166, !P1 ;  /* 0x000000a6ad00720c */ /* 0x000fe40004f61270 */
[----:B------:R-:W-:-:S05]  /*66b80*/  ISETP.LT.AND P4, PT, R172, R168, !P1 ;  /* 0x000000a8ac00720c */ /* 0x000fca0004f81270 */
[----:B------:R-:W4:Y:S01]  /*66b90*/  LDC R10, c[0x0][0x22c] ;  /* 0x00008b00ff0a7b82 */ /* 0x000f220000000800 */
[----:B------:R-:W-:Y:S01]  /*66ba0*/  IMAD.IADD R53, R167, 0x1, R52 ;  /* 0x00000001a7357824 */ /* 0x000fe200078e0234 */
[----:B--2---:R-:W-:Y:S02]  /*66bb0*/  ISETP.LT.AND P1, PT, R170, R16, !P1 ;  /* 0x00000010aa00720c */ /* 0x004fe40004f21270 */
[----:B-----5:R-:W-:Y:S01]  /*66bc0*/  PRMT R60, R25, 0x7632, R60 ;  /* 0x00007632193c7816 */ /* 0x020fe2000000003c */
[----:B------:R-:W-:-:S03]  /*66bd0*/  IMAD.WIDE R156, R53, 0x2, R18 ;  /* 0x00000002359c7825 */ /* 0x000fc600078e0212 */
[----:B------:R-:W2:Y:S01]  /*66be0*/  LDC R146, c[0x0][0x228] ;  /* 0x00008a00ff927b82 */ /* 0x000ea20000000800 */
[C---:B------:R-:W-:Y:S01]  /*66bf0*/  IMAD.WIDE R158, R53.reuse, 0x2, R14 ;  /* 0x00000002359e7825 */ /* 0x040fe200078e020e */
[----:B------:R5:W-:Y:S03]  /*66c00*/  @P3 STG.E.U16 desc[UR60][R156.64], R25 ;  /* 0x000000199c003986 */ /* 0x000be6000c10153c */
[----:B---3--:R-:W-:Y:S01]  /*66c10*/  IMAD.WIDE R28, R53, 0x2, R12 ;  /* 0x00000002351c7825 */ /* 0x008fe200078e020c */
[----:B------:R-:W-:Y:S02]  /*66c20*/  @P4 STG.E.U16 desc[UR60][R158.64], R60 ;  /* 0x0000003c9e004986 */ /* 0x000fe4000c10153c */
[----:B------:R-:W3:Y:S01]  /*66c30*/  LDC R148, c[0x0][0x228] ;  /* 0x00008a00ff947b82 */ /* 0x000ee20000000800 */
[----:B0-----:R-:W-:Y:S01]  /*66c40*/  ISETP.LT.AND P3, PT, R173, R24, !P0 ;  /* 0x00000018ad00720c */ /* 0x001fe20004761270 */
[----:B------:R0:W-:Y:S01]  /*66c50*/  @P2 STG.E.U16 desc[UR60][R28.64], R57 ;  /* 0x000000391c002986 */ /* 0x0001e2000c10153c */
[----:B------:R-:W-:-:S05]  /*66c60*/  IMAD.IADD R161, R53, 0x1, R52 ;  /* 0x0000000135a17824 */ /* 0x000fca00078e0234 */
[----:B------:R-:W3:Y:S01]  /*66c70*/  LDC R16, c[0x0][0x228] ;  /* 0x00008a00ff107b82 */ /* 0x000ee20000000800 */
[----:B-----5:R-:W-:-:S04]  /*66c80*/  IMAD.WIDE R24, R53, 0x2, R2 ;  /* 0x0000000235187825 */ /* 0x020fc800078e0202 */
[----:B------:R-:W-:Y:S01]  /*66c90*/  VIADD R53, R174, 0x5 ;  /* 0x00000005ae357836 */ /* 0x000fe20000000000 */
[----:B0-----:R-:W-:Y:S02]  /*66ca0*/  PRMT R29, R57, 0x7632, R29 ;  /* 0x00007632391d7816 */ /* 0x001fe4000000001d */
[----:B------:R-:W-:Y:S02]  /*66cb0*/  ISETP.LT.AND P4, PT, R172, R54, !P0 ;  /* 0x00000036ac00720c */ /* 0x000fe40004781270 */
[----:B------:R-:W-:Y:S01]  /*66cc0*/  ISETP.LT.AND P2, PT, R171, R56, !P0 ;  /* 0x00000038ab00720c */ /* 0x000fe20004741270 */
[----:B------:R0:W-:Y:S01]  /*66cd0*/  @P1 STG.E.U16 desc[UR60][R24.64], R29 ;  /* 0x0000001d18001986 */ /* 0x0001e2000c10153c */
[----:B----4-:R-:W-:Y:S01]  /*66ce0*/  ISETP.GE.AND P1, PT, R53, R10, PT ;  /* 0x0000000a3500720c */ /* 0x010fe20003f26270 */
[C---:B------:R-:W-:Y:S01]  /*66cf0*/  IMAD.WIDE R60, R161.reuse, 0x2, R18 ;  /* 0x00000002a13c7825 */ /* 0x040fe200078e0212 */
[----:B-1----:R-:W-:Y:S01]  /*66d00*/  ISETP.LT.AND P0, PT, R170, R8, !P0 ;  /* 0x00000008aa00720c */ /* 0x002fe20004701270 */
[----:B------:R-:W1:Y:S01]  /*66d10*/  LDC R10, c[0x0][0x22c] ;  /* 0x00008b00ff0a7b82 */ /* 0x000e620000000800 */
[----:B------:R-:W-:Y:S01]  /*66d20*/  PRMT R56, R30, 0x7632, R56 ;  /* 0x000076321e387816 */ /* 0x000fe20000000038 */
[----:B------:R-:W-:-:S06]  /*66d30*/  IMAD.WIDE R156, R161, 0x2, R14 ;  /* 0x00000002a19c7825 */ /* 0x000fcc00078e020e */
[----:B------:R-:W4:Y:S01]  /*66d40*/  LDC R8, c[0x0][0x22c] ;  /* 0x00008b00ff087b82 */ /* 0x000f220000000800 */
[----:B------:R-:W-:Y:S01]  /*66d50*/  IMAD.WIDE R158, R161, 0x2, R12 ;  /* 0x00000002a19e7825 */ /* 0x000fe200078e020c */
[----:B------:R5:W-:Y:S06]  /*66d60*/  @P3 STG.E.U16 desc[UR60][R60.64], R30 ;  /* 0x0000001e3c003986 */ /* 0x000bec000c10153c */
[----:B------:R-:W1:Y:S01]  /*66d70*/  LDC R53, c[0x0][0x228] ;  /* 0x00008a00ff357b82 */ /* 0x000e620000000800 */
[----:B------:R-:W-:Y:S01]  /*66d80*/  @P4 STG.E.U16 desc[UR60][R156.64], R56 ;  /* 0x000000389c004986 */ /* 0x000fe2000c10153c */
[----:B------:R-:W-:-:S06]  /*66d90*/  ISETP.LT.AND P3, PT, R173, R144, !P1 ;  /* 0x00000090ad00720c */ /* 0x000fcc0004f61270 */
[----:B------:R-:W1:Y:S01]  /*66da0*/  LDC R54, c[0x0][0x228] ;  /* 0x00008a00ff367b82 */ /* 0x000e620000000800 */
[----:B--2---:R-:W-:Y:S01]  /*66db0*/  ISETP.LT.AND P4, PT, R172, R146, !P1 ;  /* 0x00000092ac00720c */ /* 0x004fe20004f81270 */
[----:B------:R2:W-:Y:S01]  /*66dc0*/  @P2 STG.E.U16 desc[UR60][R158.64], R62 ;  /* 0x0000003e9e002986 */ /* 0x0005e2000c10153c */
[----:B---3--:R-:W-:Y:S01]  /*66dd0*/  ISETP.LT.AND P5, PT, R171, R148, !P1 ;  /* 0x00000094ab00720c */ /* 0x008fe20004fa1270 */
[C---:B0-----:R-:W-:Y:S01]  /*66de0*/  IMAD.WIDE R24, R161.reuse, 0x2, R2 ;  /* 0x00000002a1187825 */ /* 0x041fe200078e0202 */
[----:B------:R-:W-:Y:S02]  /*66df0*/  PRMT R29, R62, 0x7632, R29 ;  /* 0x000076323e1d7816 */ /* 0x000fe4000000001d */
[----:B------:R-:W-:Y:S01]  /*66e00*/  ISETP.LT.AND P2, PT, R170, R16, !P1 ;  /* 0x00000010aa00720c */ /* 0x000fe20004f41270 */
[----:B-----5:R-:W0:Y:S01]  /*66e10*/  LDC R30, c[0x0][0x228] ;  /* 0x00008a00ff1e7b82 */ /* 0x020e220000000800 */
[----:B------:R-:W-:Y:S01]  /*66e20*/  IMAD.IADD R161, R161, 0x1, R52 ;  /* 0x00000001a1a17824 */ /* 0x000fe200078e0234 */
[----:B------:R3:W-:Y:S01]  /*66e30*/  @P0 STG.E.U16 desc[UR60][R24.64], R29 ;  /* 0x0000001d18000986 */ /* 0x0007e2000c10153c */
[----:B------:R-:W-:-:S05]  /*66e40*/  PRMT R146, R26, 0x7632, R146 ;  /* 0x000076321a927816 */ /* 0x000fca0000000092 */
[----:B--2---:R-:W2:Y:S01]  /*66e50*/  LDC R62, c[0x0][0x228] ;  /* 0x00008a00ff3e7b82 */ /* 0x004ea20000000800 */
[----:B------:R-:W-:Y:S02]  /*66e60*/  VIADD R159, R174, 0x6 ;  /* 0x00000006ae9f7836 */ /* 0x000fe40000000000 */
[----:B------:R-:W-:Y:S01]  /*66e70*/  IMAD.WIDE R56, R161, 0x2, R14 ;  /* 0x00000002a1387825 */ /* 0x000fe200078e020e */
[----:B------:R-:W-:-:S03]  /*66e80*/  PRMT R148, R58, 0x7632, R148 ;  /* 0x000076323a947816 */ /* 0x000fc60000000094 */
[C---:B---3--:R-:W-:Y:S01]  /*66e90*/  IMAD.WIDE R28, R161.reuse, 0x2, R18 ;  /* 0x00000002a11c7825 */ /* 0x048fe200078e0212 */
[----:B------:R-:W3:Y:S03]  /*66ea0*/  LDC R16, c[0x0][0x228] ;  /* 0x00008a00ff107b82 */ /* 0x000ee60000000800 */
[----:B------:R-:W-:Y:S02]  /*66eb0*/  VIADD R25, R174, 0x7 ;  /* 0x00000007ae197836 */ /* 0x000fe40000000000 */
[----:B------:R-:W-:-:S03]  /*66ec0*/  IMAD.WIDE R60, R161, 0x2, R12 ;  /* 0x00000002a13c7825 */ /* 0x000fc600078e020c */
[----:B------:R-:W5:Y:S01]  /*66ed0*/  LDC R144, c[0x0][0x228] ;  /* 0x00008a00ff907b82 */ /* 0x000f620000000800 */
[----:B------:R-:W-:Y:S01]  /*66ee0*/  IMAD.WIDE R156, R161, 0x2, R2 ;  /* 0x00000002a19c7825 */ /* 0x000fe200078e0202 */
[----:B------:R-:W-:Y:S01]  /*66ef0*/  @P3 STG.E.U16 desc[UR60][R28.64], R26 ;  /* 0x0000001a1c003986 */ /* 0x000fe2000c10153c */
[----:B----4-:R-:W-:Y:S02]  /*66f00*/  ISETP.GE.AND P1, PT, R159, R8, PT ;  /* 0x000000089f00720c */ /* 0x010fe40003f26270 */
[----:B-1----:R-:W-:Y:S01]  /*66f10*/  ISETP.GE.AND P0, PT, R25, R10, PT ;  /* 0x0000000a1900720c */ /* 0x002fe20003f06270 */
[----:B------:R-:W-:Y:S02]  /*66f20*/  @P4 STG.E.U16 desc[UR60][R56.64], R146 ;  /* 0x0000009238004986 */ /* 0x000fe4000c10153c */
[----:B------:R-:W1:Y:S02]  /*66f30*/  LDC R10, c[0x0][0x228] ;  /* 0x00008a00ff0a7b82 */ /* 0x000e640000000800 */
[----:B------:R4:W-:Y:S01]  /*66f40*/  @P5 STG.E.U16 desc[UR60][R60.64], R58 ;  /* 0x0000003a3c005986 */ /* 0x0009e2000c10153c */
[----:B------:R-:W-:-:S03]  /*66f50*/  ISETP.LT.AND P3, PT, R172, R54, !P1 ;  /* 0x00000036ac00720c */ /* 0x000fc60004f61270 */
[----:B------:R-:W-:Y:S01]  /*66f60*/  @P2 STG.E.U16 desc[UR60][R156.64], R148 ;  /* 0x000000949c002986 */ /* 0x000fe2000c10153c */
[----:B------:R-:W-:Y:S01]  /*66f70*/  ISETP.LT.AND P2, PT, R173, R53, !P1 ;  /* 0x00000035ad00720c */ /* 0x000fe20004f41270 */
[----:B------:R-:W1:Y:S01]  /*66f80*/  LDC R8, c[0x0][0x22c] ;  /* 0x00008b00ff087b82 */ /* 0x000e620000000800 */
[----:B----4-:R-:W-:-:S07]  /*66f90*/  IMAD.IADD R61, R161, 0x1, R52 ;  /* 0x00000001a13d7824 */ /* 0x010fce00078e0234 */
[----:B------:R-:W4:Y:S01]  /*66fa0*/  LDC R54, c[0x0][0x228] ;  /* 0x00008a00ff367b82 */ /* 0x000f220000000800 */
[----:B------:R-:W-:Y:S01]  /*66fb0*/  PRMT R58, R31, 0x7632, R58 ;  /* 0x000076321f3a7816 */ /* 0x000fe2000000003a */
[----:B------:R-:W-:Y:S01]  /*66fc0*/  IMAD.WIDE R24, R61, 0x2, R18 ;  /* 0x000000023d187825 */ /* 0x000fe200078e0212 */
[----:B0-----:R-:W-:-:S03]  /*66fd0*/  ISETP.LT.AND P4, PT, R171, R30, !P1 ;  /* 0x0000001eab00720c */ /* 0x001fc60004f81270 */
[----:B------:R-:W-:Y:S02]  /*66fe0*/  IMAD.WIDE R28, R61, 0x2, R14 ;  /* 0x000000023d1c7825 */ /* 0x000fe400078e020e */
[----:B------:R-:W0:Y:S01]  /*66ff0*/  LDC R26, c[0x0][0x228] ;  /* 0x00008a00ff1a7b82 */ /* 0x000e220000000800 */
[----:B--2---:R-:W-:Y:S01]  /*67000*/  ISETP.LT.AND P1, PT, R170, R62, !P1 ;  /* 0x0000003eaa00720c */ /* 0x004fe20004f21270 */
[----:B------:R-:W-:Y:S01]  /*67010*/  @P2 STG.E.U16 desc[UR60][R24.64], R31 ;  /* 0x0000001f18002986 */ /* 0x000fe2000c10153c */
[----:B-----5:R-:W-:-:S03]  /*67020*/  ISETP.LT.AND P5, PT, R173, R144, !P0 ;  /* 0x00000090ad00720c */ /* 0x020fc600047a1270 */
[----:B------:R2:W-:Y:S02]  /*67030*/  @P3 STG.E.U16 desc[UR60][R28.64], R58 ;  /* 0x0000003a1c003986 */ /* 0x0005e4000c10153c */
[----:B------:R-:W5:Y:S01]  /*67040*/  LDC R30, c[0x0][0x228] ;  /* 0x00008a00ff1e7b82 */ /* 0x000f620000000800 */
[----:B---3--:R-:W-:Y:S01]  /*67050*/  ISETP.LT.AND P3, PT, R171, R16, !P0 ;  /* 0x00000010ab00720c */ /* 0x008fe20004761270 */
[----:B------:R-:W-:Y:S01]  /*67060*/  IMAD.IADD R53, R61, 0x1, R52 ;  /* 0x000000013d357824 */ /* 0x000fe200078e0234 */
[----:B------:R-:W-:Y:S01]  /*67070*/  PRMT R144, R63, 0x7632, R144 ;  /* 0x000076323f907816 */ /* 0x000fe20000000090 */
[----:B------:R-:W-:-:S04]  /*67080*/  IMAD.WIDE R56, R61, 0x2, R12 ;  /* 0x000000023d387825 */ /* 0x000fc800078e020c */
[----:B------:R-:W3:Y:S01]  /*67090*/  LDC R16, c[0x0][0x228] ;  /* 0x00008a00ff107b82 */ /* 0x000ee20000000800 */
[----:B------:R-:W-:Y:S01]  /*670a0*/  IMAD.WIDE R60, R61, 0x2, R2 ;  /* 0x000000023d3c7825 */ /* 0x000fe200078e0202 */
[----:B-1----:R-:W-:-:S06]  /*670b0*/  ISETP.LT.AND P2, PT, R172, R10, !P0 ;  /* 0x0000000aac00720c */ /* 0x002fcc0004741270 */
[----:B--2---:R-:W1:Y:S01]  /*670c0*/  LDC R58, c[0x0][0x228] ;  /* 0x00008a00ff3a7b82 */ /* 0x004e620000000800 */
[----:B------:R-:W-:Y:S01]  /*670d0*/  VIADD R159, R174, 0x8 ;  /* 0x00000008ae9f7836 */ /* 0x000fe20000000000 */
[----:B------:R-:W-:Y:S01]  /*670e0*/  @P4 STG.E.U16 desc[UR60][R56.64], R63 ;  /* 0x0000003f38004986 */ /* 0x000fe2000c10153c */
[----:B------:R-:W-:-:S05]  /*670f0*/  IMAD.WIDE R156, R53, 0x2, R18 ;  /* 0x00000002359c7825 */ /* 0x000fca00078e0212 */
[----:B------:R-:W2:Y:S01]  /*67100*/  LDC R10, c[0x0][0x22c] ;  /* 0x00008b00ff0a7b82 */ /* 0x000ea20000000800 */
[----:B------:R0:W-:Y:S01]  /*67110*/  @P1 STG.E.U16 desc[UR60][R60.64], R144 ;  /* 0x000000903c001986 */ /* 0x0001e2000c10153c */
[----:B------:R-:W-:-:S03]  /*67120*/  ISETP.GE.AND P1, PT, R159, R8, PT ;  /* 0x000000089f00720c */ /* 0x000fc60003f26270 */
[----:B------:R5:W-:Y:S01]  /*67130*/  @P5 STG.E.U16 desc[UR60][R156.64], R27 ;  /* 0x0000001b9c005986 */ /* 0x000be2000c10153c */
[----:B----4-:R-:W-:Y:S02]  /*67140*/  ISETP.LT.AND P5, PT, R172, R54, !P1 ;  /* 0x00000036ac00720c */ /* 0x010fe40004fa1270 */
[----:B------:R-:W4:Y:S01]  /*67150*/  LDC R54, c[0x0][0x228] ;  /* 0x00008a00ff367b82 */ /* 0x000f220000000800 */
[----:B0-----:R-:W-:-:S07]  /*67160*/  ISETP.LT.AND P0, PT, R170, R26, !P0 ;  /* 0x0000001aaa00720c */ /* 0x001fce0004701270 */
[----:B------:R-:W0:Y:S01]  /*67170*/  LDC R60, c[0x0][0x228] ;  /* 0x00008a00ff3c7b82 */ /* 0x000e220000000800 */
[----:B------:R-:W-:Y:S01]  /*67180*/  PRMT R29, R27, 0x7632, R29 ;  /* 0x000076321b1d7816 */ /* 0x000fe2000000001d */
[----:B------:R-:W-:Y:S01]  /*67190*/  IMAD.WIDE R24, R53, 0x2, R14 ;  /* 0x0000000235187825 */ /* 0x000fe200078e020e */
[----:B-----5:R-:W-:-:S05]  /*671a0*/  ISETP.LT.AND P4, PT, R173, R30, !P1 ;  /* 0x0000001ead00720c */ /* 0x020fca0004f81270 */
[----:B------:R-:W5:Y:S01]  /*671b0*/  LDC R62, c[0x0][0x228] ;  /* 0x00008a00ff3e7b82 */ /* 0x000f620000000800 */
[----:B------:R1:W-:Y:S01]  /*671c0*/  @P2 STG.E.U16 desc[UR60][R24.64], R29 ;  /* 0x0000001d18002986 */ /* 0x0003e2000c10153c */
[----:B------:R-:W-:Y:S01]  /*671d0*/  IMAD.WIDE R26, R53, 0x2, R12 ;  /* 0x00000002351a7825 */ /* 0x000fe200078e020c */
[----:B---3--:R-:W-:-:S05]  /*671e0*/  ISETP.LT.AND P2, PT, R171, R16, !P1 ;  /* 0x00000010ab00720c */ /* 0x008fca0004f41270 */
[----:B------:R-:W3:Y:S01]  /*671f0*/  LDC R8, c[0x0][0x22c] ;  /* 0x00008b00ff087b82 */ /* 0x000ee20000000800 */
[C---:B------:R-:W-:Y:S01]  /*67200*/  IMAD.IADD R61, R53.reuse, 0x1, R52 ;  /* 0x00000001353d7824 */ /* 0x040fe200078e0234 */
[----:B-1----:R-:W-:Y:S01]  /*67210*/  ISETP.LT.AND P1, PT, R170, R58, !P1 ;  /* 0x0000003aaa00720c */ /* 0x002fe20004f21270 */
[----:B------:R-:W-:Y:S01]  /*67220*/  IMAD.WIDE R28, R53, 0x2, R2 ;  /* 0x00000002351c7825 */ /* 0x000fe200078e0202 */
[----:B------:R-:W-:-:S04]  /*67230*/  PRMT R25, R59, 0x7632, R25 ;  /* 0x000076323b197816 */ /* 0x000fc80000000019 */
[----:B------:R-:W1:Y:S01]  /*67240*/  LDC R16, c[0x0][0x228] ;  /* 0x00008a00ff107b82 */ /* 0x000e620000000800 */
[----:B------:R-:W-:Y:S01]  /*67250*/  VIADD R53, R174, 0x9 ;  /* 0x00000009ae357836 */ /* 0x000fe20000000000 */
[----:B------:R4:W-:Y:S01]  /*67260*/  @P3 STG.E.U16 desc[UR60][R26.64], R59 ;  /* 0x0000003b1a003986 */ /* 0x0009e2000c10153c */
[----:B------:R-:W-:-:S05]  /*67270*/  IMAD.WIDE R30, R61, 0x2, R18 ;  /* 0x000000023d1e7825 */ /* 0x000fca00078e0212 */
[----:B------:R-:W1:Y:S01]  /*67280*/  LDC R58, c[0x0][0x228] ;  /* 0x00008a00ff3a7b82 */ /* 0x000e620000000800 */
[----:B------:R0:W-:Y:S01]  /*67290*/  @P0 STG.E.U16 desc[UR60][R28.64], R25 ;  /* 0x000000191c000986 */ /* 0x0001e2000c10153c */
[----:B--2---:R-:W-:Y:S01]  /*672a0*/  ISETP.GE.AND P0, PT, R53, R10, PT ;  /* 0x0000000a3500720c */ /* 0x004fe20003f06270 */
[C---:B------:R-:W-:Y:S01]  /*672b0*/  IMAD.WIDE R56, R61.reuse, 0x2, R14 ;  /* 0x000000023d387825 */ /* 0x040fe200078e020e */
[----:B------:R-:W-:Y:S01]  /*672c0*/  PRMT R63, R88, 0x7632, R63 ;  /* 0x00007632583f7816 */ /* 0x000fe2000000003f */
[----:B------:R-:W-:Y:S03]  /*672d0*/  @P4 STG.E.U16 desc[UR60][R30.64], R88 ;  /* 0x000000581e004986 */ /* 0x000fe6000c10153c */
[----:B----4-:R-:W2:Y:S01]  /*672e0*/  LDC R59, c[0x0][0x228] ;  /* 0x00008a00ff3b7b82 */ /* 0x010ea20000000800 */
[----:B0-----:R-:W-:Y:S01]  /*672f0*/  ISETP.LT.AND P4, PT, R172, R60, !P0 ;  /* 0x0000003cac00720c */ /* 0x001fe20004781270 */
[----:B------:R0:W-:Y:S01]  /*67300*/  @P5 STG.E.U16 desc[UR60][R56.64], R63 ;  /* 0x0000003f38005986 */ /* 0x0001e2000c10153c */
[----:B------:R-:W-:-:S02]  /*67310*/  IMAD.IADD R53, R61, 0x1, R52 ;  /* 0x000000013d357824 */ /* 0x000fc400078e0234 */
[----:B------:R-:W-:-:S03]  /*67320*/  IMAD.WIDE R24, R61, 0x2, R12 ;  /* 0x000000023d187825 */ /* 0x000fc600078e020c */
[----:B------:R-:W4:Y:S01]  /*67330*/  LDC R60, c[0x0][0x228] ;  /* 0x00008a00ff3c7b82 */ /* 0x000f220000000800 */
[----:B------:R-:W-:Y:S01]  /*67340*/  IMAD.WIDE R26, R61, 0x2, R2 ;  /* 0x000000023d1a7825 */ /* 0x000fe200078e0202 */
[----:B------:R-:W-:-:S03]  /*67350*/  ISETP.LT.AND P5, PT, R171, R54, !P0 ;  /* 0x00000036ab00720c */ /* 0x000fc600047a1270 */
[----:B------:R-:W-:Y:S01]  /*67360*/  VIADD R61, R174, 0xa ;  /* 0x0000000aae3d7836 */ /* 0x000fe20000000000 */
[----:B0-----:R-:W-:Y:S02]  /*67370*/  PRMT R57, R92, 0x7632, R57 ;  /* 0x000076325c397816 */ /* 0x001fe40000000039 */
[----:B------:R-:W0:Y:S01]  /*67380*/  LDC R54, c[0x0][0x228] ;  /* 0x00008a00ff367b82 */ /* 0x000e220000000800 */
[----:B-----5:R-:W-:Y:S01]  /*67390*/  ISETP.LT.AND P3, PT, R173, R62, !P0 ;  /* 0x0000003ead00720c */ /* 0x020fe20004761270 */
[----:B------:R-:W-:Y:S04]  /*673a0*/  @P2 STG.E.U16 desc[UR60][R24.64], R92 ;  /* 0x0000005c18002986 */ /* 0x000fe8000c10153c */
[----:B------:R5:W-:Y:S02]  /*673b0*/  @P1 STG.E.U16 desc[UR60][R26.64], R57 ;  /* 0x000000391a001986 */ /* 0x000be4000c10153c */
[----:B------:R-:W0:Y:S01]  /*673c0*/  LDC R10, c[0x0][0x22c] ;  /* 0x00008b00ff0a7b82 */ /* 0x000e220000000800 */
[----:B---3--:R-:W-:Y:S01]  /*673d0*/  ISETP.GE.AND P1, PT, R61, R8, PT ;  /* 0x000000083d00720c */ /* 0x008fe20003f26270 */
[----:B------:R-:W-:Y:S01]  /*673e0*/  IMAD.WIDE R28, R53, 0x2, R18 ;  /* 0x00000002351c7825 */ /* 0x000fe200078e0212 */
[----:B-1----:R-:W-:-:S05]  /*673f0*/  ISETP.LT.AND P0, PT, R170, R16, !P0 ;  /* 0x00000010aa00720c */ /* 0x002fca0004701270 */
[----:B------:R-:W1:Y:S01]  /*67400*/  LDC R61, c[0x0][0x228] ;  /* 0x00008a00ff3d7b82 */ /* 0x000e620000000800 */
[----:B------:R-:W-:Y:S01]  /*67410*/  ISETP.LT.AND P2, PT, R173, R58, !P1 ;  /* 0x0000003aad00720c */ /* 0x000fe20004f41270 */
[----:B------:R-:W-:Y:S01]  /*67420*/  IMAD.WIDE R30, R53, 0x2, R14 ;  /* 0x00000002351e7825 */ /* 0x000fe200078e020e */
[----:B------:R-:W-:-:S05]  /*67430*/  PRMT R63, R120, 0x7632, R63 ;  /* 0x00007632783f7816 */ /* 0x000fca000000003f */
[----:B------:R-:W3:Y:S01]  /*67440*/  LDC R62, c[0x0][0x228] ;  /* 0x00008a00ff3e7b82 */ /* 0x000ee20000000800 */
[----:B-----5:R-:W-:Y:S01]  /*67450*/  IMAD.WIDE R56, R53, 0x2, R12 ;  /* 0x0000000235387825 */ /* 0x020fe200078e020c */
[----:B------:R-:W-:Y:S01]  /*67460*/  @P3 STG.E.U16 desc[UR60][R28.64], R120 ;  /* 0x000000781c003986 */ /* 0x000fe2000c10153c */
[----:B--2---:R-:W-:-:S05]  /*67470*/  ISETP.LT.AND P3, PT, R172, R59, !P1 ;  /* 0x0000003bac00720c */ /* 0x004fca0004f61270 */
[----:B------:R-:W2:Y:S01]  /*67480*/  LDC R16, c[0x0][0x228] ;  /* 0x00008a00ff107b82 */ /* 0x000ea20000000800 */
[----:B------:R-:W-:Y:S07]  /*67490*/  @P4 STG.E.U16 desc[UR60][R30.64], R63 ;  /* 0x0000003f1e004986 */ /* 0x000fee000c10153c */
[----:B------:R-:W5:Y:S01]  /*674a0*/  LDC R58, c[0x0][0x228] ;  /* 0x00008a00ff3a7b82 */ /* 0x000f620000000800 */
[----:B------:R0:W-:Y:S01]  /*674b0*/  @P5 STG.E.U16 desc[UR60][R56.64], R124 ;  /* 0x0000007c38005986 */ /* 0x0001e2000c10153c */
[----:B------:R-:W-:Y:S01]  /*674c0*/  IMAD.IADD R59, R53, 0x1, R52 ;  /* 0x00000001353b7824 */ /* 0x000fe200078e0234 */
[----:B----4-:R-:W-:Y:S01]  /*674d0*/  ISETP.LT.AND P4, PT, R171, R60, !P1 ;  /* 0x0000003cab00720c */ /* 0x010fe20004f81270 */
[----:B------:R-:W-:-:S04]  /*674e0*/  IMAD.WIDE R24, R53, 0x2, R2 ;  /* 0x0000000235187825 */ /* 0x000fc800078e0202 */
[----:B------:R-:W-:Y:S01]  /*674f0*/  VIADD R53, R174, 0xb ;  /* 0x0000000bae357836 */ /* 0x000fe20000000000 */
[----:B------:R-:W4:Y:S01]  /*67500*/  LDC R8, c[0x0][0x22c] ;  /* 0x00008b00ff087b82 */ /* 0x000f220000000800 */
[----:B------:R-:W-:Y:S01]  /*67510*/  IMAD.WIDE R26, R59, 0x2, R18 ;  /* 0x000000023b1a7825 */ /* 0x000fe200078e0212 */
[----:B0-----:R-:W-:-:S03]  /*67520*/  PRMT R57, R124, 0x7632, R57 ;  /* 0x000076327c397816 */ /* 0x001fc60000000039 */
[----:B------:R-:W-:Y:S01]  /*67530*/  IMAD.WIDE R28, R59, 0x2, R14 ;  /* 0x000000023b1c7825 */ /* 0x000fe200078e020e */
[----:B------:R-:W-:Y:S02]  /*67540*/  PRMT R56, R89, 0x7632, R56 ;  /* 0x0000763259387816 */ /* 0x000fe40000000038 */
[----:B------:R-:W-:Y:S01]  /*67550*/  ISETP.LT.AND P1, PT, R170, R54, !P1 ;  /* 0x00000036aa00720c */ /* 0x000fe20004f21270 */
[----:B------:R0:W-:Y:S01]  /*67560*/  @P0 STG.E.U16 desc[UR60][R24.64], R57 ;  /* 0x0000003918000986 */ /* 0x0001e2000c10153c */
[----:B------:R-:W-:Y:S01]  /*67570*/  ISETP.GE.AND P0, PT, R53, R10, PT ;  /* 0x0000000a3500720c */ /* 0x000fe20003f06270 */
[----:B------:R-:W4:Y:S01]  /*67580*/  LDC R54, c[0x0][0x228] ;  /* 0x00008a00ff367b82 */ /* 0x000f220000000800 */
[----:B------:R-:W-:Y:S01]  /*67590*/  IMAD.WIDE R30, R59, 0x2, R12 ;  /* 0x000000023b1e7825 */ /* 0x000fe200078e020c */
[----:B------:R-:W-:Y:S04]  /*675a0*/  @P2 STG.E.U16 desc[UR60][R26.64], R89 ;  /* 0x000000591a002986 */ /* 0x000fe8000c10153c */
[----:B------:R5:W-:Y:S01]  /*675b0*/  @P3 STG.E.U16 desc[UR60][R28.64], R56 ;  /* 0x000000381c003986 */ /* 0x000be2000c10153c */
[----:B-1----:R-:W-:Y:S01]  /*675c0*/  ISETP.LT.AND P3, PT, R173, R61, !P0 ;  /* 0x0000003dad00720c */ /* 0x002fe20004761270 */
[C---:B------:R-:W-:Y:S01]  /*675d0*/  IMAD.IADD R53, R59.reuse, 0x1, R52 ;  /* 0x000000013b357824 */ /* 0x040fe200078e0234 */
[----:B------:R-:W1:Y:S01]  /*675e0*/  LDC R60, c[0x0][0x228] ;  /* 0x00008a00ff3c7b82 */ /* 0x000e620000000800 */
[----:B------:R5:W-:Y:S01]  /*675f0*/  @P4 STG.E.U16 desc[UR60][R30.64], R93 ;  /* 0x0000005d1e004986 */ /* 0x000be2000c10153c */
[----:B---3--:R-:W-:Y:S01]  /*67600*/  ISETP.LT.AND P4, PT, R172, R62, !P0 ;  /* 0x0000003eac00720c */ /* 0x008fe20004781270 */
[----:B0-----:R-:W-:Y:S01]  /*67610*/  IMAD.WIDE R24, R59, 0x2, R2 ;  /* 0x000000023b187825 */ /* 0x001fe200078e0202 */
[----:B--2---:R-:W-:-:S02]  /*67620*/  ISETP.LT.AND P5, PT, R171, R16, !P0 ;  /* 0x00000010ab00720c */ /* 0x004fc400047a1270 */
[----:B-----5:R-:W-:Y:S02]  /*67630*/  ISETP.LT.AND P2, PT, R170, R58, !P0 ;  /* 0x0000003aaa00720c */ /* 0x020fe40004741270 */
[----:B------:R-:W0:Y:S01]  /*67640*/  LDC R61, c[0x0][0x228] ;  /* 0x00008a00ff3d7b82 */ /* 0x000e220000000800 */
[----:B------:R-:W-:Y:S01]  /*67650*/  PRMT R29, R93, 0x7632, R29 ;  /* 0x000076325d1d7816 */ /* 0x000fe2000000001d */
[----:B------:R-:W-:-:S06]  /*67660*/  IMAD.WIDE R26, R53, 0x2, R18 ;  /* 0x00000002351a7825 */ /* 0x000fcc00078e0212 */
[----:B------:R-:W2:Y:S01]  /*67670*/  LDC R16, c[0x0][0x228] ;  /* 0x00008a00ff107b82 */ /* 0x000ea20000000800 */
[----:B------:R3:W-:Y:S01]  /*67680*/  @P1 STG.E.U16 desc[UR60][R24.64], R29 ;  /* 0x0000001d18001986 */ /* 0x0007e2000c10153c */
[----:B------:R-:W-:Y:S02]  /*67690*/  VIADD R59, R174, 0xc ;  /* 0x0000000cae3b7836 */ /* 0x000fe40000000000 */
[C---:B------:R-:W-:Y:S01]  /*676a0*/  IMAD.WIDE R30, R53.reuse, 0x2, R12 ;  /* 0x00000002351e7825 */ /* 0x040fe200078e020c */
[----:B------:R5:W-:Y:S03]  /*676b0*/  @P3 STG.E.U16 desc[UR60][R26.64], R121 ;  /* 0x000000791a003986 */ /* 0x000be6000c10153c */
[----:B------:R-:W-:Y:S01]  /*676c0*/  IMAD.WIDE R56, R53, 0x2, R2 ;  /* 0x0000000235387825 */ /* 0x000fe200078e0202 */
[----:B------:R-:W2:Y:S01]  /*676d0*/  LDC R10, c[0x0][0x22c] ;  /* 0x00008b00ff0a7b82 */ /* 0x000ea20000000800 */
[----:B---3--:R-:W-:-:S02]  /*676e0*/  PRMT R25, R121, 0x7632, R25 ;  /* 0x0000763279197816 */ /* 0x008fc40000000019 */
[----:B------:R-:W-:Y:S01]  /*676f0*/  IMAD.WIDE R28, R53, 0x2, R14 ;  /* 0x00000002351c7825 */ /* 0x000fe200078e020e */
[----:B----4-:R-:W-:Y:S02]  /*67700*/  ISETP.GE.AND P0, PT, R59, R8, PT ;  /* 0x000000083b00720c */ /* 0x010fe40003f06270 */
[----:B-----5:R-:W-:Y:S02]  /*67710*/  PRMT R27, R125, 0x7632, R27 ;  /* 0x000076327d1b7816 */ /* 0x020fe4000000001b */
[----:B------:R-:W3:Y:S01]  /*67720*/  LDC R58, c[0x0][0x228] ;  /* 0x00008a00ff3a7b82 */ /* 0x000ee20000000800 */
[----:B------:R-:W-:Y:S04]  /*67730*/  @P4 STG.E.U16 desc[UR60][R28.64], R25 ;  /* 0x000000191c004986 */ /* 0x000fe8000c10153c */
[----:B------:R-:W-:Y:S03]  /*67740*/  @P5 STG.E.U16 desc[UR60][R30.64], R125 ;  /* 0x0000007d1e005986 */ /* 0x000fe6000c10153c */
[----:B------:R-:W4:Y:S01]  /*67750*/  LDC R59, c[0x0][0x228] ;  /* 0x00008a00ff3b7b82 */ /* 0x000f220000000800 */
[----:B------:R5:W-:Y:S01]  /*67760*/  @P2 STG.E.U16 desc[UR60][R56.64], R27 ;  /* 0x0000001b38002986 */ /* 0x000be2000c10153c */
[----:B------:R-:W-:-:S06]  /*67770*/  ISETP.LT.AND P2, PT, R173, R54, !P0 ;  /* 0x00000036ad00720c */ /* 0x000fcc0004741270 */
[----:B------:R-:W4:Y:S08]  /*67780*/  LDC R54, c[0x0][0x228] ;  /* 0x00008a00ff367b82 */ /* 0x000f300000000800 */
[----:B------:R-:W4:Y:S01]  /*67790*/  LDC R62, c[0x0][0x228] ;  /* 0x00008a00ff3e7b82 */ /* 0x000f220000000800 */
[----:B-1----:R-:W-:-:S07]  /*677a0*/  ISETP.LT.AND P3, PT, R172, R60, !P0 ;  /* 0x0000003cac00720c */ /* 0x002fce0004761270 */
[----:B------:R-:W1:Y:S01]  /*677b0*/  LDC R8, c[0x0][0x22c] ;  /* 0x00008b00ff087b82 */ /* 0x000e620000000800 */
[----:B0-----:R-:W-:Y:S01]  /*677c0*/  ISETP.LT.AND P4, PT, R171, R61, !P0 ;  /* 0x0000003dab00720c */ /* 0x001fe20004781270 */
[----:B------:R-:W-:Y:S01]  /*677d0*/  IMAD.IADD R53, R53, 0x1, R52 ;  /* 0x0000000135357824 */ /* 0x000fe200078e0234 */
[----:B--2---:R-:W-:Y:S01]  /*677e0*/  ISETP.LT.AND P1, PT, R170, R16, !P0 ;  /* 0x00000010aa00720c */ /* 0x004fe20004721270 */
[----:B-----5:R-:W-:Y:S01]  /*677f0*/  VIADD R57, R174, 0xd ;  /* 0x0000000dae397836 */ /* 0x020fe20000000000 */
[----:B------:R-:W-:Y:S01]  /*67800*/  PRMT R60, R90, 0x7632, R60 ;  /* 0x000076325a3c7816 */ /* 0x000fe2000000003c */
[C---:B------:R-:W-:Y:S01]  /*67810*/  IMAD.WIDE R24, R53.reuse, 0x2, R18 ;  /* 0x0000000235187825 */ /* 0x040fe200078e0212 */
[----:B------:R-:W-:Y:S01]  /*67820*/  PRMT R61, R94, 0x7632, R61 ;  /* 0x000076325e3d7816 */ /* 0x000fe2000000003d */
[----:B------:R-:W0:Y:S02]  /*67830*/  LDC R16, c[0x0][0x228] ;  /* 0x00008a00ff107b82 */ /* 0x000e240000000800 */
[----:B------:R-:W-:Y:S01]  /*67840*/  IMAD.WIDE R26, R53, 0x2, R14 ;  /* 0x00000002351a7825 */ /* 0x000fe200078e020e */
[----:B------:R-:W-:-:S03]  /*67850*/  ISETP.GE.AND P0, PT, R57, R10, PT ;  /* 0x0000000a3900720c */ /* 0x000fc60003f06270 */
[C---:B------:R-:W-:Y:S01]  /*67860*/  IMAD.WIDE R28, R53.reuse, 0x2, R12 ;  /* 0x00000002351c7825 */ /* 0x040fe200078e020c */
[----:B------:R-:W-:Y:S01]  /*67870*/  @P2 STG.E.U16 desc[UR60][R24.64], R90 ;  /* 0x0000005a18002986 */ /* 0x000fe2000c10153c */
[----:B------:R-:W2:Y:S02]  /*67880*/  LDC R56, c[0x0][0x228] ;  /* 0x00008a00ff387b82 */ /* 0x000ea40000000800 */
[----:B------:R-:W-:Y:S01]  /*67890*/  IMAD.WIDE R30, R53, 0x2, R2 ;  /* 0x00000002351e7825 */ /* 0x000fe200078e0202 */
[----:B------:R-:W-:Y:S03]  /*678a0*/  @P3 STG.E.U16 desc[UR60][R26.64], R60 ;  /* 0x0000003c1a003986 */ /* 0x000fe6000c10153c */
[----:B------:R-:W-:Y:S01]  /*678b0*/  VIADD R57, R174, 0xe ;  /* 0x0000000eae397836 */ /* 0x000fe20000000000 */
[----:B------:R5:W-:Y:S01]  /*678c0*/  @P4 STG.E.U16 desc[UR60][R28.64], R94 ;  /* 0x0000005e1c004986 */ /* 0x000be2000c10153c */
[----:B---3--:R-:W-:Y:S01]  /*678d0*/  ISETP.LT.AND P4, PT, R173, R58, !P0 ;  /* 0x0000003aad00720c */ /* 0x008fe20004781270 */
[----:B------:R-:W3:Y:S01]  /*678e0*/  LDC R10, c[0x0][0x228] ;  /* 0x00008a00ff0a7b82 */ /* 0x000ee20000000800 */
[----:B----4-:R-:W-:Y:S01]  /*678f0*/  ISETP.LT.AND P3, PT, R172, R54, !P0 ;  /* 0x00000036ac00720c */ /* 0x010fe20004761270 */
[----:B------:R4:W-:Y:S01]  /*67900*/  @P1 STG.E.U16 desc[UR60][R30.64], R61 ;  /* 0x0000003d1e001986 */ /* 0x0009e2000c10153c */
[----:B------:R-:W-:-:S02]  /*67910*/  ISETP.LT.AND P2, PT, R171, R59, !P0 ;  /* 0x0000003bab00720c */ /* 0x000fc40004741270 */
[----:B------:R-:W-:Y:S02]  /*67920*/  ISETP.LT.AND P1, PT, R170, R62, !P0 ;  /* 0x0000003eaa00720c */ /* 0x000fe40004721270 */
[----:B-1----:R-:W-:Y:S01]  /*67930*/  ISETP.GE.AND P0, PT, R57, R8, PT ;  /* 0x000000083900720c */ /* 0x002fe20003f06270 */
[----:B------:R-:W-:Y:S01]  /*67940*/  IMAD.IADD R53, R53, 0x1, R52 ;  /* 0x0000000135357824 */ /* 0x000fe200078e0234 */
[----:B------:R-:W1:Y:S01]  /*67950*/  LDC R8, c[0x0][0x22c] ;  /* 0x00008b00ff087b82 */ /* 0x000e620000000800 */
[----:B-----5:R-:W-:Y:S02]  /*67960*/  PRMT R29, R122, 0x7632, R29 ;  /* 0x000076327a1d7816 */ /* 0x020fe4000000001d */
[----:B------:R-:W-:-:S05]  /*67970*/  IMAD.WIDE R24, R53, 0x2, R18 ;  /* 0x0000000235187825 */ /* 0x000fca00078e0212 */
[----:B------:R-:W5:Y:S01]  /*67980*/  LDC R54, c[0x0][0x228] ;  /* 0x00008a00ff367b82 */ /* 0x000f620000000800 */
[C---:B------:R-:W-:Y:S01]  /*67990*/  IMAD.WIDE R26, R53.reuse, 0x2, R14 ;  /* 0x00000002351a7825 */ /* 0x040fe200078e020e */
[----:B------:R0:W-:Y:S04]  /*679a0*/  @P4 STG.E.U16 desc[UR60][R24.64], R122 ;  /* 0x0000007a18004986 */ /* 0x0001e8000c10153c */
[----:B------:R2:W-:Y:S02]  /*679b0*/  @P3 STG.E.U16 desc[UR60][R26.64], R29 ;  /* 0x0000001d1a003986 */ /* 0x0005e4000c10153c */
[----:B------:R-:W5:Y:S01]  /*679c0*/  LDC R60, c[0x0][0x228] ;  /* 0x00008a00ff3c7b82 */ /* 0x000f620000000800 */
[C---:B----4-:R-:W-:Y:S02]  /*679d0*/  IMAD.IADD R61, R53.reuse, 0x1, R52 ;  /* 0x00000001353d7824 */ /* 0x050fe400078e0234 */
[----:B------:R-:W-:Y:S01]  /*679e0*/  IMAD.WIDE R30, R53, 0x2, R2 ;  /* 0x00000002351e7825 */ /* 0x000fe200078e0202 */
[----:B0-----:R-:W-:-:S04]  /*679f0*/  PRMT R25, R126, 0x7632, R25 ;  /* 0x000076327e197816 */ /* 0x001fc80000000019 */
[----:B------:R-:W0:Y:S01]  /*67a00*/  LDC R62, c[0x0][0x228] ;  /* 0x00008a00ff3e7b82 */ /* 0x000e220000000800 */
[----:B--2---:R-:W-:-:S04]  /*67a10*/  IMAD.WIDE R28, R53, 0x2, R12 ;  /* 0x00000002351c7825 */ /* 0x004fc800078e020c */
[----:B------:R-:W-:Y:S01]  /*67a20*/  VIADD R53, R174, 0xf ;  /* 0x0000000fae357836 */ /* 0x000fe20000000000 */
[----:B------:R-:W-:Y:S02]  /*67a30*/  @P2 STG.E.U16 desc[UR60][R28.64], R126 ;  /* 0x0000007e1c002986 */ /* 0x000fe4000c10153c */
[----:B------:R-:W2:Y:S02]  /*67a40*/  LDC R63, c[0x0][0x228] ;  /* 0x00008a00ff3f7b82 */ /* 0x000ea40000000800 */
[----:B------:R4:W-:Y:S01]  /*67a50*/  @P1 STG.E.U16 desc[UR60][R30.64], R25 ;  /* 0x000000191e001986 */ /* 0x0009e2000c10153c */
[----:B-1----:R-:W-:Y:S02]  /*67a60*/  ISETP.GE.AND P1, PT, R53, R8, PT ;  /* 0x000000083500720c */ /* 0x002fe40003f26270 */
[----:B------:R-:W-:-:S03]  /*67a70*/  ISETP.LT.AND P5, PT, R173, R16, !P0 ;  /* 0x00000010ad00720c */ /* 0x000fc600047a1270 */
[----:B------:R-:W1:Y:S01]  /*67a80*/  LDC R8, c[0x0][0x22c] ;  /* 0x00008b00ff087b82 */ /* 0x000e620000000800 */
[----:B------:R-:W-:Y:S02]  /*67a90*/  ISETP.LT.AND P6, PT, R172, R56, !P0 ;  /* 0x00000038ac00720c */ /* 0x000fe400047c1270 */
[----:B---3--:R-:W-:Y:S02]  /*67aa0*/  ISETP.LT.AND P2, PT, R171, R10, !P0 ;  /* 0x0000000aab00720c */ /* 0x008fe40004741270 */
[----:B-----5:R-:W-:-:S03]  /*67ab0*/  ISETP.LT.AND P0, PT, R170, R54, !P0 ;  /* 0x00000036aa00720c */ /* 0x020fc60004701270 */
[----:B------:R-:W3:Y:S01]  /*67ac0*/  LDC R16, c[0x0][0x228] ;  /* 0x00008a00ff107b82 */ /* 0x000ee20000000800 */
[----:B------:R-:W-:Y:S01]  /*67ad0*/  IMAD.WIDE R56, R61, 0x2, R18 ;  /* 0x000000023d387825 */ /* 0x000fe200078e0212 */
[----:B------:R-:W-:-:S03]  /*67ae0*/  PRMT R27, R91, 0x7632, R27 ;  /* 0x000076325b1b7816 */ /* 0x000fc6000000001b */
[----:B------:R-:W-:-:S03]  /*67af0*/  IMAD.WIDE R58, R61, 0x2, R14 ;  /* 0x000000023d3a7825 */ /* 0x000fc600078e020e */
[----:B------:R-:W5:Y:S01]  /*67b00*/  LDC R54, c[0x0][0x228] ;  /* 0x00008a00ff367b82 */ /* 0x000f620000000800 */
[----:B------:R0:W-:Y:S01]  /*67b10*/  @P5 STG.E.U16 desc[UR60][R56.64], R91 ;  /* 0x0000005b38005986 */ /* 0x0001e2000c10153c */
[----:B------:R-:W-:Y:S01]  /*67b20*/  ISETP.LT.AND P3, PT, R173, R60, !P1 ;  /* 0x0000003cad00720c */ /* 0x000fe20004f61270 */
[C---:B----4-:R-:W-:Y:S02]  /*67b30*/  IMAD.WIDE R24, R61.reuse, 0x2, R12 ;  /* 0x000000023d187825 */ /* 0x050fe400078e020c */
[----:B------:R4:W-:Y:S03]  /*67b40*/  @P6 STG.E.U16 desc[UR60][R58.64], R27 ;  /* 0x0000001b3a006986 */ /* 0x0009e6000c10153c */
[----:B------:R-:W5:Y:S01]  /*67b50*/  LDC R60, c[0x0][0x228] ;  /* 0x00008a00ff3c7b82 */ /* 0x000f620000000800 */
[----:B------:R-:W-:Y:S01]  /*67b60*/  IMAD.IADD R53, R61, 0x1, R52 ;  /* 0x000000013d357824 */ /* 0x000fe200078e0234 */
[----:B0-----:R-:W-:-:S06]  /*67b70*/  PRMT R57, R95, 0x7632, R57 ;  /* 0x000076325f397816 */ /* 0x001fcc0000000039 */
[----:B------:R-:W0:Y:S01]  /*67b80*/  LDC R10, c[0x0][0x22c] ;  /* 0x00008b00ff0a7b82 */ /* 0x000e220000000800 */
[----:B----4-:R-:W-:Y:S01]  /*67b90*/  IMAD.WIDE R26, R61, 0x2, R2 ;  /* 0x000000023d1a7825 */ /* 0x010fe200078e0202 */
[----:B------:R-:W-:Y:S03]  /*67ba0*/  @P2 STG.E.U16 desc[UR60][R24.64], R95 ;  /* 0x0000005f18002986 */ /* 0x000fe6000c10153c */
[----:B------:R-:W-:-:S03]  /*67bb0*/  VIADD R59, R174, 0x10 ;  /* 0x00000010ae3b7836 */ /* 0x000fc60000000000 */
[----:B------:R-:W4:Y:S01]  /*67bc0*/  LDC R58, c[0x0][0x228] ;  /* 0x00008a00ff3a7b82 */ /* 0x000f220000000800 */
[----:B------:R-:W-:Y:S01]  /*67bd0*/  ISETP.LT.AND P4, PT, R172, R62, !P1 ;  /* 0x0000003eac00720c */ /* 0x000fe20004f81270 */
[----:B------:R5:W-:Y:S01]  /*67be0*/  @P0 STG.E.U16 desc[UR60][R26.64], R57 ;  /* 0x000000391a000986 */ /* 0x000be2000c10153c */
[----:B--2---:R-:W-:Y:S02]  /*67bf0*/  ISETP.LT.AND P5, PT, R171, R63, !P1 ;  /* 0x0000003fab00720c */ /* 0x004fe40004fa1270 */
[----:B-1----:R-:W-:-:S03]  /*67c00*/  ISETP.GE.AND P0, PT, R59, R8, PT ;  /* 0x000000083b00720c */ /* 0x002fc60003f06270 */
[----:B------:R-:W1:Y:S01]  /*67c10*/  LDC R61, c[0x0][0x228] ;  /* 0x00008a00ff3d7b82 */ /* 0x000e620000000800 */
[----:B---3--:R-:W-:Y:S01]  /*67c20*/  ISETP.LT.AND P1, PT, R170, R16, !P1 ;  /* 0x00000010aa00720c */ /* 0x008fe20004f21270 */
[----:B------:R-:W-:-:S06]  /*67c30*/  IMAD.WIDE R28, R53, 0x2, R18 ;  /* 0x00000002351c7825 */ /* 0x000fcc00078e0212 */
[----:B------:R-:W2:Y:S01]  /*67c40*/  LDC R8, c[0x0][0x22c] ;  /* 0x00008b00ff087b82 */ /* 0x000ea20000000800 */
[----:B------:R-:W-:Y:S01]  /*67c50*/  IMAD.WIDE R30, R53, 0x2, R14 ;  /* 0x00000002351e7825 */ /* 0x000fe200078e020e */
[----:B------:R-:W-:Y:S02]  /*67c60*/  PRMT R88, R123, 0x7632, R88 ;  /* 0x000076327b587816 */ /* 0x000fe40000000058 */
[----:B-----5:R-:W-:Y:S01]  /*67c70*/  ISETP.LT.AND P2, PT, R173, R54, !P0 ;  /* 0x00000036ad00720c */ /* 0x020fe20004741270 */
[----:B------:R-:W-:-:S03]  /*67c80*/  IMAD.WIDE R56, R53, 0x2, R12 ;  /* 0x0000000235387825 */ /* 0x000fc600078e020c */
[----:B------:R-:W3:Y:S01]  /*67c90*/  LDC R62, c[0x0][0x228] ;  /* 0x00008a00ff3e7b82 */ /* 0x000ee20000000800 */
[----:B------:R-:W-:Y:S01]  /*67ca0*/  @P3 STG.E.U16 desc[UR60][R28.64], R123 ;  /* 0x0000007b1c003986 */ /* 0x000fe2000c10153c */
[----:B------:R-:W-:Y:S01]  /*67cb0*/  IMAD.IADD R59, R53, 0x1, R52 ;  /* 0x00000001353b7824 */ /* 0x000fe200078e0234 */
[----:B------:R-:W-:Y:S01]  /*67cc0*/  PRMT R89, R127, 0x7632, R89 ;  /* 0x000076327f597816 */ /* 0x000fe20000000059 */
[----:B------:R-:W-:Y:S01]  /*67cd0*/  IMAD.WIDE R24, R53, 0x2, R2 ;  /* 0x0000000235187825 */ /* 0x000fe200078e0202 */
[----:B------:R-:W-:Y:S03]  /*67ce0*/  @P4 STG.E.U16 desc[UR60][R30.64], R88 ;  /* 0x000000581e004986 */ /* 0x000fe6000c10153c */
[----:B------:R-:W5:Y:S01]  /*67cf0*/  LDC R63, c[0x0][0x228] ;  /* 0x00008a00ff3f7b82 */ /* 0x000f620000000800 */
[----:B------:R0:W-:Y:S01]  /*67d00*/  @P5 STG.E.U16 desc[UR60][R56.64], R127 ;  /* 0x0000007f38005986 */ /* 0x0001e2000c10153c */
[----:B------:R-:W-:Y:S01]  /*67d10*/  ISETP.LT.AND P3, PT, R172, R60, !P0 ;  /* 0x0000003cac00720c */ /* 0x000fe20004761270 */
[----:B------:R-:W-:-:S05]  /*67d20*/  IMAD.WIDE R26, R59, 0x2, R18 ;  /* 0x000000023b1a7825 */ /* 0x000fca00078e0212 */
[----:B------:R-:W5:Y:S01]  /*67d30*/  LDC R16, c[0x0][0x228] ;  /* 0x00008a00ff107b82 */ /* 0x000f620000000800 */
[----:B----4-:R-:W-:Y:S01]  /*67d40*/  ISETP.LT.AND P4, PT, R171, R58, !P0 ;  /* 0x0000003aab00720c */ /* 0x010fe20004781270 */
[----:B0-----:R-:W-:-:S06]  /*67d50*/  VIADD R57, R174, 0x11 ;  /* 0x00000011ae397836 */ /* 0x001fcc0000000000 */
[----:B------:R-:W0:Y:S01]  /*67d60*/  LDC R54, c[0x0][0x228] ;  /* 0x00008a00ff367b82 */ /* 0x000e220000000800 */
[----:B------:R4:W-:Y:S01]  /*67d70*/  @P1 STG.E.U16 desc[UR60][R24.64], R89 ;  /* 0x0000005918001986 */ /* 0x0009e2000c10153c */
[----:B------:R-:W-:Y:S01]  /*67d80*/  ISETP.GE.AND P1, PT, R57, R10, PT ;  /* 0x0000000a3900720c */ /* 0x000fe20003f26270 */
[----:B------:R-:W-:Y:S02]  /*67d90*/  VIADD R57, R174, 0x12 ;  /* 0x00000012ae397836 */ /* 0x000fe40000000000 */
[----:B------:R-:W-:Y:S03]  /*67da0*/  @P2 STG.E.U16 desc[UR60][R26.64], R128 ;  /* 0x000000801a002986 */ /* 0x000fe6000c10153c */
[----:B------:R-:W0:Y:S01]  /*67db0*/  LDC R53, c[0x0][0x228] ;  /* 0x00008a00ff357b82 */ /* 0x000e220000000800 */
[----:B-1----:R-:W-:Y:S01]  /*67dc0*/  ISETP.LT.AND P2, PT, R170, R61, !P0 ;  /* 0x0000003daa00720c */ /* 0x002fe20004741270 */
[----:B------:R-:W-:Y:S01]  /*67dd0*/  IMAD.WIDE R28, R59, 0x2, R14 ;  /* 0x000000023b1c7825 */ /* 0x000fe200078e020e */
[----:B------:R-:W-:-:S02]  /*67de0*/  PRMT R56, R128, 0x7632, R56 ;  /* 0x0000763280387816 */ /* 0x000fc40000000038 */
[----:B--2---:R-:W-:Y:S01]  /*67df0*/  ISETP.GE.AND P0, PT, R57, R8, PT ;  /* 0x000000083900720c */ /* 0x004fe20003f06270 */
[C---:B------:R-:W-:Y:S02]  /*67e00*/  IMAD.WIDE R30, R59.reuse, 0x2, R12 ;  /* 0x000000023b1e7825 */ /* 0x040fe400078e020c */
[----:B------:R-:W1:Y:S01]  /*67e10*/  LDC R8, c[0x0][0x22c] ;  /* 0x00008b00ff087b82 */ /* 0x000e620000000800 */
[----:B------:R2:W-:Y:S01]  /*67e20*/  @P3 STG.E.U16 desc[UR60][R28.64], R56 ;  /* 0x000000381c003986 */ /* 0x0005e2000c10153c */
[----:B----4-:R-:W-:-:S03]  /*67e30*/  IMAD.WIDE R24, R59, 0x2, R2 ;  /* 0x000000023b187825 */ /* 0x010fc600078e0202 */
[----:B------:R-:W-:Y:S01]  /*67e40*/  @P4 STG.E.U16 desc[UR60][R30.64], R140 ;  /* 0x0000008c1e004986 */ /* 0x000fe2000c10153c */
[----:B---3--:R-:W-:Y:S02]  /*67e50*/  ISETP.LT.AND P4, PT, R173, R62, !P1 ;  /* 0x0000003ead00720c */ /* 0x008fe40004f81270 */
[----:B------:R-:W3:Y:S01]  /*67e60*/  LDC R58, c[0x0][0x228] ;  /* 0x00008a00ff3a7b82 */ /* 0x000ee20000000800 */
[----:B--2---:R-:W-:Y:S01]  /*67e70*/  PRMT R29, R140, 0x7632, R29 ;  /* 0x000076328c1d7816 */ /* 0x004fe2000000001d */
[----:B------:R-:W-:Y:S01]  /*67e80*/  IMAD.IADD R57, R59, 0x1, R52 ;  /* 0x000000013b397824 */ /* 0x000fe200078e0234 */
[----:B-----5:R-:W-:-:S05]  /*67e90*/  ISETP.LT.AND P3, PT, R172, R63, !P1 ;  /* 0x0000003fac00720c */ /* 0x020fca0004f61270 */
[----:B------:R-:W2:Y:S01]  /*67ea0*/  LDC R10, c[0x0][0x228] ;  /* 0x00008a00ff0a7b82 */ /* 0x000ea20000000800 */
[----:B------:R4:W-:Y:S01]  /*67eb0*/  @P2 STG.E.U16 desc[UR60][R24.64], R29 ;  /* 0x0000001d18002986 */ /* 0x0009e2000c10153c */
[----:B------:R-:W-:Y:S02]  /*67ec0*/  ISETP.LT.AND P2, PT, R171, R16, !P1 ;  /* 0x00000010ab00720c */ /* 0x000fe40004f41270 */
[----:B0-----:R-:W-:-:S04]  /*67ed0*/  ISETP.LT.AND P1, PT, R170, R54, !P1 ;  /* 0x00000036aa00720c */ /* 0x001fc80004f21270 */
[----:B------:R-:W0:Y:S01]  /*67ee0*/  LDC R60, c[0x0][0x228] ;  /* 0x00008a00ff3c7b82 */ /* 0x000e220000000800 */
[----:B------:R-:W-:Y:S01]  /*67ef0*/  IMAD.WIDE R26, R57, 0x2, R18 ;  /* 0x00000002391a7825 */ /* 0x000fe200078e0212 */
[----:B------:R-:W-:-:S06]  /*67f00*/  ISETP.LT.AND P5, PT, R173, R53, !P0 ;  /* 0x00000035ad00720c */ /* 0x000fcc00047a1270 */
[----:B------:R-:W5:Y:S01]  /*67f10*/  LDC R59, c[0x0][0x228] ;  /* 0x00008a00ff3b7b82 */ /* 0x000f620000000800 */
[----:B------:R-:W-:Y:S01]  /*67f20*/  PRMT R16, R96, 0x7632, R16 ;  /* 0x0000763260107816 */ /* 0x000fe20000000010 */
[C---:B----4-:R-:W-:Y:S01]  /*67f30*/  IMAD.WIDE R28, R57.reuse, 0x2, R14 ;  /* 0x00000002391c7825 */ /* 0x050fe200078e020e */
[----:B------:R4:W-:Y:S03]  /*67f40*/  @P4 STG.E.U16 desc[UR60][R26.64], R96 ;  /* 0x000000601a004986 */ /* 0x0009e6000c10153c */
[C---:B------:R-:W-:Y:S02]  /*67f50*/  IMAD.IADD R53, R57.reuse, 0x1, R52 ;  /* 0x0000000139357824 */ /* 0x040fe400078e0234 */
[----:B------:R-:W5:Y:S01]  /*67f60*/  LDC R61, c[0x0][0x228] ;  /* 0x00008a00ff3d7b82 */ /* 0x000f620000000800 */
[C---:B------:R-:W-:Y:S01]  /*67f70*/  IMAD.WIDE R30, R57.reuse, 0x2, R12 ;  /* 0x00000002391e7825 */ /* 0x040fe200078e020c */
[----:B------:R3:W-:Y:S03]  /*67f80*/  @P3 STG.E.U16 desc[UR60][R28.64], R16 ;  /* 0x000000101c003986 */ /* 0x0007e6000c10153c */
[----:B------:R-:W-:Y:S01]  /*67f90*/  IMAD.WIDE R56, R57, 0x2, R2 ;  /* 0x0000000239387825 */ /* 0x000fe200078e0202 */
[----:B----4-:R-:W-:-:S02]  /*67fa0*/  PRMT R27, R64, 0x7632, R27 ;  /* 0x00007632401b7816 */ /* 0x010fc4000000001b */
[----:B------:R-:W4:Y:S01]  /*67fb0*/  LDC R62, c[0x0][0x228] ;  /* 0x00008a00ff3e7b82 */ /* 0x000f220000000800 */
[----:B------:R-:W-:Y:S01]  /*67fc0*/  VIADD R63, R174, 0x13 ;  /* 0x00000013ae3f7836 */ /* 0x000fe20000000000 */
[----:B------:R-:W-:Y:S04]  /*67fd0*/  @P2 STG.E.U16 desc[UR60][R30.64], R64 ;  /* 0x000000401e002986 */ /* 0x000fe8000c10153c */
[----:B------:R5:W-:Y:S01]  /*67fe0*/  @P1 STG.E.U16 desc[UR60][R56.64], R27 ;  /* 0x0000001b38001986 */ /* 0x000be2000c10153c */
[----:B-1----:R-:W-:Y:S01]  /*67ff0*/  ISETP.GE.AND P1, PT, R63, R8, PT ;  /* 0x000000083f00720c */ /* 0x002fe20003f26270 */
[----:B---3--:R-:W1:Y:S01]  /*68000*/  LDC R16, c[0x0][0x228] ;  /* 0x00008a00ff107b82 */ /* 0x008e620000000800 */
[----:B------:R-:W-:-:S07]  /*68010*/  ISETP.LT.AND P3, PT, R171, R58, !P0 ;  /* 0x0000003aab00720c */ /* 0x000fce0004761270 */
[----:B------:R-:W3:Y:S08]  /*68020*/  LDC R8, c[0x0][0x22c] ;  /* 0x00008b00ff087b82 */ /* 0x000ef00000000800 */
[----:B------:R-:W4:Y:S01]  /*68030*/  LDC R54, c[0x0][0x228] ;  /* 0x00008a00ff367b82 */ /* 0x000f220000000800 */
[----:B--2---:R-:W-:Y:S02]  /*68040*/  ISETP.LT.AND P2, PT, R172, R10, !P0 ;  /* 0x0000000aac00720c */ /* 0x004fe40004741270 */
[----:B0-----:R-:W-:-:S05]  /*68050*/  ISETP.LT.AND P4, PT, R173, R60, !P1 ;  /* 0x0000003cad00720c */ /* 0x001fca0004f81270 */
[----:B------:R-:W0:Y:S01]  /*68060*/  LDC R58, c[0x0][0x228] ;  /* 0x00008a00ff3a7b82 */ /* 0x000e220000000800 */
[----:B------:R-:W-:Y:S01]  /*68070*/  IMAD.WIDE R24, R53, 0x2, R18 ;  /* 0x0000000235187825 */ /* 0x000fe200078e0212 */
[----:B-----5:R-:W-:-:S06]  /*68080*/  ISETP.LT.AND P0, PT, R170, R59, !P0 ;  /* 0x0000003baa00720c */ /* 0x020fcc0004701270 */
[----:B------:R-:W2:Y:S01]  /*68090*/  LDC R60, c[0x0][0x228] ;  /* 0x00008a00ff3c7b82 */ /* 0x000ea20000000800 */
[----:B------:R5:W-:Y:S01]  /*680a0*/  @P5 STG.E.U16 desc[UR60][R24.64], R129 ;  /* 0x0000008118005986 */ /* 0x000be2000c10153c */
[----:B------:R-:W-:Y:S01]  /*680b0*/  ISETP.LT.AND P5, PT, R172, R61, !P1 ;  /* 0x0000003dac00720c */ /* 0x000fe20004fa1270 */
[----:B------:R-:W-:Y:S01]  /*680c0*/  IMAD.WIDE R26, R53, 0x2, R12 ;  /* 0x00000002351a7825 */ /* 0x000fe200078e020c */
[----:B------:R-:W-:-:S04]  /*680d0*/  PRMT R88, R129, 0x7632, R88 ;  /* 0x0000763281587816 */ /* 0x000fc80000000058 */
[----:B------:R-:W2:Y:S01]  /*680e0*/  LDC R10, c[0x0][0x22c] ;  /* 0x00008b00ff0a7b82 */ /* 0x000ea20000000800 */
[----:B------:R-:W-:Y:S01]  /*680f0*/  IMAD.IADD R59, R53, 0x1, R52 ;  /* 0x00000001353b7824 */ /* 0x000fe200078e0234 */
[----:B------:R-:W-:Y:S01]  /*68100*/  PRMT R89, R141, 0x7632, R89 ;  /* 0x000076328d597816 */ /* 0x000fe20000000059 */
[----:B------:R-:W-:-:S04]  /*68110*/  IMAD.WIDE R28, R53, 0x2, R2 ;  /* 0x00000002351c7825 */ /* 0x000fc800078e0202 */
[----:B-----5:R-:W-:Y:S01]  /*68120*/  IMAD.WIDE R24, R53, 0x2, R14 ;  /* 0x0000000235187825 */ /* 0x020fe200078e020e */
[----:B------:R-:W5:Y:S03]  /*68130*/  LDC R61, c[0x0][0x228] ;  /* 0x00008a00ff3d7b82 */ /* 0x000f660000000800 */
[----:B------:R-:W-:Y:S01]  /*68140*/  VIADD R53, R174, 0x14 ;  /* 0x00000014ae357836 */ /* 0x000fe20000000000 */
[----:B------:R0:W-:Y:S04]  /*68150*/  @P2 STG.E.U16 desc[UR60][R24.64], R88 ;  /* 0x0000005818002986 */ /* 0x0001e8000c10153c */
[----:B------:R-:W5:Y:S01]  /*68160*/  LDC R63, c[0x0][0x228] ;  /* 0x00008a00ff3f7b82 */ /* 0x000f620000000800 */
[----:B------:R2:W-:Y:S01]  /*68170*/  @P3 STG.E.U16 desc[UR60][R26.64], R141 ;  /* 0x0000008d1a003986 */ /* 0x0005e2000c10153c */
[----:B-1----:R-:W-:Y:S01]  /*68180*/  ISETP.LT.AND P2, PT, R171, R16, !P1 ;  /* 0x00000010ab00720c */ /* 0x002fe20004f41270 */
[----:B------:R-:W-:Y:S01]  /*68190*/  IMAD.WIDE R30, R59, 0x2, R18 ;  /* 0x000000023b1e7825 */ /* 0x000fe200078e0212 */
[----:B----4-:R-:W-:Y:S01]  /*681a0*/  ISETP.LT.AND P1, PT, R170, R54, !P1 ;  /* 0x00000036aa00720c */ /* 0x010fe20004f21270 */
[----:B------:R-:W-:Y:S01]  /*681b0*/  @P0 STG.E.U16 desc[UR60][R28.64], R89 ;  /* 0x000000591c000986 */ /* 0x000fe2000c10153c */
[----:B---3--:R-:W-:-:S02]  /*681c0*/  ISETP.GE.AND P0, PT, R53, R8, PT ;  /* 0x000000083500720c */ /* 0x008fc40003f06270 */
[----:B------:R-:W1:Y:S01]  /*681d0*/  LDC R64, c[0x0][0x228] ;  /* 0x00008a00ff407b82 */ /* 0x000e620000000800 */
[----:B------:R-:W-:Y:S01]  /*681e0*/  IMAD.WIDE R56, R59, 0x2, R14 ;  /* 0x000000023b387825 */ /* 0x000fe200078e020e */
[----:B------:R-:W-:Y:S02]  /*681f0*/  PRMT R90, R97, 0x7632, R90 ;  /* 0x00007632615a7816 */ /* 0x000fe4000000005a */
[----:B0-----:R-:W-:Y:S01]  /*68200*/  ISETP.LT.AND P3, PT, R173, R58, !P0 ;  /* 0x0000003aad00720c */ /* 0x001fe20004761270 */
[----:B------:R-:W-:Y:S03]  /*68210*/  @P4 STG.E.U16 desc[UR60][R30.64], R97 ;  /* 0x000000611e004986 */ /* 0x000fe6000c10153c */
[----:B------:R-:W0:Y:S01]  /*68220*/  LDC R88, c[0x0][0x228] ;  /* 0x00008a00ff587b82 */ /* 0x000e220000000800 */
[----:B------:R3:W-:Y:S01]  /*68230*/  @P5 STG.E.U16 desc[UR60][R56.64], R90 ;  /* 0x0000005a38005986 */ /* 0x0007e2000c10153c */
[----:B------:R-:W-:Y:S01]  /*68240*/  IMAD.WIDE R24, R59, 0x2, R12 ;  /* 0x000000023b187825 */ /* 0x000fe200078e020c */
[----:B--2---:R-:W-:-:S05]  /*68250*/  ISETP.LT.AND P4, PT, R172, R60, !P0 ;  /* 0x0000003cac00720c */ /* 0x004fca0004781270 */
[----:B------:R-:W2:Y:S01]  /*68260*/  LDC R16, c[0x0][0x228] ;  /* 0x00008a00ff107b82 */ /* 0x000ea20000000800 */
[C---:B------:R-:W-:Y:S02]  /*68270*/  IMAD.IADD R53, R59.reuse, 0x1, R52 ;  /* 0x000000013b357824 */ /* 0x040fe400078e0234 */
[----:B------:R-:W-:Y:S01]  /*68280*/  IMAD.WIDE R26, R59, 0x2, R2 ;  /* 0x000000023b1a7825 */ /* 0x000fe200078e0202 */
[----:B---3--:R-:W-:-:S03]  /*68290*/  PRMT R56, R65, 0x7632, R56 ;  /* 0x0000763241387816 */ /* 0x008fc60000000038 */
[----:B------:R-:W-:Y:S01]  /*682a0*/  VIADD R57, R174, 0x15 ;  /* 0x00000015ae397836 */ /* 0x000fe20000000000 */
[----:B------:R-:W3:Y:S01]  /*682b0*/  LDC R8, c[0x0][0x22c] ;  /* 0x00008b00ff087b82 */ /* 0x000ee20000000800 */
[----:B------:R-:W-:Y:S01]  /*682c0*/  IMAD.WIDE R28, R53, 0x2, R18 ;  /* 0x00000002351c7825 */ /* 0x000fe200078e0212 */
[----:B------:R4:W-:Y:S04]  /*682d0*/  @P2 STG.E.U16 desc[UR60][R24.64], R65 ;  /* 0x0000004118002986 */ /* 0x0009e8000c10153c */
[----:B------:R0:W-:Y:S01]  /*682e0*/  @P1 STG.E.U16 desc[UR60][R26.64], R56 ;  /* 0x000000381a001986 */ /* 0x0001e2000c10153c */
[----:B------:R-:W-:Y:S01]  /*682f0*/  ISETP.GE.AND P1, PT, R57, R10, PT ;  /* 0x0000000a3900720c */ /* 0x000fe20003f26270 */
[----:B------:R-:W3:Y:S01]  /*68300*/  LDC R54, c[0x0][0x228] ;  /* 0x00008a00ff367b82 */ /* 0x000ee20000000800 */
[----:B------:R-:W-:Y:S01]  /*68310*/  IMAD.WIDE R30, R53, 0x2, R14 ;  /* 0x00000002351e7825 */ /* 0x000fe200078e020e */
[----:B------:R-:W-:Y:S01]  /*68320*/  PRMT R58, R130, 0x7632, R58 ;  /* 0x00007632823a7816 */ /* 0x000fe2000000003a */
[----:B------:R2:W-:Y:S01]  /*68330*/  @P3 STG.E.U16 desc[UR60][R28.64], R130 ;  /* 0x000000821c003986 */ /* 0x0005e2000c10153c */
[----:B-----5:R-:W-:-:S02]  /*68340*/  ISETP.LT.AND P2, PT, R171, R61, !P0 ;  /* 0x0000003dab00720c */ /* 0x020fc40004741270 */
[----:B------:R-:W-:Y:S02]  /*68350*/  ISETP.LT.AND P0, PT, R170, R62, !P0 ;  /* 0x0000003eaa00720c */ /* 0x000fe40004701270 */
[----:B------:R-:W-:Y:S01]  /*68360*/  ISETP.LT.AND P3, PT, R173, R63, !P1 ;  /* 0x0000003fad00720c */ /* 0x000fe20004f61270 */
[----:B------:R-:W5:Y:S01]  /*68370*/  LDC R60, c[0x0][0x228] ;  /* 0x00008a00ff3c7b82 */ /* 0x000f620000000800 */
[----:B------:R2:W-:Y:S01]  /*68380*/  @P4 STG.E.U16 desc[UR60][R30.64], R58 ;  /* 0x0000003a1e004986 */ /* 0x0005e2000c10153c */
[----:B-1----:R-:W-:-:S06]  /*68390*/  ISETP.LT.AND P4, PT, R172, R64, !P1 ;  /* 0x00000040ac00720c */ /* 0x002fcc0004f81270 */
[----:B------:R-:W1:Y:S01]  /*683a0*/  LDC R63, c[0x0][0x228] ;  /* 0x00008a00ff3f7b82 */ /* 0x000e620000000800 */
[----:B----4-:R-:W-:Y:S01]  /*683b0*/  IMAD.WIDE R24, R53, 0x2, R12 ;  /* 0x0000000235187825 */ /* 0x010fe200078e020c */
[----:B------:R-:W-:Y:S02]  /*683c0*/  PRMT R57, R142, 0x7632, R57 ;  /* 0x000076328e397816 */ /* 0x000fe40000000039 */
[----:B0-----:R-:W-:Y:S01]  /*683d0*/  ISETP.LT.AND P5, PT, R171, R88, !P1 ;  /* 0x00000058ab00720c */ /* 0x001fe20004fa1270 */
[----:B------:R-:W-:-:S03]  /*683e0*/  IMAD.IADD R61, R53, 0x1, R52 ;  /* 0x00000001353d7824 */ /* 0x000fc600078e0234 */
[----:B------:R-:W0:Y:S01]  /*683f0*/  LDC R62, c[0x0][0x228] ;  /* 0x00008a00ff3e7b82 */ /* 0x000e220000000800 */
[----:B------:R-:W-:Y:S01]  /*68400*/  IMAD.WIDE R26, R53, 0x2, R2 ;  /* 0x00000002351a7825 */ /* 0x000fe200078e0202 */
[----:B--2---:R-:W-:-:S03]  /*68410*/  ISETP.LT.AND P1, PT, R170, R16, !P1 ;  /* 0x00000010aa00720c */ /* 0x004fc60004f21270 */
[----:B------:R-:W-:-:S03]  /*68420*/  VIADD R53, R174, 0x16 ;  /* 0x00000016ae357836 */ /* 0x000fc60000000000 */
[----:B------:R-:W2:Y:S01]  /*68430*/  LDC R10, c[0x0][0x22c] ;  /* 0x00008b00ff0a7b82 */ /* 0x000ea20000000800 */
[C---:B------:R-:W-:Y:S01]  /*68440*/  IMAD.WIDE R28, R61.reuse, 0x2, R18 ;  /* 0x000000023d1c7825 */ /* 0x040fe200078e0212 */
[----:B------:R-:W-:Y:S01]  /*68450*/  @P2 STG.E.U16 desc[UR60][R24.64], R142 ;  /* 0x0000008e18002986 */ /* 0x000fe2000c10153c */
[----:B------:R-:W-:Y:S02]  /*68460*/  PRMT R59, R98, 0x7632, R59 ;  /* 0x00007632623b7816 */ /* 0x000fe4000000003b */
[----:B------:R-:W-:Y:S01]  /*68470*/  IMAD.WIDE R30, R61, 0x2, R14 ;  /* 0x000000023d1e7825 */ /* 0x000fe200078e020e */
[----:B------:R4:W-:Y:S02]  /*68480*/  @P0 STG.E.U16 desc[UR60][R26.64], R57 ;  /* 0x000000391a000986 */ /* 0x0009e4000c10153c */
[----:B------:R-:W2:Y:S01]  /*68490*/  LDC R16, c[0x0][0x228] ;  /* 0x00008a00ff107b82 */ /* 0x000ea20000000800 */
[----:B---3--:R-:W-:Y:S01]  /*684a0*/  ISETP.GE.AND P0, PT, R53, R8, PT ;  /* 0x000000083500720c */ /* 0x008fe20003f06270 */
[----:B------:R3:W-:Y:S06]  /*684b0*/  @P3 STG.E.U16 desc[UR60][R28.64], R98 ;  /* 0x000000621c003986 */ /* 0x0007ec000c10153c */
[----:B------:R-:W2:Y:S01]  /*684c0*/  LDC R53, c[0x0][0x228] ;  /* 0x00008a00ff357b82 */ /* 0x000ea20000000800 */
[----:B------:R5:W-:Y:S01]  /*684d0*/  @P4 STG.E.U16 desc[UR60][R30.64], R59 ;  /* 0x0000003b1e004986 */ /* 0x000be2000c10153c */
[----:B----4-:R-:W-:Y:S01]  /*684e0*/  IMAD.WIDE R56, R61, 0x2, R12 ;  /* 0x000000023d387825 */ /* 0x010fe200078e020c */
[----:B------:R-:W-:-:S02]  /*684f0*/  ISETP.LT.AND P2, PT, R173, R54, !P0 ;  /* 0x00000036ad00720c */ /* 0x000fc40004741270 */
[----:B---3--:R-:W-:-:S03]  /*68500*/  PRMT R29, R66, 0x7632, R29 ;  /* 0x00007632421d7816 */ /* 0x008fc6000000001d */
[----:B------:R-:W3:Y:S01]  /*68510*/  LDC R8, c[0x0][0x22c] ;  /* 0x00008b00ff087b82 */ /* 0x000ee20000000800 */
[----:B------:R4:W-:Y:S01]  /*68520*/  @P5 STG.E.U16 desc[UR60][R56.64], R66 ;  /* 0x0000004238005986 */ /* 0x0009e2000c10153c */
[----:B-----5:R-:W-:Y:S01]  /*68530*/  IMAD.WIDE R58, R61, 0x2, R2 ;  /* 0x000000023d3a7825 */ /* 0x020fe200078e0202 */
[----:B------:R-:W-:-:S05]  /*68540*/  ISETP.LT.AND P3, PT, R172, R60, !P0 ;  /* 0x0000003cac00720c */ /* 0x000fca0004761270 */
[----:B------:R-:W5:Y:S01]  /*68550*/  LDC R54, c[0x0][0x228] ;  /* 0x00008a00ff367b82 */ /* 0x000f620000000800 */
[----:B------:R-:W-:Y:S01]  /*68560*/  IMAD.IADD R61, R61, 0x1, R52 ;  /* 0x000000013d3d7824 */ /* 0x000fe200078e0234 */
[----:B------:R2:W-:Y:S01]  /*68570*/  @P1 STG.E.U16 desc[UR60][R58.64], R29 ;  /* 0x0000001d3a001986 */ /* 0x0005e2000c10153c */
[----:B-1----:R-:W-:Y:S01]  /*68580*/  ISETP.LT.AND P1, PT, R170, R63, !P0 ;  /* 0x0000003faa00720c */ /* 0x002fe20004721270 */
[----:B------:R-:W-:-:S04]  /*68590*/  VIADD R63, R174, 0x17 ;  /* 0x00000017ae3f7836 */ /* 0x000fc80000000000 */
[----:B----4-:R-:W1:Y:S01]  /*685a0*/  LDC R56, c[0x0][0x228] ;  /* 0x00008a00ff387b82 */ /* 0x010e620000000800 */
[----:B------:R-:W-:Y:S01]  /*685b0*/  IMAD.WIDE R24, R61, 0x2, R18 ;  /* 0x000000023d187825 */ /* 0x000fe200078e0212 */
[----:B0-----:R-:W-:-:S06]  /*685c0*/  ISETP.LT.AND P4, PT, R171, R62, !P0 ;  /* 0x0000003eab00720c */ /* 0x001fcc0004781270 */
[----:B------:R-:W0:Y:S01]  /*685d0*/  LDC R57, c[0x0][0x228] ;  /* 0x00008a00ff397b82 */ /* 0x000e220000000800 */
[----:B--2---:R-:W-:Y:S01]  /*685e0*/  ISETP.GE.AND P0, PT, R63, R10, PT ;  /* 0x0000000a3f00720c */ /* 0x004fe20003f06270 */
[----:B------:R-:W-:Y:S01]  /*685f0*/  IMAD.WIDE R26, R61, 0x2, R14 ;  /* 0x000000023d1a7825 */ /* 0x000fe200078e020e */
[----:B------:R-:W-:Y:S01]  /*68600*/  PRMT R60, R131, 0x7632, R60 ;  /* 0x00007632833c7816 */ /* 0x000fe2000000003c */
[----:B------:R2:W-:Y:S01]  /*68610*/  @P2 STG.E.U16 desc[UR60][R24.64], R131 ;  /* 0x0000008318002986 */ /* 0x0005e2000c10153c */
[----:B------:R-:W-:Y:S01]  /*68620*/  ISETP.LT.AND P2, PT, R173, R16, !P0 ;  /* 0x00000010ad00720c */ /* 0x000fe20004741270 */
[C---:B------:R-:W-:Y:S02]  /*68630*/  IMAD.WIDE R28, R61.reuse, 0x2, R12 ;  /* 0x000000023d1c7825 */ /* 0x040fe400078e020c */
[----:B------:R-:W4:Y:S01]  /*68640*/  LDC R16, c[0x0][0x228] ;  /* 0x00008a00ff107b82 */ /* 0x000f220000000800 */
[----:B------:R0:W-:Y:S01]  /*68650*/  @P3 STG.E.U16 desc[UR60][R26.64], R60 ;  /* 0x0000003c1a003986 */ /* 0x0001e2000c10153c */
[----:B------:R-:W-:Y:S01]  /*68660*/  IMAD.WIDE R30, R61, 0x2, R2 ;  /* 0x000000023d1e7825 */ /* 0x000fe200078e0202 */
[----:B------:R-:W-:-:S02]  /*68670*/  PRMT R64, R143, 0x7632, R64 ;  /* 0x000076328f407816 */ /* 0x000fc40000000040 */
[----:B------:R-:W-:Y:S01]  /*68680*/  ISETP.LT.AND P3, PT, R172, R53, !P0 ;  /* 0x00000035ac00720c */ /* 0x000fe20004761270 */
[----:B------:R-:W-:Y:S01]  /*68690*/  VIADD R53, R174, 0x18 ;  /* 0x00000018ae357836 */ /* 0x000fe20000000000 */
[----:B------:R0:W-:Y:S01]  /*686a0*/  @P4 STG.E.U16 desc[UR60][R28.64], R143 ;  /* 0x0000008f1c004986 */ /* 0x0001e2000c10153c */
[----:B------:R-:W4:Y:S01]  /*686b0*/  LDC R58, c[0x0][0x228] ;  /* 0x00008a00ff3a7b82 */ /* 0x000f220000000800 */
[----:B------:R-:W-:Y:S02]  /*686c0*/  IMAD.IADD R61, R61, 0x1, R52 ;  /* 0x000000013d3d7824 */ /* 0x000fe400078e0234 */
[----:B------:R0:W-:Y:S01]  /*686d0*/  @P1 STG.E.U16 desc[UR60][R30.64], R64 ;  /* 0x000000401e001986 */ /* 0x0001e2000c10153c */
[----:B---3--:R-:W-:Y:S02]  /*686e0*/  ISETP.GE.AND P1, PT, R53, R8, PT ;  /* 0x000000083500720c */ /* 0x008fe40003f26270 */
[----:B-----5:R-:W-:Y:S02]  /*686f0*/  ISETP.LT.AND P4, PT, R171, R54, !P0 ;  /* 0x00000036ab00720c */ /* 0x020fe40004781270 */
[----:B------:R-:W3:Y:S01]  /*68700*/  LDC R59, c[0x0][0x228] ;  /* 0x00008a00ff3b7b82 */ /* 0x000ee20000000800 */
[----:B-1----:R-:W-:Y:S01]  /*68710*/  ISETP.LT.AND P0, PT, R170, R56, !P0 ;  /* 0x00000038aa00720c */ /* 0x002fe20004701270 */
[----:B--2---:R-:W-:Y:S01]  /*68720*/  IMAD.WIDE R24, R61, 0x2, R18 ;  /* 0x000000023d187825 */ /* 0x004fe200078e0212 */
[----:B0-----:R-:W-:-:S05]  /*68730*/  ISETP.LT.AND P5, PT, R173, R57, !P1 ;  /* 0x00000039ad00720c */ /* 0x001fca0004fa1270 */
[----:B------:R-:W0:Y:S01]  /*68740*/  LDC R10, c[0x0][0x22c] ;  /* 0x00008b00ff0a7b82 */ /* 0x000e220000000800 */
[----:B------:R-:W-:Y:S01]  /*68750*/  PRMT R8, R99, 0x7632, R8 ;  /* 0x0000763263087816 */ /* 0x000fe20000000008 */
[C---:B------:R-:W-:Y:S02]  /*68760*/  IMAD.IADD R53, R61.reuse, 0x1, R52 ;  /* 0x000000013d357824 */ /* 0x040fe400078e0234 */
[C---:B------:R-:W-:Y:S01]  /*68770*/  IMAD.WIDE R26, R61.reuse, 0x2, R14 ;  /* 0x000000023d1a7825 */ /* 0x040fe200078e020e */
[----:B------:R1:W-:Y:S03]  /*68780*/  @P2 STG.E.U16 desc[UR60][R24.64], R99 ;  /* 0x0000006318002986 */ /* 0x0003e6000c10153c */
[----:B------:R-:W2:Y:S01]  /*68790*/  LDC R60, c[0x0][0x228] ;  /* 0x00008a00ff3c7b82 */ /* 0x000ea20000000800 */
[C---:B------:R-:W-:Y:S01]  /*687a0*/  IMAD.WIDE R28, R61.reuse, 0x2, R12 ;  /* 0x000000023d1c7825 */ /* 0x040fe200078e020c */
[----:B------:R5:W-:Y:S03]  /*687b0*/  @P3 STG.E.U16 desc[UR60][R26.64], R8 ;  /* 0x000000081a003986 */ /* 0x000be6000c10153c */
[----:B------:R-:W-:-:S03]  /*687c0*/  IMAD.WIDE R30, R61, 0x2, R2 ;  /* 0x000000023d1e7825 */ /* 0x000fc600078e0202 */
[----:B------:R-:W2:Y:S01]  /*687d0*/  LDC R62, c[0x0][0x228] ;  /* 0x00008a00ff3e7b82 */ /* 0x000ea20000000800 */
[----:B-1----:R-:W-:Y:S01]  /*687e0*/  PRMT R25, R67, 0x7632, R25 ;  /* 0x0000763243197816 */ /* 0x002fe20000000019 */
[----:B------:R-:W-:Y:S01]  /*687f0*/  IMAD.WIDE R56, R53, 0x2, R18 ;  /* 0x0000000235387825 */ /* 0x000fe200078e0212 */
[----:B------:R-:W-:Y:S01]  /*68800*/  @P4 STG.E.U16 desc[UR60][R28.64], R67 ;  /* 0x000000431c004986 */ /* 0x000fe2000c10153c */
[----:B----4-:R-:W-:-:S04]  /*68810*/  ISETP.LT.AND P2, PT, R172, R16, !P1 ;  /* 0x00000010ac00720c */ /* 0x010fc80004f41270 */
[----:B-----5:R-:W1:Y:S01]  /*68820*/  LDC R8, c[0x0][0x22c] ;  /* 0x00008b00ff087b82 */ /* 0x020e620000000800 */
[----:B------:R-:W-:Y:S01]  /*68830*/  @P0 STG.E.U16 desc[UR60][R30.64], R25 ;  /* 0x000000191e000986 */ /* 0x000fe2000c10153c */
[----:B------:R-:W-:-:S03]  /*68840*/  PRMT R63, R32, 0x7632, R63 ;  /* 0x00007632203f7816 */ /* 0x000fc6000000003f */
[----:B------:R4:W-:Y:S03]  /*68850*/  @P5 STG.E.U16 desc[UR60][R56.64], R32 ;  /* 0x0000002038005986 */ /* 0x0009e6000c10153c */
[----:B------:R-:W5:Y:S01]  /*68860*/  LDC R16, c[0x0][0x228] ;  /* 0x00008a00ff107b82 */ /* 0x000f620000000800 */
[----:B------:R-:W-:Y:S01]  /*68870*/  VIADD R61, R174, 0x19 ;  /* 0x00000019ae3d7836 */ /* 0x000fe20000000000 */
[----:B------:R-:W-:-:S06]  /*68880*/  ISETP.LT.AND P3, PT, R171, R58, !P1 ;  /* 0x0000003aab00720c */ /* 0x000fcc0004f61270 */
[----:B------:R-:W5:Y:S01]  /*68890*/  LDC R54, c[0x0][0x228] ;  /* 0x00008a00ff367b82 */ /* 0x000f620000000800 */
[----:B---3--:R-:W-:-:S07]  /*688a0*/  ISETP.LT.AND P1, PT, R170, R59, !P1 ;  /* 0x0000003baa00720c */ /* 0x008fce0004f21270 */
[----:B----4-:R-:W3:Y:S01]  /*688b0*/  LDC R32, c[0x0][0x228] ;  /* 0x00008a00ff207b82 */ /* 0x010ee20000000800 */
[----:B0-----:R-:W-:Y:S01]  /*688c0*/  ISETP.GE.AND P0, PT, R61, R10, PT ;  /* 0x0000000a3d00720c */ /* 0x001fe20003f06270 */
[----:B------:R-:W-:Y:S01]  /*688d0*/  IMAD.WIDE R24, R53, 0x2, R14 ;  /* 0x0000000235187825 */ /* 0x000fe200078e020e */
[----:B------:R-:W-:Y:S02]  /*688e0*/  PRMT R65, R132, 0x7632, R65 ;  /* 0x0000763284417816 */ /* 0x000fe40000000041 */
[----:B--2---:R-:W-:Y:S01]  /*688f0*/  ISETP.LT.AND P4, PT, R173, R60, !P0 ;  /* 0x0000003cad00720c */ /* 0x004fe20004781270 */
[C---:B------:R-:W-:Y:S02]  /*68900*/  IMAD.WIDE R26, R53.reuse, 0x2, R12 ;  /* 0x00000002351a7825 */ /* 0x040fe400078e020c */
[----:B------:R-:W0:Y:S02]  /*68910*/  LDC R58, c[0x0][0x228] ;  /* 0x00008a00ff3a7b82 */ /* 0x000e240000000800 */
[----:B------:R-:W-:-:S02]  /*68920*/  IMAD.IADD R59, R53, 0x1, R52 ;  /* 0x00000001353b7824 */ /* 0x000fc400078e0234 */
[----:B------:R-:W-:Y:S01]  /*68930*/  IMAD.WIDE R28, R53, 0x2, R2 ;  /* 0x00000002351c7825 */ /* 0x000fe200078e0202 */
[----:B------:R2:W-:Y:S03]  /*68940*/  @P2 STG.E.U16 desc[UR60][R24.64], R63 ;  /* 0x0000003f18002986 */ /* 0x0005e6000c10153c */
[----:B------:R-:W4:Y:S01]  /*68950*/  LDC R60, c[0x0][0x228] ;  /* 0x00008a00ff3c7b82 */ /* 0x000f220000000800 */
[----:B------:R-:W-:Y:S01]  /*68960*/  VIADD R53, R174, 0x1a ;  /* 0x0000001aae357836 */ /* 0x000fe20000000000 */
[----:B------:R-:W-:Y:S01]  /*68970*/  ISETP.LT.AND P5, PT, R172, R62, !P0 ;  /* 0x0000003eac00720c */ /* 0x000fe200047a1270 */
[----:B------:R2:W-:Y:S05]  /*68980*/  @P3 STG.E.U16 desc[UR60][R26.64], R132 ;  /* 0x000000841a003986 */ /* 0x0005ea000c10153c */
[----:B------:R-:W4:Y:S01]  /*68990*/  LDC R10, c[0x0][0x22c] ;  /* 0x00008b00ff0a7b82 */ /* 0x000f220000000800 */
[----:B------:R0:W-:Y:S01]  /*689a0*/  @P1 STG.E.U16 desc[UR60][R28.64], R65 ;  /* 0x000000411c001986 */ /* 0x0001e2000c10153c */
[----:B-1----:R-:W-:-:S06]  /*689b0*/  ISETP.GE.AND P1, PT, R53, R8, PT ;  /* 0x000000083500720c */ /* 0x002fcc0003f26270 */
[----:B------:R-:W1:Y:S01]  /*689c0*/  LDC R61, c[0x0][0x228] ;  /* 0x00008a00ff3d7b82 */ /* 0x000e620000000800 */
[----:B-----5:R-:W-:Y:S02]  /*689d0*/  ISETP.LT.AND P2, PT, R171, R16, !P0 ;  /* 0x00000010ab00720c */ /* 0x020fe40004741270 */
[----:B------:R-:W-:-:S05]  /*689e0*/  ISETP.LT.AND P0, PT, R170, R54, !P0 ;  /* 0x00000036aa00720c */ /* 0x000fca0004701270 */
[----:B------:R-:W5:Y:S01]  /*689f0*/  LDC R62, c[0x0][0x228] ;  /* 0x00008a00ff3e7b82 */ /* 0x000f620000000800 */
[----:B---3--:R-:W-:-:S07]  /*68a00*/  ISETP.LT.AND P3, PT, R173, R32, !P1 ;  /* 0x00000020ad00720c */ /* 0x008fce0004f61270 */
[----:B--2---:R-:W2:Y:S01]  /*68a10*/  LDC R63, c[0x0][0x228] ;  /* 0x00008a00ff3f7b82 */ /* 0x004ea20000000800 */
[----:B------:R-:W-:Y:S01]  /*68a20*/  IMAD.WIDE R30, R59, 0x2, R18 ;  /* 0x000000023b1e7825 */ /* 0x000fe200078e0212 */
[----:B------:R-:W-:-:S03]  /*68a30*/  PRMT R66, R100, 0x7632, R66 ;  /* 0x0000763264427816 */ /* 0x000fc60000000042 */
[----:B------:R-:W-:-:S03]  /*68a40*/  IMAD.WIDE R56, R59, 0x2, R14 ;  /* 0x000000023b387825 */ /* 0x000fc600078e020e */
[----:B------:R-:W3:Y:S01]  /*68a50*/  LDC R64, c[0x0][0x228] ;  /* 0x00008a00ff407b82 */ /* 0x000ee20000000800 */
[C---:B------:R-:W-:Y:S01]  /*68a60*/  IMAD.IADD R53, R59.reuse, 0x1, R52 ;  /* 0x000000013b357824 */ /* 0x040fe200078e0234 */
[----:B------:R-:W-:Y:S01]  /*68a70*/  PRMT R32, R68, 0x7632, R32 ;  /* 0x0000763244207816 */ /* 0x000fe20000000020 */
[----:B------:R-:W-:-:S05]  /*68a80*/  IMAD.WIDE R24, R59, 0x2, R12 ;  /* 0x000000023b187825 */ /* 0x000fca00078e020c */
[----:B------:R-:W3:Y:S01]  /*68a90*/  LDC R16, c[0x0][0x228] ;  /* 0x00008a00ff107b82 */ /* 0x000ee20000000800 */
[----:B------:R-:W-:Y:S01]  /*68aa0*/  IMAD.WIDE R26, R59, 0x2, R2 ;  /* 0x000000023b1a7825 */ /* 0x000fe200078e0202 */
[----:B------:R-:W-:Y:S03]  /*68ab0*/  @P4 STG.E.U16 desc[UR60][R30.64], R100 ;  /* 0x000000641e004986 */ /* 0x000fe6000c10153c */
[----:B0-----:R-:W-:-:S03]  /*68ac0*/  IMAD.WIDE R28, R53, 0x2, R18 ;  /* 0x00000002351c7825 */ /* 0x001fc600078e0212 */
[----:B------:R-:W0:Y:S01]  /*68ad0*/  LDC R8, c[0x0][0x22c] ;  /* 0x00008b00ff087b82 */ /* 0x000e220000000800 */
[----:B------:R4:W-:Y:S01]  /*68ae0*/  @P5 STG.E.U16 desc[UR60][R56.64], R66 ;  /* 0x0000004238005986 */ /* 0x0009e2000c10153c */
[----:B------:R-:W-:-:S03]  /*68af0*/  ISETP.LT.AND P4, PT, R172, R58, !P1 ;  /* 0x0000003aac00720c */ /* 0x000fc60004f81270 */
[----:B------:R2:W-:Y:S03]  /*68b00*/  @P2 STG.E.U16 desc[UR60][R24.64], R68 ;  /* 0x0000004418002986 */ /* 0x0005e6000c10153c */
[----:B------:R-:W0:Y:S01]  /*68b10*/  LDC R54, c[0x0][0x228] ;  /* 0x00008a00ff367b82 */ /* 0x000e220000000800 */
[----:B------:R3:W-:Y:S01]  /*68b20*/  @P0 STG.E.U16 desc[UR60][R26.64], R32 ;  /* 0x000000201a000986 */ /* 0x0007e2000c10153c */
[----:B----4-:R-:W-:-:S03]  /*68b30*/  VIADD R57, R174, 0x1b ;  /* 0x0000001bae397836 */ /* 0x010fc60000000000 */
[----:B------:R4:W-:Y:S01]  /*68b40*/  @P3 STG.E.U16 desc[UR60][R28.64], R33 ;  /* 0x000000211c003986 */ /* 0x0009e2000c10153c */
[----:B------:R-:W-:Y:S02]  /*68b50*/  ISETP.LT.AND P3, PT, R171, R60, !P1 ;  /* 0x0000003cab00720c */ /* 0x000fe40004f61270 */
[----:B------:R-:W0:Y:S01]  /*68b60*/  LDC R58, c[0x0][0x228] ;  /* 0x00008a00ff3a7b82 */ /* 0x000e220000000800 */
[----:B-1----:R-:W-:Y:S02]  /*68b70*/  ISETP.LT.AND P1, PT, R170, R61, !P1 ;  /* 0x0000003daa00720c */ /* 0x002fe40004f21270 */
[----:B------:R-:W-:Y:S01]  /*68b80*/  ISETP.GE.AND P0, PT, R57, R10, PT ;  /* 0x0000000a3900720c */ /* 0x000fe20003f06270 */
[----:B------:R-:W-:Y:S01]  /*68b90*/  IMAD.WIDE R30, R53, 0x2, R14 ;  /* 0x00000002351e7825 */ /* 0x000fe200078e020e */
[----:B------:R-:W-:-:S03]  /*68ba0*/  PRMT R56, R33, 0x7632, R56 ;  /* 0x0000763221387816 */ /* 0x000fc60000000038 */
[----:B------:R-:W1:Y:S01]  /*68bb0*/  LDC R60, c[0x0][0x228] ;  /* 0x00008a00ff3c7b82 */ /* 0x000e620000000800 */
[----:B-----5:R-:W-:Y:S02]  /*68bc0*/  ISETP.LT.AND P5, PT, R173, R62, !P0 ;  /* 0x0000003ead00720c */ /* 0x020fe400047a1270 */
[----:B--2---:R-:W-:-:S05]  /*68bd0*/  ISETP.LT.AND P6, PT, R172, R63, !P0 ;  /* 0x0000003fac00720c */ /* 0x004fca00047c1270 */
[----:B------:R-:W2:Y:S01]  /*68be0*/  LDC R61, c[0x0][0x228] ;  /* 0x00008a00ff3d7b82 */ /* 0x000ea20000000800 */
[----:B------:R-:W-:-:S07]  /*68bf0*/  IMAD.IADD R59, R53, 0x1, R52 ;  /* 0x00000001353b7824 */ /* 0x000fce00078e0234 */
[----:B------:R-:W5:Y:S01]  /*68c00*/  LDC R10, c[0x0][0x22c] ;  /* 0x00008b00ff0a7b82 */ /* 0x000f620000000800 */
[----:B------:R0:W-:Y:S01]  /*68c10*/  @P4 STG.E.U16 desc[UR60][R30.64], R56 ;  /* 0x000000381e004986 */ /* 0x0001e2000c10153c */
[----:B------:R-:W-:Y:S01]  /*68c20*/  IMAD.WIDE R24, R53, 0x2, R12 ;  /* 0x0000000235187825 */ /* 0x000fe200078e020c */
[----:B---3--:R-:W-:-:S03]  /*68c30*/  ISETP.LT.AND P4, PT, R171, R64, !P0 ;  /* 0x00000040ab00720c */ /* 0x008fc60004781270 */
[----:B------:R-:W-:Y:S01]  /*68c40*/  IMAD.WIDE R26, R53, 0x2, R2 ;  /* 0x00000002351a7825 */ /* 0x000fe200078e0202 */
[----:B----4-:R-:W-:Y:S02]  /*68c50*/  PRMT R33, R133, 0x7632, R33 ;  /* 0x0000763285217816 */ /* 0x010fe40000000021 */
[----:B------:R-:W-:Y:S01]  /*68c60*/  ISETP.LT.AND P2, PT, R170, R16, !P0 ;  /* 0x00000010aa00720c */ /* 0x000fe20004741270 */
[C---:B------:R-:W-:Y:S01]  /*68c70*/  VIADD R53, R174.reuse, 0x1c ;  /* 0x0000001cae357836 */ /* 0x040fe20000000000 */
[----:B------:R-:W-:Y:S01]  /*68c80*/  PRMT R57, R101, 0x7632, R57 ;  /* 0x0000763265397816 */ /* 0x000fe20000000039 */
[C---:B------:R-:W-:Y:S01]  /*68c90*/  IMAD.WIDE R28, R59.reuse, 0x2, R18 ;  /* 0x000000023b1c7825 */ /* 0x040fe200078e0212 */
[----:B------:R-:W-:Y:S01]  /*68ca0*/  @P3 STG.E.U16 desc[UR60][R24.64], R133 ;  /* 0x0000008518003986 */ /* 0x000fe2000c10153c */
[----:B------:R-:W3:Y:S02]  /*68cb0*/  LDC R16, c[0x0][0x228] ;  /* 0x00008a00ff107b82 */ /* 0x000ee40000000800 */
[----:B0-----:R-:W-:Y:S01]  /*68cc0*/  IMAD.WIDE R30, R59, 0x2, R14 ;  /* 0x000000023b1e7825 */ /* 0x001fe200078e020e */
[----:B------:R-:W-:Y:S01]  /*68cd0*/  ISETP.GE.AND P0, PT, R53, R8, PT ;  /* 0x000000083500720c */ /* 0x000fe20003f06270 */
[----:B------:R0:W-:Y:S04]  /*68ce0*/  @P1 STG.E.U16 desc[UR60][R26.64], R33 ;  /* 0x000000211a001986 */ /* 0x0001e8000c10153c */
[----:B------:R-:W4:Y:S01]  /*68cf0*/  LDC R53, c[0x0][0x228] ;  /* 0x00008a00ff357b82 */ /* 0x000f220000000800 */
[----:B------:R-:W-:Y:S04]  /*68d00*/  @P5 STG.E.U16 desc[UR60][R28.64], R101 ;  /* 0x000000651c005986 */ /* 0x000fe8000c10153c */
[----:B------:R1:W-:Y:S01]  /*68d10*/  @P6 STG.E.U16 desc[UR60][R30.64], R57 ;  /* 0x000000391e006986 */ /* 0x0003e2000c10153c */
[----:B0-----:R-:W-:Y:S01]  /*68d20*/  IMAD.WIDE R32, R59, 0x2, R12 ;  /* 0x000000023b207825 */ /* 0x001fe200078e020c */
[----:B------:R-:W-:Y:S01]  /*68d30*/  PRMT R27, R69, 0x7632, R27 ;  /* 0x00007632451b7816 */ /* 0x000fe2000000001b */
[----:B------:R-:W0:Y:S02]  /*68d40*/  LDC R8, c[0x0][0x22c] ;  /* 0x00008b00ff087b82 */ /* 0x000e240000000800 */
[----:B------:R-:W-:Y:S01]  /*68d50*/  VIADD R25, R174, 0x1d ;  /* 0x0000001dae197836 */ /* 0x000fe20000000000 */
[----:B------:R5:W-:Y:S01]  /*68d60*/  @P4 STG.E.U16 desc[UR60][R32.64], R69 ;  /* 0x0000004520004986 */ /* 0x000be2000c10153c */
[----:B-1----:R-:W-:Y:S01]  /*68d70*/  IMAD.WIDE R56, R59, 0x2, R2 ;  /* 0x000000023b387825 */ /* 0x002fe200078e0202 */
[----:B------:R-:W-:-:S02]  /*68d80*/  ISETP.LT.AND P3, PT, R172, R58, !P0 ;  /* 0x0000003aac00720c */ /* 0x000fc40004761270 */
[----:B------:R-:W-:Y:S02]  /*68d90*/  ISETP.LT.AND P4, PT, R171, R60, !P0 ;  /* 0x0000003cab00720c */ /* 0x000fe40004781270 */
[----:B------:R1:W-:Y:S01]  /*68da0*/  @P2 STG.E.U16 desc[UR60][R56.64], R27 ;  /* 0x0000001b38002986 */ /* 0x0003e2000c10153c */
[----:B------:R-:W-:Y:S02]  /*68db0*/  ISETP.LT.AND P2, PT, R173, R54, !P0 ;  /* 0x00000036ad00720c */ /* 0x000fe40004741270 */
[----:B--2---:R-:W-:Y:S01]  /*68dc0*/  ISETP.LT.AND P1, PT, R170, R61, !P0 ;  /* 0x0000003daa00720c */ /* 0x004fe20004721270 */
[----:B------:R-:W-:Y:S01]  /*68dd0*/  IMAD.IADD R59, R59, 0x1, R52 ;  /* 0x000000013b3b7824 */ /* 0x000fe200078e0234 */
[----:B-----5:R-:W-:Y:S01]  /*68de0*/  ISETP.GE.AND P0, PT, R25, R10, PT ;  /* 0x0000000a1900720c */ /* 0x020fe20003f06270 */
[----:B------:R-:W2:Y:S02]  /*68df0*/  LDC R32, c[0x0][0x228] ;  /* 0x00008a00ff207b82 */ /* 0x000ea40000000800 */
[----:B------:R-:W-:-:S06]  /*68e00*/  IMAD.WIDE R24, R59, 0x2, R18 ;  /* 0x000000023b187825 */ /* 0x000fcc00078e0212 */
[----:B------:R-:W5:Y:S01]  /*68e10*/  LDC R10, c[0x0][0x228] ;  /* 0x00008a00ff0a7b82 */ /* 0x000f620000000800 */
[----:B-1----:R-:W-:Y:S01]  /*68e20*/  IMAD.WIDE R26, R59, 0x2, R14 ;  /* 0x000000023b1a7825 */ /* 0x002fe200078e020e */
[----:B------:R-:W-:Y:S01]  /*68e30*/  PRMT R56, R34, 0x7632, R56 ;  /* 0x0000763222387816 */ /* 0x000fe20000000038 */
[----:B------:R1:W-:Y:S01]  /*68e40*/  @P2 STG.E.U16 desc[UR60][R24.64], R34 ;  /* 0x0000002218002986 */ /* 0x0003e2000c10153c */
[----:B---3--:R-:W-:-:S03]  /*68e50*/  ISETP.LT.AND P2, PT, R173, R16, !P0 ;  /* 0x00000010ad00720c */ /* 0x008fc60004741270 */
[----:B------:R-:W-:Y:S01]  /*68e60*/  @P3 STG.E.U16 desc[UR60][R26.64], R56 ;  /* 0x000000381a003986 */ /* 0x000fe2000c10153c */
[----:B----4-:R-:W-:Y:S01]  /*68e70*/  ISETP.LT.AND P3, PT, R172, R53, !P0 ;  /* 0x00000035ac00720c */ /* 0x010fe20004761270 */
[----:B------:R-:W3:Y:S01]  /*68e80*/  LDC R16, c[0x0][0x228] ;  /* 0x00008a00ff107b82 */ /* 0x000ee20000000800 */
[----:B------:R-:W-:-:S07]  /*68e90*/  IMAD.WIDE R28, R59, 0x2, R12 ;  /* 0x000000023b1c7825 */ /* 0x000fce00078e020c */
[----:B------:R-:W4:Y:S01]  /*68ea0*/  LDC R53, c[0x0][0x228] ;  /* 0x00008a00ff357b82 */ /* 0x000f220000000800 */
[C---:B------:R-:W-:Y:S01]  /*68eb0*/  IMAD.WIDE R30, R59.reuse, 0x2, R2 ;  /* 0x000000023b1e7825 */ /* 0x040fe200078e0202 */
[----:B------:R-:W-:Y:S01]  /*68ec0*/  PRMT R58, R134, 0x7632, R58 ;  /* 0x00007632863a7816 */ /* 0x000fe2000000003a */
[----:B------:R0:W-:Y:S02]  /*68ed0*/  @P4 STG.E.U16 desc[UR60][R28.64], R134 ;  /* 0x000000861c004986 */ /* 0x0001e4000c10153c */
[----:B------:R-:W-:-:S03]  /*68ee0*/  IMAD.IADD R59, R59, 0x1, R52 ;  /* 0x000000013b3b7824 */ /* 0x000fc600078e0234 */
[----:B------:R-:W4:Y:S01]  /*68ef0*/  LDC R33, c[0x0][0x228] ;  /* 0x00008a00ff217b82 */ /* 0x000f220000000800 */
[----:B------:R-:W-:Y:S01]  /*68f00*/  VIADD R57, R174, 0x1e ;  /* 0x0000001eae397836 */ /* 0x000fe20000000000 */
[----:B-----5:R-:W-:-:S06]  /*68f10*/  ISETP.LT.AND P4, PT, R171, R10, !P0 ;  /* 0x0000000aab00720c */ /* 0x020fcc0004781270 */
[----:B------:R-:W5:Y:S01]  /*68f20*/  LDC R54, c[0x0][0x228] ;  /* 0x00008a00ff367b82 */ /* 0x000f620000000800 */
[C---:B-1----:R-:W-:Y:S01]  /*68f30*/  IMAD.WIDE R24, R59.reuse, 0x2, R18 ;  /* 0x000000023b187825 */ /* 0x042fe200078e0212 */
[----:B------:R1:W-:Y:S01]  /*68f40*/  @P1 STG.E.U16 desc[UR60][R30.64], R58 ;  /* 0x0000003a1e001986 */ /* 0x0003e2000c10153c */
[----:B0-----:R-:W-:Y:S02]  /*68f50*/  PRMT R29, R102, 0x7632, R29 ;  /* 0x00007632661d7816 */ /* 0x001fe4000000001d */
[----:B------:R-:W-:Y:S01]  /*68f60*/  IMAD.WIDE R26, R59, 0x2, R14 ;  /* 0x000000023b1a7825 */ /* 0x000fe200078e020e */
[----:B------:R-:W-:Y:S02]  /*68f70*/  ISETP.GE.AND P1, PT, R57, R8, PT ;  /* 0x000000083900720c */ /* 0x000fe40003f26270 */
[----:B------:R-:W0:Y:S01]  /*68f80*/  LDC R8, c[0x0][0x22c] ;  /* 0x00008b00ff087b82 */ /* 0x000e220000000800 */
[----:B--2---:R-:W-:Y:S01]  /*68f90*/  ISETP.LT.AND P0, PT, R170, R32, !P0 ;  /* 0x00000020aa00720c */ /* 0x004fe20004701270 */
[----:B------:R-:W-:Y:S04]  /*68fa0*/  @P2 STG.E.U16 desc[UR60][R24.64], R102 ;  /* 0x0000006618002986 */ /* 0x000fe8000c10153c */
[----:B------:R2:W-:Y:S02]  /*68fb0*/  @P3 STG.E.U16 desc[UR60][R26.64], R29 ;  /* 0x0000001d1a003986 */ /* 0x0005e4000c10153c */
[----:B------:R-:W0:Y:S01]  /*68fc0*/  LDC R32, c[0x0][0x228] ;  /* 0x00008a00ff207b82 */ /* 0x000e220000000800 */
[----:B-1----:R-:W-:Y:S01]  /*68fd0*/  IMAD.WIDE R30, R59, 0x2, R2 ;  /* 0x000000023b1e7825 */ /* 0x002fe200078e0202 */
[----:B---3--:R-:W-:-:S06]  /*68fe0*/  ISETP.LT.AND P3, PT, R172, R16, !P1 ;  /* 0x00000010ac00720c */ /* 0x008fcc0004f61270 */
[----:B------:R-:W1:Y:S01]  /*68ff0*/  LDC R34, c[0x0][0x228] ;  /* 0x00008a00ff227b82 */ /* 0x000e620000000800 */
[----:B--2---:R-:W-:Y:S01]  /*69000*/  IMAD.WIDE R28, R59, 0x2, R12 ;  /* 0x000000023b1c7825 */ /* 0x004fe200078e020c */
[----:B------:R-:W-:-:S04]  /*69010*/  PRMT R27, R70, 0x7632, R27 ;  /* 0x00007632461b7816 */ /* 0x000fc8000000001b */
[----:B------:R-:W-:Y:S02]  /*69020*/  @P4 STG.E.U16 desc[UR60][R28.64], R70 ;  /* 0x000000461c004986 */ /* 0x000fe4000c10153c */
[----:B------:R-:W2:Y:S01]  /*69030*/  LDC R10, c[0x0][0x22c] ;  /* 0x00008b00ff0a7b82 */ /* 0x000ea20000000800 */
[----:B----4-:R-:W-:Y:S02]  /*69040*/  ISETP.LT.AND P4, PT, R171, R53, !P1 ;  /* 0x00000035ab00720c */ /* 0x010fe40004f81270 */
[----:B------:R-:W-:Y:S01]  /*69050*/  ISETP.LT.AND P2, PT, R173, R33, !P1 ;  /* 0x00000021ad00720c */ /* 0x000fe20004f41270 */
[----:B------:R3:W-:Y:S04]  /*69060*/  @P0 STG.E.U16 desc[UR60][R30.64], R27 ;  /* 0x0000001b1e000986 */ /* 0x0007e8000c10153c */
[----:B------:R-:W4:Y:S01]  /*69070*/  LDC R16, c[0x0][0x228] ;  /* 0x00008a00ff107b82 */ /* 0x000f220000000800 */
[----:B-----5:R-:W-:-:S07]  /*69080*/  ISETP.LT.AND P0, PT, R170, R54, !P1 ;  /* 0x00000036aa00720c */ /* 0x020fce0004f01270 */
[----:B------:R-:W5:Y:S01]  /*69090*/  LDC R53, c[0x0][0x228] ;  /* 0x00008a00ff357b82 */ /* 0x000f620000000800 */
[----:B------:R-:W-:Y:S02]  /*690a0*/  IMAD.IADD R33, R59, 0x1, R52 ;  /* 0x000000013b217824 */ /* 0x000fe400078e0234 */
[----:B------:R-:W-:-:S05]  /*690b0*/  VIADD R57, R174, 0x1f ;  /* 0x0000001fae397836 */ /* 0x000fca0000000000 */
[----:B------:R-:W5:Y:S01]  /*690c0*/  LDC R54, c[0x0][0x228] ;  /* 0x00008a00ff367b82 */ /* 0x000f620000000800 */
[----:B------:R-:W-:Y:S01]  /*690d0*/  IMAD.WIDE R24, R33, 0x2, R18 ;  /* 0x0000000221187825 */ /* 0x000fe200078e0212 */
[----:B------:R-:W-:Y:S02]  /*690e0*/  PRMT R56, R35, 0x7632, R56 ;  /* 0x0000763223387816 */ /* 0x000fe40000000038 */
[----:B0-----:R-:W-:Y:S01]  /*690f0*/  ISETP.GE.AND P1, PT, R57, R8, PT ;  /* 0x000000083900720c */ /* 0x001fe20003f26270 */
[C---:B---3--:R-:W-:Y:S01]  /*69100*/  IMAD.WIDE R26, R33.reuse, 0x2, R14 ;  /* 0x00000002211a7825 */ /* 0x048fe200078e020e */
[----:B------:R0:W-:Y:S02]  /*69110*/  @P2 STG.E.U16 desc[UR60][R24.64], R35 ;  /* 0x0000002318002986 */ /* 0x0001e4000c10153c */
[----:B------:R-:W3:Y:S01]  /*69120*/  LDC R8, c[0x0][0x22c] ;  /* 0x00008b00ff087b82 */ /* 0x000ee20000000800 */
[----:B------:R-:W-:Y:S01]  /*69130*/  IMAD.WIDE R28, R33, 0x2, R12 ;  /* 0x00000002211c7825 */ /* 0x000fe200078e020c */
[----:B------:R-:W-:Y:S01]  /*69140*/  PRMT R59, R135, 0x7632, R59 ;  /* 0x00007632873b7816 */ /* 0x000fe2000000003b */
[----:B------:R5:W-:Y:S02]  /*69150*/  @P3 STG.E.U16 desc[UR60][R26.64], R56 ;  /* 0x000000381a003986 */ /* 0x000be4000c10153c */
[----:B------:R-:W-:Y:S01]  /*69160*/  IMAD.WIDE R30, R33, 0x2, R2 ;  /* 0x00000002211e7825 */ /* 0x000fe200078e0202 */
[----:B------:R-:W-:Y:S01]  /*69170*/  ISETP.LT.AND P2, PT, R173, R32, !P1 ;  /* 0x00000020ad00720c */ /* 0x000fe20004f41270 */
[----:B------:R5:W-:Y:S01]  /*69180*/  @P4 STG.E.U16 desc[UR60][R28.64], R135 ;  /* 0x000000871c004986 */ /* 0x000be2000c10153c */
[----:B-1----:R-:W-:Y:S01]  /*69190*/  ISETP.LT.AND P3, PT, R172, R34, !P1 ;  /* 0x00000022ac00720c */ /* 0x002fe20004f61270 */
[----:B------:R-:W1:Y:S01]  /*691a0*/  LDC R57, c[0x0][0x228] ;  /* 0x00008a00ff397b82 */ /* 0x000e620000000800 */
[----:B0-----:R-:W-:Y:S01]  /*691b0*/  VIADD R25, R174, 0x20 ;  /* 0x00000020ae197836 */ /* 0x001fe20000000000 */
[----:B------:R0:W-:Y:S01]  /*691c0*/  @P0 STG.E.U16 desc[UR60][R30.64], R59 ;  /* 0x0000003b1e000986 */ /* 0x0001e2000c10153c */
[----:B------:R-:W-:Y:S01]  /*691d0*/  IMAD.IADD R33, R33, 0x1, R52 ;  /* 0x0000000121217824 */ /* 0x000fe200078e0234 */
[----:B----4-:R-:W-:-:S02]  /*691e0*/  ISETP.LT.AND P4, PT, R171, R16, !P1 ;  /* 0x00000010ab00720c */ /* 0x010fc40004f81270 */
[----:B--2---:R-:W-:Y:S02]  /*691f0*/  ISETP.GE.AND P0, PT, R25, R10, PT ;  /* 0x0000000a1900720c */ /* 0x004fe40003f06270 */
[----:B------:R-:W2:Y:S01]  /*69200*/  LDC R10, c[0x0][0x228] ;  /* 0x00008a00ff0a7b82 */ /* 0x000ea20000000800 */
[----:B-----5:R-:W-:Y:S01]  /*69210*/  ISETP.LT.AND P1, PT, R170, R53, !P1 ;  /* 0x00000035aa00720c */ /* 0x020fe20004f21270 */
[----:B------:R-:W-:Y:S01]  /*69220*/  IMAD.WIDE R24, R33, 0x2, R18 ;  /* 0x0000000221187825 */ /* 0x000fe200078e0212 */
[----:B------:R-:W-:-:S05]  /*69230*/  PRMT R16, R103, 0x7632, R16 ;  /* 0x0000763267107816 */ /* 0x000fca0000000010 */
[----:B------:R-:W4:Y:S01]  /*69240*/  LDC R34, c[0x0][0x228] ;  /* 0x00008a00ff227b82 */ /* 0x000f220000000800 */
[----:B------:R-:W-:Y:S01]  /*69250*/  IMAD.WIDE R26, R33, 0x2, R14 ;  /* 0x00000002211a7825 */ /* 0x000fe200078e020e */
[----:B------:R-:W-:-:S06]  /*69260*/  ISETP.LT.AND P5, PT, R173, R54, !P0 ;  /* 0x00000036ad00720c */ /* 0x000fcc00047a1270 */
[----:B------:R-:W5:Y:S01]  /*69270*/  LDC R56, c[0x0][0x228] ;  /* 0x00008a00ff387b82 */ /* 0x000f620000000800 */
[----:B------:R3:W-:Y:S01]  /*69280*/  @P2 STG.E.U16 desc[UR60][R24.64], R103 ;  /* 0x0000006718002986 */ /* 0x0007e2000c10153c */
[----:B------:R-:W-:-:S06]  /*69290*/  IMAD.WIDE R28, R33, 0x2, R12 ;  /* 0x00000002211c7825 */ /* 0x000fcc00078e020c */
[----:B------:R-:W1:Y:S01]  /*692a0*/  LDC R58, c[0x0][0x228] ;  /* 0x00008a00ff3a7b82 */ /* 0x000e620000000800 */
[----:B0-----:R-:W-:Y:S01]  /*692b0*/  IMAD.WIDE R30, R33, 0x2, R2 ;  /* 0x00000002211e7825 */ /* 0x001fe200078e0202 */
[----:B------:R0:W-:Y:S01]  /*692c0*/  @P3 STG.E.U16 desc[UR60][R26.64], R16 ;  /* 0x000000101a003986 */ /* 0x0001e2000c10153c */
[----:B---3--:R-:W-:Y:S02]  /*692d0*/  PRMT R25, R71, 0x7632, R25 ;  /* 0x0000763247197816 */ /* 0x008fe40000000019 */
[----:B------:R-:W-:-:S03]  /*692e0*/  IMAD.IADD R35, R33, 0x1, R52 ;  /* 0x0000000121237824 */ /* 0x000fc600078e0234 */
[----:B------:R-:W3:Y:S01]  /*692f0*/  LDC R59, c[0x0][0x228] ;  /* 0x00008a00ff3b7b82 */ /* 0x000ee20000000800 */
[----:B------:R-:W-:Y:S01]  /*69300*/  VIADD R53, R174, 0x21 ;  /* 0x00000021ae357836 */ /* 0x000fe20000000000 */
[----:B------:R-:W-:Y:S01]  /*69310*/  @P4 STG.E.U16 desc[UR60][R28.64], R71 ;  /* 0x000000471c004986 */ /* 0x000fe2000c10153c */
[----:B------:R-:W-:-:S05]  /*69320*/  IMAD.WIDE R32, R35, 0x2, R18 ;  /* 0x0000000223207825 */ /* 0x000fca00078e0212 */
[----:B0-----:R-:W0:Y:S01]  /*69330*/  LDC R16, c[0x0][0x228] ;  /* 0x00008a00ff107b82 */ /* 0x001e220000000800 */
[----:B------:R-:W-:Y:S01]  /*69340*/  @P1 STG.E.U16 desc[UR60][R30.64], R25 ;  /* 0x000000191e001986 */ /* 0x000fe2000c10153c */
[----:B------:R-:W-:Y:S02]  /*69350*/  ISETP.GE.AND P1, PT, R53, R8, PT ;  /* 0x000000083500720c */ /* 0x000fe40003f26270 */
[----:B------:R-:W-:Y:S01]  /*69360*/  PRMT R60, R36, 0x7632, R60 ;  /* 0x00007632243c7816 */ /* 0x000fe2000000003c */
[----:B------:R5:W-:Y:S03]  /*69370*/  @P5 STG.E.U16 desc[UR60][R32.64], R36 ;  /* 0x0000002420005986 */ /* 0x000be6000c10153c */
[----:B------:R-:W0:Y:S01]  /*69380*/  LDC R8, c[0x0][0x22c] ;  /* 0x00008b00ff087b82 */ /* 0x000e220000000800 */
[----:B--2---:R-:W-:Y:S02]  /*69390*/  ISETP.LT.AND P2, PT, R172, R10, !P0 ;  /* 0x0000000aac00720c */ /* 0x004fe40004741270 */
[----:B----4-:R-:W-:-:S05]  /*693a0*/  ISETP.LT.AND P3, PT, R171, R34, !P0 ;  /* 0x00000022ab00720c */ /* 0x010fca0004761270 */
[----:B------:R-:W2:Y:S01]  /*693b0*/  LDC R54, c[0x0][0x228] ;  /* 0x00008a00ff367b82 */ /* 0x000ea20000000800 */
[----:B-----5:R-:W-:-:S07]  /*693c0*/  ISETP.LT.AND P0, PT, R170, R56, !P0 ;  /* 0x00000038aa00720c */ /* 0x020fce0004701270 */
[----:B------:R-:W4:Y:S01]  /*693d0*/  LDC R36, c[0x0][0x228] ;  /* 0x00008a00ff247b82 */ /* 0x000f220000000800 */
[----:B-1----:R-:W-:Y:S02]  /*693e0*/  ISETP.LT.AND P5, PT, R173, R57, !P1 ;  /* 0x00000039ad00720c */ /* 0x002fe40004fa1270 */
[----:B------:R-:W-:-:S05]  /*693f0*/  ISETP.LT.AND P6, PT, R172, R58, !P1 ;  /* 0x0000003aac00720c */ /* 0x000fca0004fc1270 */
[----:B------:R-:W1:Y:S01]  /*69400*/  LDC R56, c[0x0][0x228] ;  /* 0x00008a00ff387b82 */ /* 0x000e620000000800 */
[----:B------:R-:W-:Y:S01]  /*69410*/  IMAD.IADD R53, R35, 0x1, R52 ;  /* 0x0000000123357824 */ /* 0x000fe200078e0234 */
[----:B---3--:R-:W-:Y:S01]  /*69420*/  ISETP.LT.AND P4, PT, R171, R59, !P1 ;  /* 0x0000003bab00720c */ /* 0x008fe20004f81270 */
[----:B------:R-:W-:-:S05]  /*69430*/  IMAD.WIDE R24, R35, 0x2, R14 ;  /* 0x0000000223187825 */ /* 0x000fca00078e020e */
[----:B------:R-:W3:Y:S01]  /*69440*/  LDC R10, c[0x0][0x22c] ;  /* 0x00008b00ff0a7b82 */ /* 0x000ee20000000800 */
[----:B------:R-:W-:Y:S01]  /*69450*/  IMAD.WIDE R26, R35, 0x2, R12 ;  /* 0x00000002231a7825 */ /* 0x000fe200078e020c */
[----:B0-----:R-:W-:-:S03]  /*69460*/  ISETP.LT.AND P1, PT, R170, R16, !P1 ;  /* 0x00000010aa00720c */ /* 0x001fc60004f21270 */
[----:B------:R-:W-:Y:S01]  /*69470*/  IMAD.WIDE R28, R35, 0x2, R2 ;  /* 0x00000002231c7825 */ /* 0x000fe200078e0202 */
[----:B------:R-:W-:Y:S02]  /*69480*/  PRMT R35, R104, 0x7632, R35 ;  /* 0x0000763268237816 */ /* 0x000fe40000000023 */
[----:B------:R-:W0:Y:S01]  /*69490*/  LDC R57, c[0x0][0x228] ;  /* 0x00008a00ff397b82 */ /* 0x000e220000000800 */
[----:B------:R-:W-:Y:S01]  /*694a0*/  VIADD R59, R174, 0x22 ;  /* 0x00000022ae3b7836 */ /* 0x000fe20000000000 */
[----:B------:R-:W-:Y:S01]  /*694b0*/  PRMT R61, R136, 0x7632, R61 ;  /* 0x00007632883d7816 */ /* 0x000fe2000000003d */
[C---:B------:R-:W-:Y:S01]  /*694c0*/  IMAD.WIDE R30, R53.reuse, 0x2, R18 ;  /* 0x00000002351e7825 */ /* 0x040fe200078e0212 */
[----:B------:R-:W-:Y:S04]  /*694d0*/  @P2 STG.E.U16 desc[UR60][R24.64], R60 ;  /* 0x0000003c18002986 */ /* 0x000fe8000c10153c */
[----:B------:R-:W5:Y:S01]  /*694e0*/  LDC R58, c[0x0][0x228] ;  /* 0x00008a00ff3a7b82 */ /* 0x000f620000000800 */
[----:B------:R-:W-:Y:S01]  /*694f0*/  IMAD.WIDE R32, R53, 0x2, R14 ;  /* 0x0000000235207825 */ /* 0x000fe200078e020e */
[----:B------:R-:W-:Y:S06]  /*69500*/  @P3 STG.E.U16 desc[UR60][R26.64], R104 ;  /* 0x000000681a003986 */ /* 0x000fec000c10153c */
[----:B------:R-:W5:Y:S01]  /*69510*/  LDC R16, c[0x0][0x228] ;  /* 0x00008a00ff107b82 */ /* 0x000f620000000800 */
[----:B------:R2:W-:Y:S01]  /*69520*/  @P0 STG.E.U16 desc[UR60][R28.64], R35 ;  /* 0x000000231c000986 */ /* 0x0005e2000c10153c */
[----:B------:R-:W-:-:S03]  /*69530*/  ISETP.GE.AND P0, PT, R59, R8, PT ;  /* 0x000000083b00720c */ /* 0x000fc60003f06270 */
[----:B------:R-:W-:Y:S03]  /*69540*/  @P5 STG.E.U16 desc[UR60][R30.64], R136 ;  /* 0x000000881e005986 */ /* 0x000fe6000c10153c */
[----:B------:R-:W5:Y:S01]  /*69550*/  LDC R59, c[0x0][0x228] ;  /* 0x00008a00ff3b7b82 */ /* 0x000f620000000800 */
[----:B------:R1:W-:Y:S01]  /*69560*/  @P6 STG.E.U16 desc[UR60][R32.64], R61 ;  /* 0x0000003d20006986 */ /* 0x0003e2000c10153c */
[----:B----4-:R-:W-:Y:S01]  /*69570*/  ISETP.LT.AND P2, PT, R173, R36, !P0 ;  /* 0x00000024ad00720c */ /* 0x010fe20004741270 */
[C---:B--2---:R-:W-:Y:S01]  /*69580*/  IMAD.WIDE R34, R53.reuse, 0x2, R12 ;  /* 0x0000000235227825 */ /* 0x044fe200078e020c */
[----:B------:R-:W-:Y:S02]  /*69590*/  ISETP.LT.AND P3, PT, R172, R54, !P0 ;  /* 0x00000036ac00720c */ /* 0x000fe40004761270 */
[----:B------:R-:W-:Y:S01]  /*695a0*/  PRMT R54, R72, 0x7632, R54 ;  /* 0x0000763248367816 */ /* 0x000fe20000000036 */
[C---:B------:R-:W-:Y:S01]  /*695b0*/  IMAD.WIDE R24, R53.reuse, 0x2, R2 ;  /* 0x0000000235187825 */ /* 0x040fe200078e0202 */
[----:B------:R-:W2:Y:S01]  /*695c0*/  LDC R8, c[0x0][0x22c] ;  /* 0x00008b00ff087b82 */ /* 0x000ea20000000800 */
[----:B------:R4:W-:Y:S02]  /*695d0*/  @P4 STG.E.U16 desc[UR60][R34.64], R72 ;  /* 0x0000004822004986 */ /* 0x0009e4000c10153c */
[----:B-1----:R-:W-:-:S05]  /*695e0*/  IMAD.IADD R33, R53, 0x1, R52 ;  /* 0x0000000135217824 */ /* 0x002fca00078e0234 */
[----:B------:R-:W1:Y:S01]  /*695f0*/  LDC R32, c[0x0][0x228] ;  /* 0x00008a00ff207b82 */ /* 0x000e620000000800 */
[----:B------:R-:W-:Y:S01]  /*69600*/  ISETP.LT.AND P4, PT, R171, R56, !P0 ;  /* 0x00000038ab00720c */ /* 0x000fe20004781270 */
[----:B----4-:R-:W-:Y:S01]  /*69610*/  VIADD R35, R174, 0x23 ;  /* 0x00000023ae237836 */ /* 0x010fe20000000000 */
[----:B------:R-:W-:Y:S01]  /*69620*/  @P1 STG.E.U16 desc[UR60][R24.64], R54 ;  /* 0x0000003618001986 */ /* 0x000fe2000c10153c */
[----:B------:R-:W-:Y:S01]  /*69630*/  IMAD.WIDE R26, R33, 0x2, R18 ;  /* 0x00000002211a7825 */ /* 0x000fe200078e0212 */
[----:B------:R-:W-:-:S03]  /*69640*/  PRMT R53, R37, 0x7632, R53 ;  /* 0x0000763225357816 */ /* 0x000fc60000000035 */
[----:B------:R-:W4:Y:S01]  /*69650*/  LDC R34, c[0x0][0x228] ;  /* 0x00008a00ff227b82 */ /* 0x000f220000000800 */
[----:B---3--:R-:W-:Y:S01]  /*69660*/  ISETP.GE.AND P1, PT, R35, R10, PT ;  /* 0x0000000a2300720c */ /* 0x008fe20003f26270 */
[----:B------:R-:W-:Y:S01]  /*69670*/  IMAD.WIDE R28, R33, 0x2, R14 ;  /* 0x00000002211c7825 */ /* 0x000fe200078e020e */
[----:B------:R-:W-:Y:S01]  /*69680*/  @P2 STG.E.U16 desc[UR60][R26.64], R37 ;  /* 0x000000251a002986 */ /* 0x000fe2000c10153c */
[----:B0-----:R-:W-:-:S04]  /*69690*/  ISETP.LT.AND P0, PT, R170, R57, !P0 ;  /* 0x00000039aa00720c */ /* 0x001fc80004701270 */
[----:B------:R-:W0:Y:S01]  /*696a0*/  LDC R10, c[0x0][0x22c] ;  /* 0x00008b00ff0a7b82 */ /* 0x000e220000000800 */
[----:B------:R3:W-:Y:S01]  /*696b0*/  @P3 STG.E.U16 desc[UR60][R28.64], R53 ;  /* 0x000000351c003986 */ /* 0x0007e2000c10153c */
[----:B------:R-:W-:Y:S01]  /*696c0*/  IMAD.WIDE R30, R33, 0x2, R12 ;  /* 0x00000002211e7825 */ /* 0x000fe200078e020c */
[----:B-----5:R-:W-:Y:S02]  /*696d0*/  ISETP.LT.AND P3, PT, R173, R58, !P1 ;  /* 0x0000003aad00720c */ /* 0x020fe40004f61270 */
[----:B------:R-:W-:-:S03]  /*696e0*/  ISETP.LT.AND P5, PT, R171, R16, !P1 ;  /* 0x00000010ab00720c */ /* 0x000fc60004fa1270 */
[----:B------:R-:W5:Y:S01]  /*696f0*/  LDC R36, c[0x0][0x228] ;  /* 0x00008a00ff247b82 */ /* 0x000f620000000800 */
[----:B------:R-:W-:Y:S01]  /*69700*/  IMAD.IADD R35, R33, 0x1, R52 ;  /* 0x0000000121237824 */ /* 0x000fe200078e0234 */
[----:B------:R2:W-:Y:S01]  /*69710*/  @P4 STG.E.U16 desc[UR60][R30.64], R105 ;  /* 0x000000691e004986 */ /* 0x0005e2000c10153c */
[----:B------:R-:W-:-:S05]  /*69720*/  ISETP.LT.AND P4, PT, R172, R59, !P1 ;  /* 0x0000003bac00720c */ /* 0x000fca0004f81270 */
[----:B------:R-:W4:Y:S01]  /*69730*/  LDC R16, c[0x0][0x228] ;  /* 0x00008a00ff107b82 */ /* 0x000f220000000800 */
[----:B---3--:R-:W-:Y:S01]  /*69740*/  PRMT R29, R105, 0x7632, R29 ;  /* 0x00007632691d7816 */ /* 0x008fe2000000001d */
[----:B------:R-:W-:-:S06]  /*69750*/  IMAD.WIDE R24, R33, 0x2, R2 ;  /* 0x0000000221187825 */ /* 0x000fcc00078e0202 */
[----:B------:R-:W3:Y:S01]  /*69760*/  LDC R37, c[0x0][0x228] ;  /* 0x00008a00ff257b82 */ /* 0x000ee20000000800 */
[----:B------:R-:W-:Y:S01]  /*69770*/  IMAD.WIDE R26, R35, 0x2, R18 ;  /* 0x00000002231a7825 */ /* 0x000fe200078e0212 */
[----:B-1----:R-:W-:Y:S01]  /*69780*/  ISETP.LT.AND P2, PT, R170, R32, !P1 ;  /* 0x00000020aa00720c */ /* 0x002fe20004f41270 */
[----:B------:R1:W-:Y:S02]  /*69790*/  @P0 STG.E.U16 desc[UR60][R24.64], R29 ;  /* 0x0000001d18000986 */ /* 0x0003e4000c10153c */
[----:B------:R-:W-:-:S03]  /*697a0*/  VIADD R57, R174, 0x24 ;  /* 0x00000024ae397836 */ /* 0x000fc60000000000 */
[----:B------:R-:W3:Y:S01]  /*697b0*/  LDC R53, c[0x0][0x228] ;  /* 0x00008a00ff357b82 */ /* 0x000ee20000000800 */
[----:B------:R0:W-:Y:S01]  /*697c0*/  @P3 STG.E.U16 desc[UR60][R26.64], R137 ;  /* 0x000000891a003986 */ /* 0x0001e2000c10153c */
[----:B--2---:R-:W-:Y:S01]  /*697d0*/  IMAD.WIDE R30, R35, 0x2, R12 ;  /* 0x00000002231e7825 */ /* 0x004fe200078e020c */
[----:B------:R-:W-:Y:S02]  /*697e0*/  ISETP.GE.AND P1, PT, R57, R8, PT ;  /* 0x000000083900720c */ /* 0x000fe40003f26270 */
[----:B------:R-:W-:Y:S01]  /*697f0*/  PRMT R54, R73, 0x7632, R54 ;  /* 0x0000763249367816 */ /* 0x000fe20000000036 */
[----:B-1----:R-:W-:Y:S02]  /*69800*/  IMAD.WIDE R28, R35, 0x2, R14 ;  /* 0x00000002231c7825 */ /* 0x002fe400078e020e */
[----:B------:R-:W1:Y:S02]  /*69810*/  LDC R8, c[0x0][0x22c] ;  /* 0x00008b00ff087b82 */ /* 0x000e640000000800 */
[----:B------:R-:W-:Y:S01]  /*69820*/  VIADD R25, R174, 0x25 ;  /* 0x00000025ae197836 */ /* 0x000fe20000000000 */
[----:B0-----:R-:W-:Y:S01]  /*69830*/  PRMT R27, R137, 0x7632, R27 ;  /* 0x00007632891b7816 */ /* 0x001fe2000000001b */
[----:B------:R-:W-:-:S03]  /*69840*/  IMAD.WIDE R32, R35, 0x2, R2 ;  /* 0x0000000223207825 */ /* 0x000fc600078e0202 */
[----:B------:R-:W-:Y:S01]  /*69850*/  ISETP.GE.AND P0, PT, R25, R10, PT ;  /* 0x0000000a1900720c */ /* 0x000fe20003f06270 */
[----:B------:R-:W-:Y:S01]  /*69860*/  @P4 STG.E.U16 desc[UR60][R28.64], R27 ;  /* 0x0000001b1c004986 */ /* 0x000fe2000c10153c */
[----:B------:R-:W0:Y:S03]  /*69870*/  LDC R10, c[0x0][0x228] ;  /* 0x00008a00ff0a7b82 */ /* 0x000e260000000800 */
[----:B------:R2:W-:Y:S01]  /*69880*/  @P5 STG.E.U16 desc[UR60][R30.64], R73 ;  /* 0x000000491e005986 */ /* 0x0005e2000c10153c */
[----:B-----5:R-:W-:-:S03]  /*69890*/  ISETP.LT.AND P3, PT, R172, R36, !P1 ;  /* 0x00000024ac00720c */ /* 0x020fc60004f61270 */
[----:B------:R5:W-:Y:S01]  /*698a0*/  @P2 STG.E.U16 desc[UR60][R32.64], R54 ;  /* 0x0000003620002986 */ /* 0x000be2000c10153c */
[----:B----4-:R-:W-:Y:S01]  /*698b0*/  ISETP.LT.AND P2, PT, R173, R34, !P1 ;  /* 0x00000022ad00720c */ /* 0x010fe20004f41270 */
[----:B------:R-:W4:Y:S01]  /*698c0*/  LDC R36, c[0x0][0x228] ;  /* 0x00008a00ff247b82 */ /* 0x000f220000000800 */
[----:B------:R-:W-:Y:S02]  /*698d0*/  ISETP.LT.AND P4, PT, R171, R16, !P1 ;  /* 0x00000010ab00720c */ /* 0x000fe40004f81270 */
[----:B---3--:R-:W-:-:S05]  /*698e0*/  ISETP.LT.AND P1, PT, R170, R37, !P1 ;  /* 0x00000025aa00720c */ /* 0x008fca0004f21270 */
[----:B------:R-:W3:Y:S01]  /*698f0*/  LDC R34, c[0x0][0x228] ;  /* 0x00008a00ff227b82 */ /* 0x000ee20000000800 */
[----:B--2---:R-:W-:Y:S01]  /*69900*/  IMAD.IADD R31, R35, 0x1, R52 ;  /* 0x00000001231f7824 */ /* 0x004fe200078e0234 */
[----:B-----5:R-:W-:-:S03]  /*69910*/  PRMT R54, R38, 0x7632, R54 ;  /* 0x0000763226367816 */ /* 0x020fc60000000036 */
[----:B------:R-:W-:Y:S01]  /*69920*/  IMAD.WIDE R24, R31, 0x2, R18 ;  /* 0x000000021f187825 */ /* 0x000fe200078e0212 */
[----:B------:R-:W-:Y:S02]  /*69930*/  ISETP.LT.AND P5, PT, R173, R53, !P0 ;  /* 0x00000035ad00720c */ /* 0x000fe400047a1270 */
[----:B------:R-:W2:Y:S01]  /*69940*/  LDC R37, c[0x0][0x228] ;  /* 0x00008a00ff257b82 */ /* 0x000ea20000000800 */
[----:B------:R-:W-:Y:S01]  /*69950*/  IMAD.WIDE R26, R31, 0x2, R14 ;  /* 0x000000021f1a7825 */ /* 0x000fe200078e020e */
[----:B------:R-:W-:-:S03]  /*69960*/  PRMT R56, R106, 0x7632, R56 ;  /* 0x000076326a387816 */ /* 0x000fc60000000038 */
[C---:B------:R-:W-:Y:S02]  /*69970*/  IMAD.IADD R35, R31.reuse, 0x1, R52 ;  /* 0x000000011f237824 */ /* 0x040fe400078e0234 */
[C---:B------:R-:W-:Y:S01]  /*69980*/  IMAD.WIDE R28, R31.reuse, 0x2, R12 ;  /* 0x000000021f1c7825 */ /* 0x040fe200078e020c */
[----:B------:R-:W-:Y:S01]  /*69990*/  @P2 STG.E.U16 desc[UR60][R24.64], R38 ;  /* 0x0000002618002986 */ /* 0x000fe2000c10153c */
[----:B------:R-:W5:Y:S02]  /*699a0*/  LDC R16, c[0x0][0x228] ;  /* 0x00008a00ff107b82 */ /* 0x000f640000000800 */
[----:B------:R-:W-:Y:S01]  /*699b0*/  IMAD.WIDE R30, R31, 0x2, R2 ;  /* 0x000000021f1e7825 */ /* 0x000fe200078e0202 */
[----:B------:R4:W-:Y:S03]  /*699c0*/  @P3 STG.E.U16 desc[UR60][R26.64], R54 ;  /* 0x000000361a003986 */ /* 0x0009e6000c10153c */
[----:B------:R-:W-:Y:S01]  /*699d0*/  VIADD R53, R174, 0x26 ;  /* 0x00000026ae357836 */ /* 0x000fe20000000000 */
[----:B------:R4:W-:Y:S04]  /*699e0*/  @P4 STG.E.U16 desc[UR60][R28.64], R106 ;  /* 0x0000006a1c004986 */ /* 0x0009e8000c10153c */
[----:B------:R-:W-:Y:S01]  /*699f0*/  @P1 STG.E.U16 desc[UR60][R30.64], R56 ;  /* 0x000000381e001986 */ /* 0x000fe2000c10153c */
[----:B-1----:R-:W-:Y:S01]  /*69a00*/  ISETP.GE.AND P1, PT, R53, R8, PT ;  /* 0x000000083500720c */ /* 0x002fe20003f26270 */
[----:B------:R-:W-:Y:S01]  /*69a10*/  IMAD.WIDE R32, R35, 0x2, R18 ;  /* 0x0000000223207825 */ /* 0x000fe200078e0212 */
[----:B------:R-:W1:Y:S01]  /*69a20*/  LDC R8, c[0x0][0x22c] ;  /* 0x00008b00ff087b82 */ /* 0x000e620000000800 */
[----:B0-----:R-:W-:-:S02]  /*69a30*/  ISETP.LT.AND P3, PT, R172, R10, !P0 ;  /* 0x0000000aac00720c */ /* 0x001fc40004761270 */
[----:B---3--:R-:W-:-:S05]  /*69a40*/  ISETP.LT.AND P4, PT, R171, R34, !P0 ;  /* 0x00000022ab00720c */ /* 0x008fca0004781270 */
[----:B------:R-:W0:Y:S01]  /*69a50*/  LDC R10, c[0x0][0x228] ;  /* 0x00008a00ff0a7b82 */ /* 0x000e220000000800 */
[----:B----4-:R-:W-:Y:S01]  /*69a60*/  ISETP.LT.AND P2, PT, R170, R36, !P0 ;  /* 0x00000024aa00720c */ /* 0x010fe20004741270 */
[----:B------:R-:W-:Y:S01]  /*69a70*/  VIADD R26, R174, 0x3f ;  /* 0x0000003fae1a7836 */ /* 0x000fe20000000000 */
[----:B------:R-:W-:Y:S01]  /*69a80*/  PRMT R27, R138, 0x7632, R27 ;  /* 0x000076328a1b7816 */ /* 0x000fe2000000001b */
[----:B------:R-:W-:-:S04]  /*69a90*/  IMAD.WIDE R24, R35, 0x2, R14 ;  /* 0x0000000223187825 */ /* 0x000fc800078e020e */
[----:B------:R-:W3:Y:S01]  /*69aa0*/  LDC R34, c[0x0][0x228] ;  /* 0x00008a00ff227b82 */ /* 0x000ee20000000800 */
[----:B------:R-:W-:Y:S01]  /*69ab0*/  @P5 STG.E.U16 desc[UR60][R32.64], R138 ;  /* 0x0000008a20005986 */ /* 0x000fe2000c10153c */
[----:B------:R-:W-:Y:S01]  /*69ac0*/  ISETP.GE.AND P0, PT, R26, R155, PT ;  /* 0x0000009b1a00720c */ /* 0x000fe20003f06270 */
[C---:B------:R-:W-:Y:S01]  /*69ad0*/  IMAD.WIDE R28, R35.reuse, 0x2, R2 ;  /* 0x00000002231c7825 */ /* 0x040fe200078e0202 */
[----:B--2---:R-:W-:Y:S01]  /*69ae0*/  ISETP.LT.AND P6, PT, R172, R37, !P1 ;  /* 0x00000025ac00720c */ /* 0x004fe20004fc1270 */
[----:B------:R2:W-:Y:S03]  /*69af0*/  @P3 STG.E.U16 desc[UR60][R24.64], R27 ;  /* 0x0000001b18003986 */ /* 0x0005e6000c10153c */
[----:B------:R-:W4:Y:S01]  /*69b00*/  LDC R36, c[0x0][0x228] ;  /* 0x00008a00ff247b82 */ /* 0x000f220000000800 */
[----:B------:R-:W-:-:S07]  /*69b10*/  IMAD.IADD R37, R35, 0x1, R52 ;  /* 0x0000000123257824 */ /* 0x000fce00078e0234 */
[----:B------:R-:W4:Y:S01]  /*69b20*/  LDC R38, c[0x0][0x228] ;  /* 0x00008a00ff267b82 */ /* 0x000f220000000800 */
[----:B--2---:R-:W-:Y:S01]  /*69b30*/  IMAD.WIDE R26, R35, 0x2, R12 ;  /* 0x00000002231a7825 */ /* 0x004fe200078e020c */
[----:B------:R-:W-:-:S03]  /*69b40*/  PRMT R25, R74, 0x7632, R25 ;  /* 0x000076324a197816 */ /* 0x000fc60000000019 */
[----:B------:R-:W-:Y:S01]  /*69b50*/  VIADD R35, R174, 0x27 ;  /* 0x00000027ae237836 */ /* 0x000fe20000000000 */
[----:B------:R-:W-:Y:S02]  /*69b60*/  @P4 STG.E.U16 desc[UR60][R26.64], R74 ;  /* 0x0000004a1a004986 */ /* 0x000fe4000c10153c */
[----:B------:R-:W2:Y:S02]  /*69b70*/  LDC R53, c[0x0][0x228] ;  /* 0x00008a00ff357b82 */ /* 0x000ea40000000800 */
[----:B------:R4:W-:Y:S01]  /*69b80*/  @P2 STG.E.U16 desc[UR60][R28.64], R25 ;  /* 0x000000191c002986 */ /* 0x0009e2000c10153c */
[----:B-1----:R-:W-:Y:S02]  /*69b90*/  ISETP.GE.AND P2, PT, R35, R8, PT ;  /* 0x000000082300720c */ /* 0x002fe40003f46270 */
[----:B-----5:R-:W-:-:S03]  /*69ba0*/  ISETP.LT.AND P5, PT, R173, R16, !P1 ;  /* 0x00000010ad00720c */ /* 0x020fc60004fa1270 */
[----:B------:R-:W1:Y:S01]  /*69bb0*/  LDC R8, c[0x0][0x22c] ;  /* 0x00008b00ff087b82 */ /* 0x000e620000000800 */
[----:B0-----:R-:W-:Y:S02]  /*69bc0*/  ISETP.LT.AND P3, PT, R171, R10, !P1 ;  /* 0x0000000aab00720c */ /* 0x001fe40004f61270 */
[----:B---3--:R-:W-:-:S05]  /*69bd0*/  ISETP.LT.AND P1, PT, R170, R34, !P1 ;  /* 0x00000022aa00720c */ /* 0x008fca0004f21270 */
[----:B------:R-:W0:Y:S01]  /*69be0*/  LDC R16, c[0x0][0x228] ;  /* 0x00008a00ff107b82 */ /* 0x000e220000000800 */
[----:B------:R-:W-:Y:S01]  /*69bf0*/  IMAD.WIDE R30, R37, 0x2, R18 ;  /* 0x00000002251e7825 */ /* 0x000fe200078e0212 */
[----:B------:R-:W-:-:S06]  /*69c00*/  PRMT R54, R39, 0x7632, R54 ;  /* 0x0000763227367816 */ /* 0x000fcc0000000036 */
[----:B------:R-:W3:Y:S01]  /*69c10*/  LDC R34, c[0x0][0x228] ;  /* 0x00008a00ff227b82 */ /* 0x000ee20000000800 */
[----:B------:R-:W-:Y:S01]  /*69c20*/  IMAD.WIDE R32, R37, 0x2, R14 ;  /* 0x0000000225207825 */ /* 0x000fe200078e020e */
[----:B----4-:R-:W-:Y:S01]  /*69c30*/  ISETP.LT.AND P4, PT, R173, R36, !P2 ;  /* 0x00000024ad00720c */ /* 0x010fe20005781270 */
[----:B------:R-:W-:Y:S02]  /*69c40*/  @P5 STG.E.U16 desc[UR60][R30.64], R39 ;  /* 0x000000271e005986 */ /* 0x000fe4000c10153c */
[----:B------:R-:W-:-:S03]  /*69c50*/  IMAD.WIDE R24, R37, 0x2, R12 ;  /* 0x0000000225187825 */ /* 0x000fc600078e020c */
[----:B------:R-:W4:Y:S01]  /*69c60*/  LDC R36, c[0x0][0x228] ;  /* 0x00008a00ff247b82 */ /* 0x000f220000000800 */
[----:B------:R5:W-:Y:S01]  /*69c70*/  @P6 STG.E.U16 desc[UR60][R32.64], R54 ;  /* 0x0000003620006986 */ /* 0x000be2000c10153c */
[C---:B------:R-:W-:Y:S01]  /*69c80*/  IMAD.IADD R35, R37.reuse, 0x1, R52 ;  /* 0x0000000125237824 */ /* 0x040fe200078e0234 */
[----:B------:R-:W-:Y:S01]  /*69c90*/  ISETP.LT.AND P5, PT, R172, R38, !P2 ;  /* 0x00000026ac00720c */ /* 0x000fe200057a1270 */
[----:B------:R-:W-:Y:S01]  /*69ca0*/  IMAD.WIDE R26, R37, 0x2, R2 ;  /* 0x00000002251a7825 */ /* 0x000fe200078e0202 */
[----:B--2---:R-:W-:-:S03]  /*69cb0*/  ISETP.LT.AND P6, PT, R171, R53, !P2 ;  /* 0x00000035ab00720c */ /* 0x004fc600057c1270 */
[----:B------:R-:W-:Y:S01]  /*69cc0*/  VIADD R37, R174, 0x28 ;  /* 0x00000028ae257836 */ /* 0x000fe20000000000 */
[----:B------:R-:W2:Y:S01]  /*69cd0*/  LDC R10, c[0x0][0x22c] ;  /* 0x00008b00ff0a7b82 */ /* 0x000ea20000000800 */
[----:B-----5:R-:W-:Y:S01]  /*69ce0*/  PRMT R33, R107, 0x7632, R33 ;  /* 0x000076326b217816 */ /* 0x020fe20000000021 */
[----:B------:R-:W-:Y:S06]  /*69cf0*/  @P3 STG.E.U16 desc[UR60][R24.64], R107 ;  /* 0x0000006b18003986 */ /* 0x000fec000c10153c */
[----:B------:R-:W5:Y:S01]  /*69d00*/  LDC R38, c[0x0][0x228] ;  /* 0x00008a00ff267b82 */ /* 0x000f620000000800 */
[----:B------:R3:W-:Y:S01]  /*69d10*/  @P1 STG.E.U16 desc[UR60][R26.64], R33 ;  /* 0x000000211a001986 */ /* 0x0007e2000c10153c */
[----:B-1----:R-:W-:-:S06]  /*69d20*/  ISETP.GE.AND P1, PT, R37, R8, PT ;  /* 0x000000082500720c */ /* 0x002fcc0003f26270 */
[----:B------:R-:W1:Y:S01]  /*69d30*/  LDC R39, c[0x0][0x228] ;  /* 0x00008a00ff277b82 */ /* 0x000e620000000800 */
[----:B------:R-:W-:Y:S01]  /*69d40*/  IMAD.WIDE R28, R35, 0x2, R18 ;  /* 0x00000002231c7825 */ /* 0x000fe200078e0212 */
[----:B------:R-:W-:Y:S02]  /*69d50*/  PRMT R56, R139, 0x7632, R56 ;  /* 0x000076328b387816 */ /* 0x000fe40000000038 */
[----:B0-----:R-:W-:-:S04]  /*69d60*/  ISETP.LT.AND P2, PT, R170, R16, !P2 ;  /* 0x00000010aa00720c */ /* 0x001fc80005741270 */
[----:B------:R-:W0:Y:S01]  /*69d70*/  LDC R8, c[0x0][0x22c] ;  /* 0x00008b00ff087b82 */ /* 0x000e220000000800 */
[----:B------:R-:W-:Y:S01]  /*69d80*/  IMAD.WIDE R30, R35, 0x2, R14 ;  /* 0x00000002231e7825 */ /* 0x000fe200078e020e */
[----:B---3--:R-:W-:-:S03]  /*69d90*/  ISETP.LT.AND P3, PT, R173, R34, !P1 ;  /* 0x00000022ad00720c */ /* 0x008fc60004f61270 */
[----:B------:R-:W-:-:S03]  /*69da0*/  IMAD.WIDE R32, R35, 0x2, R12 ;  /* 0x0000000223207825 */ /* 0x000fc600078e020c */
[----:B------:R-:W3:Y:S01]  /*69db0*/  LDC R53, c[0x0][0x228] ;  /* 0x00008a00ff357b82 */ /* 0x000ee20000000800 */
[----:B------:R-:W-:Y:S01]  /*69dc0*/  @P4 STG.E.U16 desc[UR60][R28.64], R139 ;  /* 0x0000008b1c004986 */ /* 0x000fe2000c10153c */
[----:B------:R-:W-:-:S03]  /*69dd0*/  IMAD.IADD R37, R35, 0x1, R52 ;  /* 0x0000000123257824 */ /* 0x000fc600078e0234 */
[----:B------:R-:W-:Y:S03]  /*69de0*/  @P5 STG.E.U16 desc[UR60][R30.64], R56 ;  /* 0x000000381e005986 */ /* 0x000fe6000c10153c */
[----:B------:R-:W3:Y:S01]  /*69df0*/  LDC R54, c[0x0][0x228] ;  /* 0x00008a00ff367b82 */ /* 0x000ee20000000800 */
[----:B------:R2:W-:Y:S01]  /*69e00*/  @P6 STG.E.U16 desc[UR60][R32.64], R75 ;  /* 0x0000004b20006986 */ /* 0x0005e2000c10153c */
[----:B------:R-:W-:Y:S01]  /*69e10*/  PRMT R57, R75, 0x7632, R57 ;  /* 0x000076324b397816 */ /* 0x000fe20000000039 */
[----:B------:R-:W-:Y:S01]  /*69e20*/  IMAD.WIDE R24, R35, 0x2, R2 ;  /* 0x0000000223187825 */ /* 0x000fe200078e0202 */
[----:B----4-:R-:W-:-:S04]  /*69e30*/  ISETP.LT.AND P4, PT, R172, R36, !P1 ;  /* 0x00000024ac00720c */ /* 0x010fc80004f81270 */
[----:B------:R-:W4:Y:S01]  /*69e40*/  LDC R16, c[0x0][0x228] ;  /* 0x00008a00ff107b82 */ /* 0x000f220000000800 */
[----:B------:R-:W-:-:S04]  /*69e50*/  IMAD.WIDE R26, R37, 0x2, R18 ;  /* 0x00000002251a7825 */ /* 0x000fc800078e0212 */
[----:B--2---:R-:W-:-:S03]  /*69e60*/  VIADD R33, R174, 0x29 ;  /* 0x00000029ae217836 */ /* 0x004fc60000000000 */
[----:B------:R-:W2:Y:S01]  /*69e70*/  LDC R32, c[0x0][0x228] ;  /* 0x00008a00ff207b82 */ /* 0x000ea20000000800 */
[----:B------:R0:W-:Y:S01]  /*69e80*/  @P2 STG.E.U16 desc[UR60][R24.64], R57 ;  /* 0x0000003918002986 */ /* 0x0001e2000c10153c */
[----:B------:R-:W-:Y:S01]  /*69e90*/  ISETP.GE.AND P2, PT, R33, R10, PT ;  /* 0x0000000a2100720c */ /* 0x000fe20003f46270 */
[----:B------:R-:W-:Y:S01]  /*69ea0*/  VIADD R33, R174, 0x2a ;  /* 0x0000002aae217836 */ /* 0x000fe20000000000 */
[----:B-----5:R-:W-:Y:S01]  /*69eb0*/  ISETP.LT.AND P5, PT, R171, R38, !P1 ;  /* 0x00000026ab00720c */ /* 0x020fe20004fa1270 */
[----:B------:R-:W-:Y:S01]  /*69ec0*/  @P3 STG.E.U16 desc[UR60][R26.64], R40 ;  /* 0x000000281a003986 */ /* 0x000fe2000c10153c */
[----:B-1----:R-:W-:Y:S01]  /*69ed0*/  ISETP.LT.AND P3, PT, R170, R39, !P1 ;  /* 0x00000027aa00720c */ /* 0x002fe20004f61270 */
[----:B------:R-:W-:Y:S01]  /*69ee0*/  IMAD.WIDE R28, R37, 0x2, R14 ;  /* 0x00000002251c7825 */ /* 0x000fe200078e020e */
[----:B------:R-:W-:Y:S01]  /*69ef0*/  PRMT R35, R40, 0x7632, R35 ;  /* 0x0000763228237816 */ /* 0x000fe20000000023 */
[----:B------:R-:W1:Y:S01]  /*69f00*/  LDC R34, c[0x0][0x228] ;  /* 0x00008a00ff227b82 */ /* 0x000e620000000800 */
[----:B0-----:R-:W-:Y:S01]  /*69f10*/  ISETP.GE.AND P1, PT, R33, R8, PT ;  /* 0x000000082100720c */ /* 0x001fe20003f26270 */
[----:B------:R-:W-:-:S02]  /*69f20*/  IMAD.WIDE R30, R37, 0x2, R12 ;  /* 0x00000002251e7825 */ /* 0x000fc400078e020c */
[----:B------:R0:W-:Y:S04]  /*69f30*/  @P4 STG.E.U16 desc[UR60][R28.64], R35 ;  /* 0x000000231c004986 */ /* 0x0001e8000c10153c */
[----:B------:R-:W5:Y:S01]  /*69f40*/  LDC R8, c[0x0][0x22c] ;  /* 0x00008b00ff087b82 */ /* 0x000f620000000800 */
[----:B------:R-:W-:Y:S01]  /*69f50*/  IMAD.WIDE R24, R37, 0x2, R2 ;  /* 0x0000000225187825 */ /* 0x000fe200078e0202 */
[----:B---3--:R-:W-:Y:S01]  /*69f60*/  ISETP.LT.AND P4, PT, R173, R53, !P2 ;  /* 0x00000035ad00720c */ /* 0x008fe20005781270 */
[----:B------:R-:W-:Y:S01]  /*69f70*/  @P5 STG.E.U16 desc[UR60][R30.64], R108 ;  /* 0x0000006c1e005986 */ /* 0x000fe2000c10153c */
[----:B0-----:R-:W-:-:S04]  /*69f80*/  PRMT R29, R108, 0x7632, R29 ;  /* 0x000076326c1d7816 */ /* 0x001fc8000000001d */
[----:B------:R-:W0:Y:S01]  /*69f90*/  LDC R36, c[0x0][0x228] ;  /* 0x00008a00ff247b82 */ /* 0x000e220000000800 */
[----:B------:R-:W-:Y:S01]  /*69fa0*/  ISETP.LT.AND P5, PT, R172, R54, !P2 ;  /* 0x00000036ac00720c */ /* 0x000fe200057a1270 */
[----:B------:R-:W-:Y:S01]  /*69fb0*/  IMAD.IADD R33, R37, 0x1, R52 ;  /* 0x0000000125217824 */ /* 0x000fe200078e0234 */
[----:B------:R3:W-:Y:S01]  /*69fc0*/  @P3 STG.E.U16 desc[UR60][R24.64], R29 ;  /* 0x0000001d18003986 */ /* 0x0007e2000c10153c */
[----:B----4-:R-:W-:Y:S02]  /*69fd0*/  ISETP.LT.AND P3, PT, R171, R16, !P2 ;  /* 0x00000010ab00720c */ /* 0x010fe40005761270 */
[----:B--2---:R-:W-:Y:S02]  /*69fe0*/  ISETP.LT.AND P2, PT, R170, R32, !P2 ;  /* 0x00000020aa00720c */ /* 0x004fe40005741270 */
[----:B------:R-:W2:Y:S01]  /*69ff0*/  LDC R10, c[0x0][0x228] ;  /* 0x00008a00ff0a7b82 */ /* 0x000ea20000000800 */
[----:B------:R-:W-:Y:S01]  /*6a000*/  IMAD.WIDE R26, R33, 0x2, R18 ;  /* 0x00000002211a7825 */ /* 0x000fe200078e0212 */
[----:B------:R-:W-:-:S06]  /*6a010*/  PRMT R16, R116, 0x7632, R16 ;  /* 0x0000763274107816 */ /* 0x000fcc0000000010 */
[----:B------:R-:W4:Y:S01]  /*6a020*/  LDC R37, c[0x0][0x228] ;  /* 0x00008a00ff257b82 */ /* 0x000f220000000800 */
[C---:B---3--:R-:W-:Y:S01]  /*6a030*/  IMAD.WIDE R28, R33.reuse, 0x2, R14 ;  /* 0x00000002211c7825 */ /* 0x048fe200078e020e */
[----:B------:R3:W-:Y:S06]  /*6a040*/  @P4 STG.E.U16 desc[UR60][R26.64], R116 ;  /* 0x000000741a004986 */ /* 0x0007ec000c10153c */
[----:B------:R-:W4:Y:S01]  /*6a050*/  LDC R38, c[0x0][0x228] ;  /* 0x00008a00ff267b82 */ /* 0x000f220000000800 */
[C---:B------:R-:W-:Y:S02]  /*6a060*/  IMAD.IADD R35, R33.reuse, 0x1, R52 ;  /* 0x0000000121237824 */ /* 0x040fe400078e0234 */
[----:B------:R-:W-:Y:S01]  /*6a070*/  IMAD.WIDE R30, R33, 0x2, R12 ;  /* 0x00000002211e7825 */ /* 0x000fe200078e020c */
[----:B---3--:R-:W-:-:S03]  /*6a080*/  PRMT R27, R76, 0x7632, R27 ;  /* 0x000076324c1b7816 */ /* 0x008fc6000000001b */
[----:B------:R-:W-:Y:S01]  /*6a090*/  IMAD.WIDE R32, R33, 0x2, R2 ;  /* 0x0000000221207825 */ /* 0x000fe200078e0202 */
[----:B------:R-:W3:Y:S01]  /*6a0a0*/  LDC R39, c[0x0][0x228] ;  /* 0x00008a00ff277b82 */ /* 0x000ee20000000800 */
[----:B------:R2:W-:Y:S02]  /*6a0b0*/  @P5 STG.E.U16 desc[UR60][R28.64], R16 ;  /* 0x000000101c005986 */ /* 0x0005e4000c10153c */
[----:B------:R-:W-:Y:S02]  /*6a0c0*/  VIADD R53, R174, 0x2b ;  /* 0x0000002bae357836 */ /* 0x000fe40000000000 */
[----:B------:R-:W-:Y:S01]  /*6a0d0*/  @P3 STG.E.U16 desc[UR60][R30.64], R76 ;  /* 0x0000004c1e003986 */ /* 0x000fe2000c10153c */
[----:B------:R-:W-:Y:S02]  /*6a0e0*/  PRMT R56, R109, 0x7632, R56 ;  /* 0x000076326d387816 */ /* 0x000fe40000000038 */
[----:B------:R-:W-:Y:S01]  /*6a0f0*/  PRMT R57, R117, 0x7632, R57 ;  /* 0x0000763275397816 */ /* 0x000fe20000000039 */
[----:B------:R3:W-:Y:S01]  /*6a100*/  @P2 STG.E.U16 desc[UR60][R32.64], R27 ;  /* 0x0000001b20002986 */ /* 0x0007e2000c10153c */
[----:B-----5:R-:W-:Y:S01]  /*6a110*/  ISETP.GE.AND P2, PT, R53, R8, PT ;  /* 0x000000083500720c */ /* 0x020fe20003f46270 */
[----:B------:R-:W5:Y:S01]  /*6a120*/  LDC R40, c[0x0][0x228] ;  /* 0x00008a00ff287b82 */ /* 0x000f620000000800 */
[----:B-1----:R-:W-:-:S02]  /*6a130*/  ISETP.LT.AND P6, PT, R173, R34, !P1 ;  /* 0x00000022ad00720c */ /* 0x002fc40004fc1270 */
[----:B0-----:R-:W-:-:S05]  /*6a140*/  ISETP.LT.AND P3, PT, R171, R36, !P1 ;  /* 0x00000024ab00720c */ /* 0x001fca0004f61270 */
[----:B------:R-:W0:Y:S01]  /*6a150*/  LDC R8, c[0x0][0x22c] ;  /* 0x00008b00ff087b82 */ /* 0x000e220000000800 */
[----:B--2---:R-:W-:-:S07]  /*6a160*/  ISETP.LT.AND P4, PT, R172, R10, !P1 ;  /* 0x0000000aac00720c */ /* 0x004fce0004f81270 */
[----:B------:R-:W1:Y:S08]  /*6a170*/  LDC R16, c[0x0][0x228] ;  /* 0x00008a00ff107b82 */ /* 0x000e700000000800 */
[----:B------:R-:W2:Y:S01]  /*6a180*/  LDC R34, c[0x0][0x228] ;  /* 0x00008a00ff227b82 */ /* 0x000ea20000000800 */
[----:B------:R-:W-:-:S07]  /*6a190*/  IMAD.WIDE R24, R35, 0x2, R18 ;  /* 0x0000000223187825 */ /* 0x000fce00078e0212 */
[----:B------:R-:W5:Y:S01]  /*6a1a0*/  LDC R36, c[0x0][0x228] ;  /* 0x00008a00ff247b82 */ /* 0x000f620000000800 */
[----:B----4-:R-:W-:Y:S02]  /*6a1b0*/  ISETP.LT.AND P1, PT, R170, R37, !P1 ;  /* 0x00000025aa00720c */ /* 0x010fe40004f21270 */
[----:B------:R-:W-:Y:S01]  /*6a1c0*/  ISETP.LT.AND P5, PT, R173, R38, !P2 ;  /* 0x00000026ad00720c */ /* 0x000fe200057a1270 */
[----:B------:R4:W-:Y:S04]  /*6a1d0*/  @P6 STG.E.U16 desc[UR60][R24.64], R41 ;  /* 0x0000002918006986 */ /* 0x0009e8000c10153c */
[----:B------:R-:W5:Y:S01]  /*6a1e0*/  LDC R38, c[0x0][0x228] ;  /* 0x00008a00ff267b82 */ /* 0x000f620000000800 */
[----:B------:R-:W-:Y:S01]  /*6a1f0*/  PRMT R54, R41, 0x7632, R54 ;  /* 0x0000763229367816 */ /* 0x000fe20000000036 */
[C---:B------:R-:W-:Y:S01]  /*6a200*/  IMAD.IADD R37, R35.reuse, 0x1, R52 ;  /* 0x0000000123257824 */ /* 0x040fe200078e0234 */
[----:B---3--:R-:W-:Y:S01]  /*6a210*/  ISETP.LT.AND P6, PT, R172, R39, !P2 ;  /* 0x00000027ac00720c */ /* 0x008fe200057c1270 */
[----:B------:R-:W-:-:S04]  /*6a220*/  IMAD.WIDE R26, R35, 0x2, R12 ;  /* 0x00000002231a7825 */ /* 0x000fc800078e020c */
[C---:B----4-:R-:W-:Y:S01]  /*6a230*/  IMAD.WIDE R24, R35.reuse, 0x2, R14 ;  /* 0x0000000223187825 */ /* 0x050fe200078e020e */
[----:B------:R-:W3:Y:S03]  /*6a240*/  LDC R10, c[0x0][0x22c] ;  /* 0x00008b00ff0a7b82 */ /* 0x000ee60000000800 */
[----:B------:R-:W-:Y:S01]  /*6a250*/  IMAD.WIDE R28, R35, 0x2, R2 ;  /* 0x00000002231c7825 */ /* 0x000fe200078e0202 */
[----:B------:R4:W-:Y:S03]  /*6a260*/  @P4 STG.E.U16 desc[UR60][R24.64], R54 ;  /* 0x0000003618004986 */ /* 0x0009e6000c10153c */
[----:B------:R-:W-:Y:S01]  /*6a270*/  VIADD R53, R174, 0x2c ;  /* 0x0000002cae357836 */ /* 0x000fe20000000000 */
[----:B------:R-:W3:Y:S01]  /*6a280*/  LDC R35, c[0x0][0x228] ;  /* 0x00008a00ff237b82 */ /* 0x000ee20000000800 */
[----:B------:R4:W-:Y:S01]  /*6a290*/  @P3 STG.E.U16 desc[UR60][R26.64], R109 ;  /* 0x0000006d1a003986 */ /* 0x0009e2000c10153c */
[----:B------:R-:W-:-:S02]  /*6a2a0*/  IMAD.WIDE R30, R37, 0x2, R18 ;  /* 0x00000002251e7825 */ /* 0x000fc400078e0212 */
[----:B0-----:R-:W-:Y:S01]  /*6a2b0*/  ISETP.GE.AND P3, PT, R53, R8, PT ;  /* 0x000000083500720c */ /* 0x001fe20003f66270 */
[----:B------:R-:W-:Y:S03]  /*6a2c0*/  @P1 STG.E.U16 desc[UR60][R28.64], R56 ;  /* 0x000000381c001986 */ /* 0x000fe6000c10153c */
[----:B------:R-:W0:Y:S01]  /*6a2d0*/  LDC R39, c[0x0][0x228] ;  /* 0x00008a00ff277b82 */ /* 0x000e220000000800 */
[----:B------:R-:W-:Y:S01]  /*6a2e0*/  IMAD.WIDE R32, R37, 0x2, R14 ;  /* 0x0000000225207825 */ /* 0x000fe200078e020e */
[----:B-1----:R-:W-:Y:S02]  /*6a2f0*/  ISETP.LT.AND P1, PT, R171, R16, !P2 ;  /* 0x00000010ab00720c */ /* 0x002fe40005721270 */
[----:B--2---:R-:W-:Y:S02]  /*6a300*/  ISETP.LT.AND P2, PT, R170, R34, !P2 ;  /* 0x00000022aa00720c */ /* 0x004fe40005741270 */
[----:B-----5:R-:W-:-:S02]  /*6a310*/  ISETP.LT.AND P4, PT, R173, R36, !P3 ;  /* 0x00000024ad00720c */ /* 0x020fc40005f81270 */
[----:B------:R-:W1:Y:S01]  /*6a320*/  LDC R41, c[0x0][0x228] ;  /* 0x00008a00ff297b82 */ /* 0x000e620000000800 */
[----:B------:R-:W-:Y:S01]  /*6a330*/  @P5 STG.E.U16 desc[UR60][R30.64], R117 ;  /* 0x000000751e005986 */ /* 0x000fe2000c10153c */
[----:B----4-:R-:W-:-:S03]  /*6a340*/  IMAD.WIDE R24, R37, 0x2, R12 ;  /* 0x0000000225187825 */ /* 0x010fc600078e020c */
[----:B------:R2:W-:Y:S03]  /*6a350*/  @P6 STG.E.U16 desc[UR60][R32.64], R57 ;  /* 0x0000003920006986 */ /* 0x0005e6000c10153c */
[----:B------:R-:W4:Y:S01]  /*6a360*/  LDC R53, c[0x0][0x228] ;  /* 0x00008a00ff357b82 */ /* 0x000f220000000800 */
[----:B------:R-:W-:Y:S01]  /*6a370*/  IMAD.WIDE R26, R37, 0x2, R2 ;  /* 0x00000002251a7825 */ /* 0x000fe200078e0202 */
[----:B------:R-:W-:-:S06]  /*6a380*/  ISETP.LT.AND P5, PT, R172, R38, !P3 ;  /* 0x00000026ac00720c */ /* 0x000fcc0005fa1270 */
[----:B------:R-:W5:Y:S01]  /*6a390*/  LDC R16, c[0x0][0x228] ;  /* 0x00008a00ff107b82 */ /* 0x000f620000000800 */
[----:B--2---:R-:W-:Y:S01]  /*6a3a0*/  IMAD.IADD R33, R37, 0x1, R52 ;  /* 0x0000000125217824 */ /* 0x004fe200078e0234 */
[----:B------:R-:W-:-:S03]  /*6a3b0*/  PRMT R32, R77, 0x7632, R32 ;  /* 0x000076324d207816 */ /* 0x000fc60000000020 */
[----:B------:R-:W-:-:S03]  /*6a3c0*/  IMAD.WIDE R28, R33, 0x2, R18 ;  /* 0x00000002211c7825 */ /* 0x000fc600078e0212 */
[----:B------:R-:W2:Y:S01]  /*6a3d0*/  LDC R8, c[0x0][0x22c] ;  /* 0x00008b00ff087b82 */ /* 0x000ea20000000800 */
[----:B------:R0:W-:Y:S01]  /*6a3e0*/  @P1 STG.E.U16 desc[UR60][R24.64], R77 ;  /* 0x0000004d18001986 */ /* 0x0001e2000c10153c */
[----:B------:R-:W-:-:S03]  /*6a3f0*/  VIADD R57, R174, 0x2d ;  /* 0x0000002dae397836 */ /* 0x000fc60000000000 */
[----:B------:R4:W-:Y:S03]  /*6a400*/  @P2 STG.E.U16 desc[UR60][R26.64], R32 ;  /* 0x000000201a002986 */ /* 0x0009e6000c10153c */
[----:B------:R-:W2:Y:S01]  /*6a410*/  LDC R36, c[0x0][0x228] ;  /* 0x00008a00ff247b82 */ /* 0x000ea20000000800 */
[----:B------:R5:W-:Y:S01]  /*6a420*/  @P4 STG.E.U16 desc[UR60][R28.64], R42 ;  /* 0x0000002a1c004986 */ /* 0x000be2000c10153c */
[----:B---3--:R-:W-:Y:S01]  /*6a430*/  ISETP.LT.AND P4, PT, R171, R35, !P3 ;  /* 0x00000023ab00720c */ /* 0x008fe20005f81270 */
[----:B------:R-:W-:Y:S01]  /*6a440*/  IMAD.WIDE R30, R33, 0x2, R14 ;  /* 0x00000002211e7825 */ /* 0x000fe200078e020e */
[----:B------:R-:W-:Y:S02]  /*6a450*/  PRMT R34, R42, 0x7632, R34 ;  /* 0x000076322a227816 */ /* 0x000fe40000000022 */
[----:B------:R-:W-:Y:S02]  /*6a460*/  ISETP.GE.AND P1, PT, R57, R10, PT ;  /* 0x0000000a3900720c */ /* 0x000fe40003f26270 */
[----:B0-----:R-:W-:Y:S01]  /*6a470*/  ISETP.LT.AND P2, PT, R170, R39, !P3 ;  /* 0x00000027aa00720c */ /* 0x001fe20005f41270 */
[----:B------:R0:W-:Y:S01]  /*6a480*/  @P5 STG.E.U16 desc[UR60][R30.64], R34 ;  /* 0x000000221e005986 */ /* 0x0001e2000c10153c */
[----:B------:R-:W3:Y:S01]  /*6a490*/  LDC R39, c[0x0][0x228] ;  /* 0x00008a00ff277b82 */ /* 0x000ee20000000800 */
[----:B------:R-:W-:Y:S01]  /*6a4a0*/  ISETP.LT.AND P6, PT, R173, R40, !P1 ;  /* 0x00000028ad00720c */ /* 0x000fe20004fc1270 */
[----:B------:R-:W-:Y:S01]  /*6a4b0*/  IMAD.WIDE R24, R33, 0x2, R12 ;  /* 0x0000000221187825 */ /* 0x000fe200078e020c */
[----:B-1----:R-:W-:-:S05]  /*6a4c0*/  ISETP.LT.AND P5, PT, R172, R41, !P1 ;  /* 0x00000029ac00720c */ /* 0x002fca0004fa1270 */
[----:B------:R-:W1:Y:S01]  /*6a4d0*/  LDC R38, c[0x0][0x228] ;  /* 0x00008a00ff267b82 */ /* 0x000e620000000800 */
[----:B------:R-:W-:Y:S01]  /*6a4e0*/  IMAD.IADD R37, R33, 0x1, R52 ;  /* 0x0000000121257824 */ /* 0x000fe200078e0234 */
[----:B------:R2:W-:Y:S01]  /*6a4f0*/  @P4 STG.E.U16 desc[UR60][R24.64], R110 ;  /* 0x0000006e18004986 */ /* 0x0005e2000c10153c */
[----:B------:R-:W-:Y:S01]  /*6a500*/  VIADD R41, R174, 0x2e ;  /* 0x0000002eae297836 */ /* 0x000fe20000000000 */
[----:B----4-:R-:W-:Y:S01]  /*6a510*/  ISETP.LT.AND P3, PT, R171, R53, !P1 ;  /* 0x00000035ab00720c */ /* 0x010fe20004f61270 */
[----:B------:R-:W-:-:S03]  /*6a520*/  IMAD.WIDE R26, R33, 0x2, R2 ;  /* 0x00000002211a7825 */ /* 0x000fc600078e0202 */
[----:B------:R-:W4:Y:S01]  /*6a530*/  LDC R40, c[0x0][0x228] ;  /* 0x00008a00ff287b82 */ /* 0x000f220000000800 */
[----:B-----5:R-:W-:Y:S01]  /*6a540*/  ISETP.LT.AND P4, PT, R170, R16, !P1 ;  /* 0x00000010aa00720c */ /* 0x020fe20004f81270 */
[----:B------:R-:W-:Y:S01]  /*6a550*/  IMAD.WIDE R28, R37, 0x2, R18 ;  /* 0x00000002251c7825 */ /* 0x000fe200078e0212 */
[----:B------:R-:W-:-:S05]  /*6a560*/  PRMT R33, R110, 0x7632, R33 ;  /* 0x000076326e217816 */ /* 0x000fca0000000021 */
[----:B------:R-:W5:Y:S01]  /*6a570*/  LDC R10, c[0x0][0x22c] ;  /* 0x00008b00ff0a7b82 */ /* 0x000f620000000800 */
[----:B0-----:R-:W-:Y:S01]  /*6a580*/  IMAD.WIDE R30, R37, 0x2, R14 ;  /* 0x00000002251e7825 */ /* 0x001fe200078e020e */
[----:B------:R-:W-:Y:S02]  /*6a590*/  PRMT R35, R118, 0x7632, R35 ;  /* 0x0000763276237816 */ /* 0x000fe40000000023 */
[----:B--2---:R-:W-:-:S04]  /*6a5a0*/  ISETP.GE.AND P1, PT, R41, R8, PT ;  /* 0x000000082900720c */ /* 0x004fc80003f26270 */
[----:B------:R-:W0:Y:S01]  /*6a5b0*/  LDC R16, c[0x0][0x228] ;  /* 0x00008a00ff107b82 */ /* 0x000e220000000800 */
[----:B------:R2:W-:Y:S01]  /*6a5c0*/  @P2 STG.E.U16 desc[UR60][R26.64], R33 ;  /* 0x000000211a002986 */ /* 0x0005e2000c10153c */
[----:B------:R-:W-:-:S03]  /*6a5d0*/  ISETP.LT.AND P2, PT, R173, R36, !P1 ;  /* 0x00000024ad00720c */ /* 0x000fc60004f41270 */
[----:B------:R-:W-:Y:S01]  /*6a5e0*/  @P6 STG.E.U16 desc[UR60][R28.64], R118 ;  /* 0x000000761c006986 */ /* 0x000fe2000c10153c */
[----:B------:R-:W-:Y:S02]  /*6a5f0*/  PRMT R25, R78, 0x7632, R25 ;  /* 0x000076324e197816 */ /* 0x000fe40000000019 */
[----:B------:R-:W0:Y:S01]  /*6a600*/  LDC R8, c[0x0][0x22c] ;  /* 0x00008b00ff087b82 */ /* 0x000e220000000800 */
[----:B------:R3:W-:Y:S01]  /*6a610*/  @P5 STG.E.U16 desc[UR60][R30.64], R35 ;  /* 0x000000231e005986 */ /* 0x0007e2000c10153c */
[----:B--2---:R-:W-:-:S06]  /*6a620*/  IMAD.WIDE R32, R37, 0x2, R12 ;  /* 0x0000000225207825 */ /* 0x004fcc00078e020c */
[----:B------:R-:W2:Y:S01]  /*6a630*/  LDC R41, c[0x0][0x228] ;  /* 0x00008a00ff297b82 */ /* 0x000ea20000000800 */
[C---:B---3--:R-:W-:Y:S01]  /*6a640*/  IMAD.WIDE R34, R37.reuse, 0x2, R2 ;  /* 0x0000000225227825 */ /* 0x048fe200078e0202 */
[----:B------:R3:W-:Y:S06]  /*6a650*/  @P3 STG.E.U16 desc[UR60][R32.64], R78 ;  /* 0x0000004e20003986 */ /* 0x0007ec000c10153c */
[----:B------:R-:W2:Y:S01]  /*6a660*/  LDC R36, c[0x0][0x228] ;  /* 0x00008a00ff247b82 */ /* 0x000ea20000000800 */
[----:B------:R-:W-:Y:S01]  /*6a670*/  IMAD.IADD R37, R37, 0x1, R52 ;  /* 0x0000000125257824 */ /* 0x000fe200078e0234 */
[----:B------:R4:W-:Y:S01]  /*6a680*/  @P4 STG.E.U16 desc[UR60][R34.64], R25 ;  /* 0x0000001922004986 */ /* 0x0009e2000c10153c */
[----:B------:R-:W-:Y:S01]  /*6a690*/  ISETP.LT.AND P4, PT, R171, R39, !P1 ;  /* 0x00000027ab00720c */ /* 0x000fe20004f81270 */
[----:B------:R-:W-:Y:S01]  /*6a6a0*/  VIADD R39, R174, 0x2f ;  /* 0x0000002fae277836 */ /* 0x000fe20000000000 */
[----:B-1----:R-:W-:-:S03]  /*6a6b0*/  ISETP.LT.AND P3, PT, R172, R38, !P1 ;  /* 0x00000026ac00720c */ /* 0x002fc60004f61270 */
[----:B---3--:R-:W1:Y:S01]  /*6a6c0*/  LDC R32, c[0x0][0x228] ;  /* 0x00008a00ff207b82 */ /* 0x008e620000000800 */
[----:B----4-:R-:W-:-:S07]  /*6a6d0*/  IMAD.WIDE R24, R37, 0x2, R18 ;  /* 0x0000000225187825 */ /* 0x010fce00078e0212 */
[----:B------:R-:W3:Y:S01]  /*6a6e0*/  LDC R33, c[0x0][0x228] ;  /* 0x00008a00ff217b82 */ /* 0x000ee20000000800 */
[----:B------:R4:W-:Y:S01]  /*6a6f0*/  @P2 STG.E.U16 desc[UR60][R24.64], R43 ;  /* 0x0000002b18002986 */ /* 0x0009e2000c10153c */
[----:B------:R-:W-:Y:S02]  /*6a700*/  ISETP.LT.AND P1, PT, R170, R40, !P1 ;  /* 0x00000028aa00720c */ /* 0x000fe40004f21270 */
[----:B-----5:R-:W-:Y:S01]  /*6a710*/  ISETP.GE.AND P2, PT, R39, R10, PT ;  /* 0x0000000a2700720c */ /* 0x020fe20003f46270 */
[----:B------:R-:W-:Y:S01]  /*6a720*/  IMAD.WIDE R26, R37, 0x2, R14 ;  /* 0x00000002251a7825 */ /* 0x000fe200078e020e */
[----:B------:R-:W-:Y:S02]  /*6a730*/  PRMT R40, R43, 0x7632, R40 ;  /* 0x000076322b287816 */ /* 0x000fe40000000028 */
[----:B0-----:R-:W-:Y:S01]  /*6a740*/  ISETP.LT.AND P5, PT, R173, R16, !P2 ;  /* 0x00000010ad00720c */ /* 0x001fe200057a1270 */
[----:B------:R-:W-:Y:S01]  /*6a750*/  IMAD.WIDE R28, R37, 0x2, R12 ;  /* 0x00000002251c7825 */ /* 0x000fe200078e020c */
[----:B------:R-:W0:Y:S01]  /*6a760*/  LDC R16, c[0x0][0x228] ;  /* 0x00008a00ff107b82 */ /* 0x000e220000000800 */
[----:B------:R-:W-:-:S02]  /*6a770*/  PRMT R42, R111, 0x7632, R42 ;  /* 0x000076326f2a7816 */ /* 0x000fc4000000002a */
[----:B------:R-:W-:Y:S01]  /*6a780*/  IMAD.WIDE R30, R37, 0x2, R2 ;  /* 0x00000002251e7825 */ /* 0x000fe200078e0202 */
[----:B------:R5:W-:Y:S03]  /*6a790*/  @P3 STG.E.U16 desc[UR60][R26.64], R40 ;  /* 0x000000281a003986 */ /* 0x000be6000c10153c */
[----:B------:R-:W-:Y:S01]  /*6a7a0*/  VIADD R35, R174, 0x30 ;  /* 0x00000030ae237836 */ /* 0x000fe20000000000 */
[----:B------:R-:W0:Y:S01]  /*6a7b0*/  LDC R34, c[0x0][0x228] ;  /* 0x00008a00ff227b82 */ /* 0x000e220000000800 */
[----:B------:R5:W-:Y:S01]  /*6a7c0*/  @P4 STG.E.U16 desc[UR60][R28.64], R111 ;  /* 0x0000006f1c004986 */ /* 0x000be2000c10153c */
[----:B--2---:R-:W-:-:S03]  /*6a7d0*/  ISETP.LT.AND P4, PT, R172, R41, !P2 ;  /* 0x00000029ac00720c */ /* 0x004fc60005781270 */
[----:B------:R2:W-:Y:S03]  /*6a7e0*/  @P1 STG.E.U16 desc[UR60][R30.64], R42 ;  /* 0x0000002a1e001986 */ /* 0x0005e6000c10153c */
[----:B------:R-:W2:Y:S01]  /*6a7f0*/  LDC R10, c[0x0][0x22c] ;  /* 0x00008b00ff0a7b82 */ /* 0x000ea20000000800 */
[----:B------:R-:W-:Y:S01]  /*6a800*/  ISETP.GE.AND P1, PT, R35, R8, PT ;  /* 0x000000082300720c */ /* 0x000fe20003f26270 */
[----:B------:R-:W-:-:S06]  /*6a810*/  IMAD.IADD R37, R37, 0x1, R52 ;  /* 0x0000000125257824 */ /* 0x000fcc00078e0234 */
[----:B------:R-:W2:Y:S01]  /*6a820*/  LDC R38, c[0x0][0x228] ;  /* 0x00008a00ff267b82 */ /* 0x000ea20000000800 */
[----:B------:R-:W-:Y:S02]  /*6a830*/  ISETP.LT.AND P6, PT, R173, R36, !P1 ;  /* 0x00000024ad00720c */ /* 0x000fe40004fc1270 */
[----:B-1----:R-:W-:-:S05]  /*6a840*/  ISETP.LT.AND P3, PT, R171, R32, !P2 ;  /* 0x00000020ab00720c */ /* 0x002fca0005761270 */
[----:B------:R-:W1:Y:S01]  /*6a850*/  LDC R39, c[0x0][0x228] ;  /* 0x00008a00ff277b82 */ /* 0x000e620000000800 */
[----:B---3--:R-:W-:Y:S01]  /*6a860*/  ISETP.LT.AND P2, PT, R170, R33, !P2 ;  /* 0x00000021aa00720c */ /* 0x008fe20005741270 */
[----:B----4-:R-:W-:Y:S01]  /*6a870*/  IMAD.WIDE R24, R37, 0x2, R18 ;  /* 0x0000000225187825 */ /* 0x010fe200078e0212 */
[----:B-----5:R-:W-:-:S05]  /*6a880*/  PRMT R40, R119, 0x7632, R40 ;  /* 0x0000763277287816 */ /* 0x020fca0000000028 */
[----:B------:R-:W3:Y:S01]  /*6a890*/  LDC R36, c[0x0][0x228] ;  /* 0x00008a00ff247b82 */ /* 0x000ee20000000800 */
[C---:B------:R-:W-:Y:S01]  /*6a8a0*/  IMAD.WIDE R26, R37.reuse, 0x2, R14 ;  /* 0x00000002251a7825 */ /* 0x040fe200078e020e */
[----:B------:R4:W-:Y:S03]  /*6a8b0*/  @P5 STG.E.U16 desc[UR60][R24.64], R119 ;  /* 0x0000007718005986 */ /* 0x0009e6000c10153c */
[C---:B------:R-:W-:Y:S01]  /*6a8c0*/  IMAD.IADD R35, R37.reuse, 0x1, R52 ;  /* 0x0000000125237824 */ /* 0x040fe200078e0234 */
[----:B------:R-:W-:Y:S01]  /*6a8d0*/  @P4 STG.E.U16 desc[UR60][R26.64], R40 ;  /* 0x000000281a004986 */ /* 0x000fe2000c10153c */
[C---:B------:R-:W-:Y:S01]  /*6a8e0*/  IMAD.WIDE R28, R37.reuse, 0x2, R12 ;  /* 0x00000002251c7825 */ /* 0x040fe200078e020c */
[----:B0-----:R-:W-:Y:S01]  /*6a8f0*/  ISETP.LT.AND P4, PT, R172, R16, !P1 ;  /* 0x00000010ac00720c */ /* 0x001fe20004f81270 */
[----:B------:R-:W0:Y:S02]  /*6a900*/  LDC R8, c[0x0][0x22c] ;  /* 0x00008b00ff087b82 */ /* 0x000e240000000800 */
[----:B--2---:R-:W-:Y:S01]  /*6a910*/  IMAD.WIDE R30, R37, 0x2, R2 ;  /* 0x00000002251e7825 */ /* 0x004fe200078e0202 */
[----:B----4-:R-:W-:-:S03]  /*6a920*/  PRMT R25, R79, 0x7632, R25 ;  /* 0x000076324f197816 */ /* 0x010fc60000000019 */
[----:B------:R-:W-:Y:S02]  /*6a930*/  VIADD R37, R174, 0x31 ;  /* 0x00000031ae257836 */ /* 0x000fe40000000000 */
[----:B------:R-:W2:Y:S01]  /*6a940*/  LDC R16, c[0x0][0x228] ;  /* 0x00008a00ff107b82 */ /* 0x000ea20000000800 */
[----:B------:R-:W-:Y:S01]  /*6a950*/  IMAD.WIDE R32, R35, 0x2, R18 ;  /* 0x0000000223207825 */ /* 0x000fe200078e0212 */
[----:B------:R-:W-:Y:S01]  /*6a960*/  @P3 STG.E.U16 desc[UR60][R28.64], R79 ;  /* 0x0000004f1c003986 */ /* 0x000fe2000c10153c */
[----:B------:R-:W-:-:S03]  /*6a970*/  ISETP.LT.AND P3, PT, R171, R34, !P1 ;  /* 0x00000022ab00720c */ /* 0x000fc60004f61270 */
[----:B------:R4:W-:Y:S01]  /*6a980*/  @P2 STG.E.U16 desc[UR60][R30.64], R25 ;  /* 0x000000191e002986 */ /* 0x0009e2000c10153c */
[----:B------:R-:W-:Y:S01]  /*6a990*/  ISETP.GE.AND P2, PT, R37, R10, PT ;  /* 0x0000000a2500720c */ /* 0x000fe20003f46270 */
[----:B------:R-:W5:Y:S01]  /*6a9a0*/  LDC R34, c[0x0][0x228] ;  /* 0x00008a00ff227b82 */ /* 0x000f620000000800 */
[----:B------:R-:W-:Y:S01]  /*6a9b0*/  ISETP.LT.AND P1, PT, R170, R38, !P1 ;  /* 0x00000026aa00720c */ /* 0x000fe20004f21270 */
[----:B------:R4:W-:Y:S01]  /*6a9c0*/  @P6 STG.E.U16 desc[UR60][R32.64], R44 ;  /* 0x0000002c20006986 */ /* 0x0009e2000c10153c */
[----:B-1----:R-:W-:-:S05]  /*6a9d0*/  ISETP.LT.AND P5, PT, R173, R39, !P2 ;  /* 0x00000027ad00720c */ /* 0x002fca00057a1270 */
[----:B------:R-:W1:Y:S01]  /*6a9e0*/  LDC R38, c[0x0][0x228] ;  /* 0x00008a00ff267b82 */ /* 0x000e620000000800 */
[----:B----4-:R-:W-:Y:S01]  /*6a9f0*/  IMAD.WIDE R24, R35, 0x2, R14 ;  /* 0x0000000223187825 */ /* 0x010fe200078e020e */
[----:B------:R-:W-:-:S06]  /*6aa00*/  PRMT R33, R44, 0x7632, R33 ;  /* 0x000076322c217816 */ /* 0x000fcc0000000021 */
[----:B------:R-:W4:Y:S01]  /*6aa10*/  LDC R39, c[0x0][0x228] ;  /* 0x00008a00ff277b82 */ /* 0x000f220000000800 */
[----:B------:R0:W-:Y:S01]  /*6aa20*/  @P4 STG.E.U16 desc[UR60][R24.64], R33 ;  /* 0x0000002118004986 */ /* 0x0001e2000c10153c */
[----:B---3--:R-:W-:Y:S01]  /*6aa30*/  ISETP.LT.AND P4, PT, R172, R36, !P2 ;  /* 0x00000024ac00720c */ /* 0x008fe20005781270 */
[----:B------:R-:W-:-:S05]  /*6aa40*/  IMAD.WIDE R26, R35, 0x2, R12 ;  /* 0x00000002231a7825 */ /* 0x000fca00078e020c */
[----:B------:R-:W3:Y:S01]  /*6aa50*/  LDC R36, c[0x0][0x228] ;  /* 0x00008a00ff247b82 */ /* 0x000ee20000000800 */
[C---:B------:R-:W-:Y:S01]  /*6aa60*/  IMAD.WIDE R28, R35.reuse, 0x2, R2 ;  /* 0x00000002231c7825 */ /* 0x040fe200078e0202 */
[----:B------:R-:W-:Y:S01]  /*6aa70*/  PRMT R43, R112, 0x7632, R43 ;  /* 0x00007632702b7816 */ /* 0x000fe2000000002b */
[----:B------:R-:W-:Y:S02]  /*6aa80*/  @P3 STG.E.U16 desc[UR60][R26.64], R112 ;  /* 0x000000701a003986 */ /* 0x000fe4000c10153c */
[----:B------:R-:W-:-:S03]  /*6aa90*/  IMAD.IADD R37, R35, 0x1, R52 ;  /* 0x0000000123257824 */ /* 0x000fc600078e0234 */
[----:B------:R-:W3:Y:S01]  /*6aaa0*/  LDC R40, c[0x0][0x228] ;  /* 0x00008a00ff287b82 */ /* 0x000ee20000000800 */
[----:B------:R-:W-:Y:S01]  /*6aab0*/  @P1 STG.E.U16 desc[UR60][R28.64], R43 ;  /* 0x0000002b1c001986 */ /* 0x000fe2000c10153c */
[----:B------:R-:W-:Y:S01]  /*6aac0*/  VIADD R35, R174, 0x32 ;  /* 0x00000032ae237836 */ /* 0x000fe20000000000 */
[----:B--2---:R-:W-:-:S05]  /*6aad0*/  ISETP.LT.AND P1, PT, R171, R16, !P2 ;  /* 0x00000010ab00720c */ /* 0x004fca0005721270 */
[----:B------:R-:W2:Y:S01]  /*6aae0*/  LDC R10, c[0x0][0x22c] ;  /* 0x00008b00ff0a7b82 */ /* 0x000ea20000000800 */
[----:B------:R-:W-:Y:S01]  /*6aaf0*/  IMAD.WIDE R30, R37, 0x2, R18 ;  /* 0x00000002251e7825 */ /* 0x000fe200078e0212 */
[----:B0-----:R-:W-:-:S03]  /*6ab00*/  PRMT R25, R84, 0x7632, R25 ;  /* 0x0000763254197816 */ /* 0x001fc60000000019 */
[----:B------:R-:W-:-:S03]  /*6ab10*/  IMAD.WIDE R32, R37, 0x2, R14 ;  /* 0x0000000225207825 */ /* 0x000fc600078e020e */
[----:B------:R-:W0:Y:S01]  /*6ab20*/  LDC R41, c[0x0][0x228] ;  /* 0x00008a00ff297b82 */ /* 0x000e220000000800 */
[----:B------:R-:W-:Y:S02]  /*6ab30*/  ISETP.GE.AND P3, PT, R35, R8, PT ;  /* 0x000000082300720c */ /* 0x000fe40003f66270 */
[----:B-----5:R-:W-:-:S05]  /*6ab40*/  ISETP.LT.AND P2, PT, R170, R34, !P2 ;  /* 0x00000022aa00720c */ /* 0x020fca0005741270 */
[----:B------:R-:W5:Y:S01]  /*6ab50*/  LDC R42, c[0x0][0x228] ;  /* 0x00008a00ff2a7b82 */ /* 0x000f620000000800 */
[----:B------:R-:W-:Y:S07]  /*6ab60*/  @P5 STG.E.U16 desc[UR60][R30.64], R84 ;  /* 0x000000541e005986 */ /* 0x000fee000c10153c */
[----:B------:R-:W5:Y:S01]  /*6ab70*/  LDC R16, c[0x0][0x228] ;  /* 0x00008a00ff107b82 */ /* 0x000f620000000800 */
[----:B------:R3:W-:Y:S01]  /*6ab80*/  @P4 STG.E.U16 desc[UR60][R32.64], R25 ;  /* 0x0000001920004986 */ /* 0x0007e2000c10153c */
[----:B-1----:R-:W-:-:S02]  /*6ab90*/  ISETP.LT.AND P4, PT, R173, R38, !P3 ;  /* 0x00000026ad00720c */ /* 0x002fc40005f81270 */
[----:B----4-:R-:W-:-:S04]  /*6aba0*/  ISETP.LT.AND P5, PT, R172, R39, !P3 ;  /* 0x00000027ac00720c */ /* 0x010fc80005fa1270 */
[----:B------:R-:W1:Y:S01]  /*6abb0*/  LDC R8, c[0x0][0x22c] ;  /* 0x00008b00ff087b82 */ /* 0x000e620000000800 */
[C---:B------:R-:W-:Y:S02]  /*6abc0*/  IMAD.IADD R35, R37.reuse, 0x1, R52 ;  /* 0x0000000125237824 */ /* 0x040fe400078e0234 */
[----:B---3--:R-:W-:Y:S01]  /*6abd0*/  IMAD.WIDE R24, R37, 0x2, R12 ;  /* 0x0000000225187825 */ /* 0x008fe200078e020c */
[----:B------:R-:W-:-:S04]  /*6abe0*/  PRMT R34, R80, 0x7632, R34 ;  /* 0x0000763250227816 */ /* 0x000fc80000000022 */
[----:B------:R-:W3:Y:S01]  /*6abf0*/  LDC R32, c[0x0][0x228] ;  /* 0x00008a00ff207b82 */ /* 0x000ee20000000800 */
[----:B------:R-:W-:Y:S01]  /*6ac00*/  IMAD.WIDE R26, R37, 0x2, R2 ;  /* 0x00000002251a7825 */ /* 0x000fe200078e0202 */
[----:B------:R4:W-:Y:S01]  /*6ac10*/  @P1 STG.E.U16 desc[UR60][R24.64], R80 ;  /* 0x0000005018001986 */ /* 0x0009e2000c10153c */
[----:B------:R-:W-:Y:S02]  /*6ac20*/  ISETP.LT.AND P1, PT, R171, R36, !P3 ;  /* 0x00000024ab00720c */ /* 0x000fe40005f21270 */
[----:B------:R-:W-:Y:S01]  /*6ac30*/  VIADD R39, R174, 0x33 ;  /* 0x00000033ae277836 */ /* 0x000fe20000000000 */
[----:B------:R-:W-:Y:S01]  /*6ac40*/  PRMT R38, R45, 0x7632, R38 ;  /* 0x000076322d267816 */ /* 0x000fe20000000026 */
[C---:B------:R-:W-:Y:S01]  /*6ac50*/  IMAD.WIDE R28, R35.reuse, 0x2, R18 ;  /* 0x00000002231c7825 */ /* 0x040fe200078e0212 */
[----:B------:R-:W3:Y:S01]  /*6ac60*/  LDC R33, c[0x0][0x228] ;  /* 0x00008a00ff217b82 */ /* 0x000ee20000000800 */
[----:B------:R0:W-:Y:S01]  /*6ac70*/  @P2 STG.E.U16 desc[UR60][R26.64], R34 ;  /* 0x000000221a002986 */ /* 0x0001e2000c10153c */
[----:B------:R-:W-:Y:S01]  /*6ac80*/  ISETP.LT.AND P3, PT, R170, R40, !P3 ;  /* 0x00000028aa00720c */ /* 0x000fe20005f61270 */
[----:B------:R-:W-:Y:S01]  /*6ac90*/  IMAD.WIDE R30, R35, 0x2, R14 ;  /* 0x00000002231e7825 */ /* 0x000fe200078e020e */
[----:B--2---:R-:W-:Y:S01]  /*6aca0*/  ISETP.GE.AND P2, PT, R39, R10, PT ;  /* 0x0000000a2700720c */ /* 0x004fe20003f46270 */
[----:B------:R2:W-:Y:S03]  /*6acb0*/  @P4 STG.E.U16 desc[UR60][R28.64], R45 ;  /* 0x0000002d1c004986 */ /* 0x0005e6000c10153c */
[----:B------:R-:W3:Y:S01]  /*6acc0*/  LDC R36, c[0x0][0x228] ;  /* 0x00008a00ff247b82 */ /* 0x000ee20000000800 */
[----:B------:R-:W-:Y:S01]  /*6acd0*/  @P5 STG.E.U16 desc[UR60][R30.64], R38 ;  /* 0x000000261e005986 */ /* 0x000fe2000c10153c */
[----:B----4-:R-:W-:Y:S01]  /*6ace0*/  IMAD.WIDE R24, R35, 0x2, R12 ;  /* 0x0000000223187825 */ /* 0x010fe200078e020c */
[----:B0-----:R-:W-:-:S05]  /*6acf0*/  ISETP.LT.AND P5, PT, R173, R41, !P2 ;  /* 0x00000029ad00720c */ /* 0x001fca00057a1270 */
[----:B------:R-:W0:Y:S01]  /*6ad00*/  LDC R34, c[0x0][0x228] ;  /* 0x00008a00ff227b82 */ /* 0x000e220000000800 */
[----:B------:R-:W-:Y:S01]  /*6ad10*/  VIADD R10, R174, 0x36 ;  /* 0x00000036ae0a7836 */ /* 0x000fe20000000000 */
[----:B-----5:R-:W-:Y:S01]  /*6ad20*/  ISETP.LT.AND P6, PT, R172, R42, !P2 ;  /* 0x0000002aac00720c */ /* 0x020fe200057c1270 */
[----:B------:R-:W-:Y:S01]  /*6ad30*/  IMAD.WIDE R26, R35, 0x2, R2 ;  /* 0x00000002231a7825 */ /* 0x000fe200078e0202 */
[----:B------:R-:W-:Y:S01]  /*6ad40*/  ISETP.LT.AND P4, PT, R171, R16, !P2 ;  /* 0x00000010ab00720c */ /* 0x000fe20005781270 */
[----:B------:R4:W-:Y:S01]  /*6ad50*/  @P1 STG.E.U16 desc[UR60][R24.64], R113 ;  /* 0x0000007118001986 */ /* 0x0009e2000c10153c */
[----:B--2---:R-:W-:Y:S01]  /*6ad60*/  PRMT R29, R113, 0x7632, R29 ;  /* 0x00007632711d7816 */ /* 0x004fe2000000001d */
[----:B------:R-:W-:Y:S01]  /*6ad70*/  IMAD.IADD R35, R35, 0x1, R52 ;  /* 0x0000000123237824 */ /* 0x000fe200078e0234 */
[----:B------:R-:W2:Y:S01]  /*6ad80*/  LDC R37, c[0x0][0x228] ;  /* 0x00008a00ff257b82 */ /* 0x000ea20000000800 */
[----:B------:R-:W-:Y:S01]  /*6ad90*/  VIADD R39, R174, 0x34 ;  /* 0x00000034ae277836 */ /* 0x000fe20000000000 */
[----:B------:R-:W-:Y:S01]  /*6ada0*/  ISETP.GE.AND P1, PT, R10, R17, PT ;  /* 0x000000110a00720c */ /* 0x000fe20003f26270 */
[----:B------:R5:W-:Y:S01]  /*6adb0*/  @P3 STG.E.U16 desc[UR60][R26.64], R29 ;  /* 0x0000001d1a003986 */ /* 0x000be2000c10153c */
[----:B------:R-:W-:-:S04]  /*6adc0*/  IMAD.WIDE R16, R35, 0x2, R18 ;  /* 0x0000000223107825 */ /* 0x000fc800078e0212 */
[----:B------:R-:W2:Y:S01]  /*6add0*/  LDC R10, c[0x0][0x22c] ;  /* 0x00008b00ff0a7b82 */ /* 0x000ea20000000800 */
[----:B----4-:R-:W-:Y:S01]  /*6ade0*/  PRMT R25, R85, 0x7632, R25 ;  /* 0x0000763255197816 */ /* 0x010fe20000000019 */
[----:B------:R-:W-:Y:S01]  /*6adf0*/  IMAD.WIDE R30, R35, 0x2, R12 ;  /* 0x00000002231e7825 */ /* 0x000fe200078e020c */
[----:B-1----:R-:W-:-:S03]  /*6ae00*/  ISETP.GE.AND P3, PT, R39, R8, PT ;  /* 0x000000082700720c */ /* 0x002fc60003f66270 */
[----:B-----5:R-:W-:Y:S02]  /*6ae10*/  IMAD.WIDE R28, R35, 0x2, R14 ;  /* 0x00000002231c7825 */ /* 0x020fe400078e020e */
[----:B------:R-:W1:Y:S01]  /*6ae20*/  LDC R8, c[0x0][0x228] ;  /* 0x00008a00ff087b82 */ /* 0x000e620000000800 */
[----:B------:R4:W-:Y:S01]  /*6ae30*/  @P5 STG.E.U16 desc[UR60][R16.64], R85 ;  /* 0x0000005510005986 */ /* 0x0009e2000c10153c */
[----:B---3--:R-:W-:-:S03]  /*6ae40*/  ISETP.LT.AND P2, PT, R170, R32, !P2 ;  /* 0x00000020aa00720c */ /* 0x008fc60005741270 */
[----:B------:R3:W-:Y:S01]  /*6ae50*/  @P6 STG.E.U16 desc[UR60][R28.64], R25 ;  /* 0x000000191c006986 */ /* 0x0007e2000c10153c */
[----:B0-----:R-:W-:Y:S02]  /*6ae60*/  ISETP.LT.AND P5, PT, R172, R34, !P3 ;  /* 0x00000022ac00720c */ /* 0x001fe40005fa1270 */
[----:B------:R-:W0:Y:S01]  /*6ae70*/  LDC R32, c[0x0][0x228] ;  /* 0x00008a00ff207b82 */ /* 0x000e220000000800 */
[----:B------:R5:W-:Y:S01]  /*6ae80*/  @P4 STG.E.U16 desc[UR60][R30.64], R81 ;  /* 0x000000511e004986 */ /* 0x000be2000c10153c */
[----:B------:R-:W-:Y:S01]  /*6ae90*/  ISETP.LT.AND P4, PT, R173, R33, !P3 ;  /* 0x00000021ad00720c */ /* 0x000fe20005f81270 */
[----:B------:R-:W-:Y:S01]  /*6aea0*/  IMAD.IADD R33, R35, 0x1, R52 ;  /* 0x0000000123217824 */ /* 0x000fe200078e0234 */
[----:B------:R-:W-:Y:S01]  /*6aeb0*/  ISETP.LT.AND P6, PT, R171, R36, !P3 ;  /* 0x00000024ab00720c */ /* 0x000fe20005fc1270 */
[----:B----4-:R-:W-:-:S03]  /*6aec0*/  IMAD.WIDE R16, R35, 0x2, R2 ;  /* 0x0000000223107825 */ /* 0x010fc600078e0202 */
[----:B------:R-:W4:Y:S01]  /*6aed0*/  LDC R34, c[0x0][0x228] ;  /* 0x00008a00ff227b82 */ /* 0x000f220000000800 */
[----:B---3--:R-:W-:Y:S01]  /*6aee0*/  IMAD.WIDE R24, R33, 0x2, R18 ;  /* 0x0000000221187825 */ /* 0x008fe200078e0212 */
[----:B-----5:R-:W-:-:S06]  /*6aef0*/  PRMT R31, R81, 0x7632, R31 ;  /* 0x00007632511f7816 */ /* 0x020fcc000000001f */
[----:B------:R-:W3:Y:S01]  /*6af00*/  LDC R36, c[0x0][0x228] ;  /* 0x00008a00ff247b82 */ /* 0x000ee20000000800 */
[----:B------:R-:W-:Y:S01]  /*6af10*/  VIADD R29, R174, 0x35 ;  /* 0x00000035ae1d7836 */ /* 0x000fe20000000000 */
[----:B--2---:R-:W-:Y:S01]  /*6af20*/  ISETP.LT.AND P3, PT, R170, R37, !P3 ;  /* 0x00000025aa00720c */ /* 0x004fe20005f61270 */
[----:B------:R-:W-:Y:S01]  /*6af30*/  IMAD.WIDE R26, R33, 0x2, R14 ;  /* 0x00000002211a7825 */ /* 0x000fe200078e020e */
[----:B------:R-:W-:Y:S01]  /*6af40*/  PRMT R37, R46, 0x7632, R37 ;  /* 0x000076322e257816 */ /* 0x000fe20000000025 */
[----:B------:R2:W-:Y:S03]  /*6af50*/  @P2 STG.E.U16 desc[UR60][R16.64], R31 ;  /* 0x0000001f10002986 */ /* 0x0005e6000c10153c */
[----:B------:R-:W5:Y:S01]  /*6af60*/  LDC R35, c[0x0][0x228] ;  /* 0x00008a00ff237b82 */ /* 0x000f620000000800 */
[----:B------:R-:W-:Y:S01]  /*6af70*/  @P4 STG.E.U16 desc[UR60][R24.64], R46 ;  /* 0x0000002e18004986 */ /* 0x000fe2000c10153c */
[----:B------:R-:W-:Y:S01]  /*6af80*/  ISETP.GE.AND P4, PT, R29, R10, PT ;  /* 0x0000000a1d00720c */ /* 0x000fe20003f86270 */
[----:B------:R-:W-:-:S02]  /*6af90*/  VIADD R10, R174, 0x37 ;  /* 0x00000037ae0a7836 */ /* 0x000fc40000000000 */
[----:B------:R-:W-:Y:S01]  /*6afa0*/  @P5 STG.E.U16 desc[UR60][R26.64], R37 ;  /* 0x000000251a005986 */ /* 0x000fe2000c10153c */
[----:B-1----:R-:W-:Y:S01]  /*6afb0*/  ISETP.LT.AND P5, PT, R173, R8, !P4 ;  /* 0x00000008ad00720c */ /* 0x002fe200067a1270 */
[C---:B------:R-:W-:Y:S01]  /*6afc0*/  IMAD.WIDE R28, R33.reuse, 0x2, R12 ;  /* 0x00000002211c7825 */ /* 0x040fe200078e020c */
[----:B------:R-:W1:Y:S01]  /*6afd0*/  LDC R8, c[0x0][0x228] ;  /* 0x00008a00ff087b82 */ /* 0x000e620000000800 */
[----:B--2---:R-:W-:Y:S02]  /*6afe0*/  PRMT R17, R114, 0x7632, R17 ;  /* 0x0000763272117816 */ /* 0x004fe40000000011 */
[C---:B------:R-:W-:Y:S01]  /*6aff0*/  IMAD.WIDE R30, R33.reuse, 0x2, R2 ;  /* 0x00000002211e7825 */ /* 0x040fe200078e0202 */
[----:B------:R-:W-:Y:S01]  /*6b000*/  ISETP.GE.AND P2, PT, R10, R147, PT ;  /* 0x000000930a00720c */ /* 0x000fe20003f46270 */
[----:B------:R-:W-:Y:S02]  /*6b010*/  @P6 STG.E.U16 desc[UR60][R28.64], R114 ;  /* 0x000000721c006986 */ /* 0x000fe4000c10153c */
[----:B------:R-:W-:Y:S01]  /*6b020*/  IMAD.IADD R33, R33, 0x1, R52 ;  /* 0x0000000121217824 */ /* 0x000fe200078e0234 */
[----:B------:R-:W2:Y:S01]  /*6b030*/  LDC R10, c[0x0][0x228] ;  /* 0x00008a00ff0a7b82 */ /* 0x000ea20000000800 */
[----:B------:R3:W-:Y:S01]  /*6b040*/  @P3 STG.E.U16 desc[UR60][R30.64], R17 ;  /* 0x000000111e003986 */ /* 0x0007e2000c10153c */
[----:B0-----:R-:W-:-:S02]  /*6b050*/  ISETP.LT.AND P3, PT, R172, R32, !P4 ;  /* 0x00000020ac00720c */ /* 0x001fc40006761270 */
[----:B----4-:R-:W-:Y:S02]  /*6b060*/  ISETP.LT.AND P6, PT, R171, R34, !P4 ;  /* 0x00000022ab00720c */ /* 0x010fe400067c1270 */
[----:B---3--:R-:W-:Y:S02]  /*6b070*/  ISETP.LT.AND P4, PT, R170, R36, !P4 ;  /* 0x00000024aa00720c */ /* 0x008fe40006781270 */
[----:B------:R-:W0:Y:S01]  /*6b080*/  LDC R32, c[0x0][0x228] ;  /* 0x00008a00ff207b82 */ /* 0x000e220000000800 */
[----:B------:R-:W-:-:S07]  /*6b090*/  IMAD.WIDE R16, R33, 0x2, R18 ;  /* 0x0000000221107825 */ /* 0x000fce00078e0212 */
[----:B------:R-:W3:Y:S01]  /*6b0a0*/  LDC R34, c[0x0][0x228] ;  /* 0x00008a00ff227b82 */ /* 0x000ee20000000800 */
[----:B------:R4:W-:Y:S01]  /*6b0b0*/  @P5 STG.E.U16 desc[UR60][R16.64], R86 ;  /* 0x0000005610005986 */ /* 0x0009e2000c10153c */
[----:B-----5:R-:W-:Y:S01]  /*6b0c0*/  ISETP.LT.AND P5, PT, R173, R35, !P1 ;  /* 0x00000023ad00720c */ /* 0x020fe20004fa1270 */
[C---:B------:R-:W-:Y:S02]  /*6b0d0*/  IMAD.IADD R35, R33.reuse, 0x1, R52 ;  /* 0x0000000121237824 */ /* 0x040fe400078e0234 */
[C---:B------:R-:W-:Y:S01]  /*6b0e0*/  IMAD.WIDE R24, R33.reuse, 0x2, R14 ;  /* 0x0000000221187825 */ /* 0x040fe200078e020e */
[----:B------:R-:W-:Y:S02]  /*6b0f0*/  PRMT R38, R82, 0x7632, R38 ;  /* 0x0000763252267816 */ /* 0x000fe40000000026 */
[----:B------:R-:W5:Y:S01]  /*6b100*/  LDC R36, c[0x0][0x228] ;  /* 0x00008a00ff247b82 */ /* 0x000f620000000800 */
[----:B------:R-:W-:-:S04]  /*6b110*/  IMAD.WIDE R26, R33, 0x2, R12 ;  /* 0x00000002211a7825 */ /* 0x000fc800078e020c */
[----:B------:R-:W-:Y:S01]  /*6b120*/  IMAD.WIDE R28, R33, 0x2, R2 ;  /* 0x00000002211c7825 */ /* 0x000fe200078e0202 */
[----:B----4-:R-:W-:Y:S02]  /*6b130*/  PRMT R17, R86, 0x7632, R17 ;  /* 0x0000763256117816 */ /* 0x010fe40000000011 */
[----:B------:R-:W4:Y:S01]  /*6b140*/  LDC R33, c[0x0][0x228] ;  /* 0x00008a00ff217b82 */ /* 0x000f220000000800 */
[----:B------:R-:W-:Y:S02]  /*6b150*/  IMAD.WIDE R30, R35, 0x2, R18 ;  /* 0x00000002231e7825 */ /* 0x000fe400078e0212 */
[----:B------:R0:W-:Y:S04]  /*6b160*/  @P3 STG.E.U16 desc[UR60][R24.64], R17 ;  /* 0x0000001118003986 */ /* 0x0001e8000c10153c */
[----:B------:R-:W-:Y:S01]  /*6b170*/  @P6 STG.E.U16 desc[UR60][R26.64], R82 ;  /* 0x000000521a006986 */ /* 0x000fe2000c10153c */
[----:B------:R-:W5:Y:S03]  /*6b180*/  LDC R37, c[0x0][0x228] ;  /* 0x00008a00ff257b82 */ /* 0x000f660000000800 */
[----:B------:R0:W-:Y:S01]  /*6b190*/  @P4 STG.E.U16 desc[UR60][R28.64], R38 ;  /* 0x000000261c004986 */ /* 0x0001e2000c10153c */
[----:B-1----:R-:W-:Y:S01]  /*6b1a0*/  ISETP.LT.AND P4, PT, R172, R8, !P1 ;  /* 0x00000008ac00720c */ /* 0x002fe20004f81270 */
[----:B------:R-:W-:-:S03]  /*6b1b0*/  VIADD R16, R174, 0x38 ;  /* 0x00000038ae107836 */ /* 0x000fc60000000000 */
[----:B------:R-:W1:Y:S01]  /*6b1c0*/  LDC R8, c[0x0][0x228] ;  /* 0x00008a00ff087b82 */ /* 0x000e620000000800 */
[----:B------:R3:W-:Y:S01]  /*6b1d0*/  @P5 STG.E.U16 desc[UR60][R30.64], R47 ;  /* 0x0000002f1e005986 */ /* 0x0007e2000c10153c */
[----:B--2---:R-:W-:Y:S02]  /*6b1e0*/  ISETP.LT.AND P5, PT, R171, R10, !P1 ;  /* 0x0000000aab00720c */ /* 0x004fe40004fa1270 */
[----:B0-----:R-:W-:-:S04]  /*6b1f0*/  ISETP.LT.AND P3, PT, R170, R32, !P1 ;  /* 0x00000020aa00720c */ /* 0x001fc80004f61270 */
[----:B------:R-:W0:Y:S01]  /*6b200*/  LDC R10, c[0x0][0x228] ;  /* 0x00008a00ff0a7b82 */ /* 0x000e220000000800 */
[----:B------:R-:W-:Y:S01]  /*6b210*/  ISETP.GE.AND P1, PT, R16, R145, PT ;  /* 0x000000911000720c */ /* 0x000fe20003f26270 */
[----:B------:R-:W-:Y:S01]  /*6b220*/  IMAD.WIDE R16, R35, 0x2, R14 ;  /* 0x0000000223107825 */ /* 0x000fe200078e020e */
[----:B------:R-:W-:Y:S02]  /*6b230*/  PRMT R29, R47, 0x7632, R29 ;  /* 0x000076322f1d7816 */ /* 0x000fe4000000001d */
[----:B---3--:R-:W-:Y:S01]  /*6b240*/  ISETP.LT.AND P6, PT, R173, R34, !P2 ;  /* 0x00000022ad00720c */ /* 0x008fe200057c1270 */
[C---:B------:R-:W-:Y:S02]  /*6b250*/  IMAD.IADD R31, R35.reuse, 0x1, R52 ;  /* 0x00000001231f7824 */ /* 0x040fe400078e0234 */
[----:B------:R-:W2:Y:S01]  /*6b260*/  LDC R38, c[0x0][0x228] ;  /* 0x00008a00ff267b82 */ /* 0x000ea20000000800 */
[----:B------:R3:W-:Y:S01]  /*6b270*/  @P4 STG.E.U16 desc[UR60][R16.64], R29 ;  /* 0x0000001d10004986 */ /* 0x0007e2000c10153c */
[----:B------:R-:W-:Y:S01]  /*6b280*/  IMAD.WIDE R24, R35, 0x2, R12 ;  /* 0x0000000223187825 */ /* 0x000fe200078e020c */
[----:B----4-:R-:W-:-:S05]  /*6b290*/  ISETP.LT.AND P4, PT, R172, R33, !P2 ;  /* 0x00000021ac00720c */ /* 0x010fca0005781270 */
[----:B------:R-:W4:Y:S01]  /*6b2a0*/  LDC R39, c[0x0][0x228] ;  /* 0x00008a00ff277b82 */ /* 0x000f220000000800 */
[----:B------:R-:W-:Y:S01]  /*6b2b0*/  IMAD.WIDE R26, R35, 0x2, R2 ;  /* 0x00000002231a7825 */ /* 0x000fe200078e0202 */
[----:B------:R-:W-:Y:S01]  /*6b2c0*/  PRMT R30, R115, 0x7632, R30 ;  /* 0x00007632731e7816 */ /* 0x000fe2000000001e */
[----:B------:R1:W-:Y:S02]  /*6b2d0*/  @P5 STG.E.U16 desc[UR60][R24.64], R115 ;  /* 0x0000007318005986 */ /* 0x0003e4000c10153c */
[----:B---3--:R-:W-:Y:S01]  /*6b2e0*/  IMAD.WIDE R28, R31, 0x2, R18 ;  /* 0x000000021f1c7825 */ /* 0x008fe200078e0212 */
[----:B-----5:R-:W-:Y:S01]  /*6b2f0*/  ISETP.LT.AND P5, PT, R171, R36, !P2 ;  /* 0x00000024ab00720c */ /* 0x020fe200057a1270 */
[----:B------:R-:W-:Y:S01]  /*6b300*/  @P3 STG.E.U16 desc[UR60][R26.64], R30 ;  /* 0x0000001e1a003986 */ /* 0x000fe2000c10153c */
[----:B------:R-:W-:Y:S01]  /*6b310*/  ISETP.LT.AND P2, PT, R170, R37, !P2 ;  /* 0x00000025aa00720c */ /* 0x000fe20005741270 */
[----:B------:R-:W-:Y:S01]  /*6b320*/  IMAD.WIDE R16, R31, 0x2, R14 ;  /* 0x000000021f107825 */ /* 0x000fe200078e020e */
[----:B------:R-:W3:Y:S01]  /*6b330*/  LDC R36, c[0x0][0x228] ;  /* 0x00008a00ff247b82 */ /* 0x000ee20000000800 */
[----:B------:R5:W-:Y:S01]  /*6b340*/  @P6 STG.E.U16 desc[UR60][R28.64], R87 ;  /* 0x000000571c006986 */ /* 0x000be2000c10153c */
[----:B-1----:R-:W-:-:S02]  /*6b350*/  ISETP.LT.AND P6, PT, R173, R8, !P1 ;  /* 0x00000008ad00720c */ /* 0x002fc40004fc1270 */
[----:B------:R-:W-:Y:S01]  /*6b360*/  PRMT R25, R87, 0x7632, R25 ;  /* 0x0000763257197816 */ /* 0x000fe20000000019 */
[----:B------:R-:W-:-:S03]  /*6b370*/  VIADD R24, R174, 0x39 ;  /* 0x00000039ae187836 */ /* 0x000fc60000000000 */
[----:B------:R-:W1:Y:S01]  /*6b380*/  LDC R8, c[0x0][0x228] ;  /* 0x00008a00ff087b82 */ /* 0x000e620000000800 */
[C---:B------:R-:W-:Y:S01]  /*6b390*/  IMAD.IADD R37, R31.reuse, 0x1, R52 ;  /* 0x000000011f257824 */ /* 0x040fe200078e0234 */
[----:B------:R4:W-:Y:S01]  /*6b3a0*/  @P4 STG.E.U16 desc[UR60][R16.64], R25 ;  /* 0x0000001910004986 */ /* 0x0009e2000c10153c */
[----:B0-----:R-:W-:Y:S02]  /*6b3b0*/  ISETP.LT.AND P4, PT, R172, R10, !P1 ;  /* 0x0000000aac00720c */ /* 0x001fe40004f81270 */
[----:B------:R-:W-:Y:S01]  /*6b3c0*/  ISETP.GE.AND P3, PT, R24, R55, PT ;  /* 0x000000371800720c */ /* 0x000fe20003f66270 */
[----:B-----5:R-:W-:Y:S01]  /*6b3d0*/  IMAD.WIDE R28, R31, 0x2, R12 ;  /* 0x000000021f1c7825 */ /* 0x020fe200078e020c */
[----:B------:R-:W-:Y:S01]  /*6b3e0*/  PRMT R10, R83, 0x7632, R10 ;  /* 0x00007632530a7816 */ /* 0x000fe2000000000a */
[----:B------:R0:W5:Y:S01]  /*6b3f0*/  LDS.128 R24, [R0] ;  /* 0x0000000000187984 */ /* 0x0001620000000c00 */
[----:B------:R-:W5:Y:S01]  /*6b400*/  LDC R40, c[0x0][0x228] ;  /* 0x00008a00ff287b82 */ /* 0x000f620000000800 */
[----:B------:R-:W-:-:S02]  /*6b410*/  IMAD.WIDE R30, R31, 0x2, R2 ;  /* 0x000000021f1e7825 */ /* 0x000fc400078e0202 */
[----:B------:R-:W-:Y:S04]  /*6b420*/  @P5 STG.E.U16 desc[UR60][R28.64], R83 ;  /* 0x000000531c005986 */ /* 0x000fe8000c10153c */
[----:B------:R1:W-:Y:S01]  /*6b430*/  @P2 STG.E.U16 desc[UR60][R30.64], R10 ;  /* 0x0000000a1e002986 */ /* 0x0003e2000c10153c */
[----:B--2---:R-:W-:Y:S01]  /*6b440*/  ISETP.LT.AND P2, PT, R171, R38, !P1 ;  /* 0x00000026ab00720c */ /* 0x004fe20004f41270 */
[----:B------:R-:W2:Y:S01]  /*6b450*/  LDC R41, c[0x0][0x228] ;  /* 0x00008a00ff297b82 */ /* 0x000ea20000000800 */
[----:B----4-:R-:W-:Y:S01]  /*6b460*/  ISETP.LT.AND P1, PT, R170, R39, !P1 ;  /* 0x00000027aa00720c */ /* 0x010fe20004f21270 */
[----:B------:R-:W-:Y:S01]  /*6b470*/  IMAD.WIDE R32, R37, 0x2, R18 ;  /* 0x0000000225207825 */ /* 0x000fe200078e0212 */
[----:B------:R-:W-:-:S05]  /*6b480*/  PRMT R17, R48, 0x7632, R17 ;  /* 0x0000763230117816 */ /* 0x000fca0000000011 */
[----:B------:R-:W4:Y:S01]  /*6b490*/  LDC R38, c[0x0][0x228] ;  /* 0x00008a00ff267b82 */ /* 0x000f220000000800 */
[----:B------:R-:W-:Y:S01]  /*6b4a0*/  IMAD.WIDE R34, R37, 0x2, R14 ;  /* 0x0000000225227825 */ /* 0x000fe200078e020e */
[----:B------:R3:W-:Y:S06]  /*6b4b0*/  @P6 STG.E.U16 desc[UR60][R32.64], R48 ;  /* 0x0000003020006986 */ /* 0x0007ec000c10153c */
[----:B------:R-:W5:Y:S01]  /*6b4c0*/  LDC R39, c[0x0][0x228] ;  /* 0x00008a00ff277b82 */ /* 0x000f620000000800 */
[----:B------:R3:W-:Y:S01]  /*6b4d0*/  @P4 STG.E.U16 desc[UR60][R34.64], R17 ;  /* 0x0000001122004986 */ /* 0x0007e2000c10153c */
[C---:B0-----:R-:W-:Y:S01]  /*6b4e0*/  VIADD R0, R174.reuse, 0x3b ;  /* 0x0000003bae007836 */ /* 0x041fe20000000000 */
[----:B-1----:R-:W-:Y:S01]  /*6b4f0*/  ISETP.LT.AND P5, PT, R173, R8, !P3 ;  /* 0x00000008ad00720c */ /* 0x002fe20005fa1270 */
[----:B------:R-:W-:-:S02]  /*6b500*/  VIADD R8, R174, 0x3a ;  /* 0x0000003aae087836 */ /* 0x000fc40000000000 */
[C---:B------:R-:W-:Y:S01]  /*6b510*/  IMAD.IADD R31, R37.reuse, 0x1, R52 ;  /* 0x00000001251f7824 */ /* 0x040fe200078e0234 */
[----:B---3--:R-:W-:Y:S01]  /*6b520*/  PRMT R33, R20, 0x7632, R33 ;  /* 0x0000763214217816 */ /* 0x008fe20000000021 */
[C---:B------:R-:W-:Y:S01]  /*6b530*/  IMAD.WIDE R28, R37.reuse, 0x2, R2 ;  /* 0x00000002251c7825 */ /* 0x040fe200078e0202 */
[----:B------:R-:W0:Y:S03]  /*6b540*/  LDC R30, c[0x0][0x228] ;  /* 0x00008a00ff1e7b82 */ /* 0x000e260000000800 */
[----:B------:R-:W-:Y:S01]  /*6b550*/  IMAD.WIDE R16, R37, 0x2, R12 ;  /* 0x0000000225107825 */ /* 0x000fe200078e020c */
[----:B------:R-:W-:-:S04]  /*6b560*/  ISETP.LT.AND P6, PT, R172, R36, !P3 ;  /* 0x00000024ac00720c */ /* 0x000fc80005fc1270 */
[----:B------:R-:W1:Y:S01]  /*6b570*/  LDC R32, c[0x0][0x228] ;  /* 0x00008a00ff207b82 */ /* 0x000e620000000800 */
[----:B------:R3:W-:Y:S01]  /*6b580*/  @P2 STG.E.U16 desc[UR60][R16.64], R20 ;  /* 0x0000001410002986 */ /* 0x0007e2000c10153c */
[----:B------:R-:W-:Y:S02]  /*6b590*/  ISETP.GE.AND P2, PT, R0, R9, PT ;  /* 0x000000090000720c */ /* 0x000fe40003f46270 */
[----:B------:R-:W-:-:S04]  /*6b5a0*/  ISETP.GE.AND P4, PT, R8, R11, PT ;  /* 0x0000000b0800720c */ /* 0x000fc80003f86270 */
[----:B------:R-:W0:Y:S01]  /*6b5b0*/  LDC R0, c[0x0][0x228] ;  /* 0x00008a00ff007b82 */ /* 0x000e220000000800 */
[----:B------:R-:W-:Y:S01]  /*6b5c0*/  IMAD.WIDE R10, R31, 0x2, R18 ;  /* 0x000000021f0a7825 */ /* 0x000fe200078e0212 */
[----:B------:R2:W-:Y:S01]  /*6b5d0*/  @P1 STG.E.U16 desc[UR60][R28.64], R33 ;  /* 0x000000211c001986 */ /* 0x0005e2000c10153c */
[----:B----4-:R-:W-:Y:S02]  /*6b5e0*/  ISETP.LT.AND P1, PT, R171, R38, !P3 ;  /* 0x00000026ab00720c */ /* 0x010fe40005f21270 */
[----:B-----5:R-:W-:Y:S01]  /*6b5f0*/  ISETP.LT.AND P3, PT, R170, R39, !P3 ;  /* 0x00000027aa00720c */ /* 0x020fe20005f61270 */
[----:B------:R4:W-:Y:S01]  /*6b600*/  @P5 STG.E.U16 desc[UR60][R10.64], R4 ;  /* 0x000000040a005986 */ /* 0x0009e2000c10153c */
[----:B------:R-:W-:Y:S01]  /*6b610*/  ISETP.LT.AND P5, PT, R173, R40, !P4 ;  /* 0x00000028ad00720c */ /* 0x000fe200067a1270 */
[C---:B------:R-:W-:Y:S01]  /*6b620*/  IMAD.WIDE R8, R31.reuse, 0x2, R14 ;  /* 0x000000021f087825 */ /* 0x040fe200078e020e */
[----:B---3--:R-:W-:Y:S01]  /*6b630*/  PRMT R17, R4, 0x7632, R17 ;  /* 0x0000763204117816 */ /* 0x008fe20000000011 */
[----:B------:R-:W3:Y:S01]  /*6b640*/  LDC R20, c[0x0][0x228] ;  /* 0x00008a00ff147b82 */ /* 0x000ee20000000800 */
[----:B------:R-:W-:Y:S01]  /*6b650*/  PRMT R35, R24, 0x7632, R35 ;  /* 0x0000763218237816 */ /* 0x000fe20000000023 */
[----:B--2---:R-:W-:-:S02]  /*6b660*/  IMAD.IADD R33, R31, 0x1, R52 ;  /* 0x000000011f217824 */ /* 0x004fc400078e0234 */
[----:B------:R2:W-:Y:S01]  /*6b670*/  @P6 STG.E.U16 desc[UR60][R8.64], R17 ;  /* 0x0000001108006986 */ /* 0x0005e2000c10153c */
[----:B----4-:R-:W-:-:S03]  /*6b680*/  IMAD.WIDE R10, R31, 0x2, R12 ;  /* 0x000000021f0a7825 */ /* 0x010fc600078e020c */
[----:B------:R-:W4:Y:S01]  /*6b690*/  LDC R34, c[0x0][0x228] ;  /* 0x00008a00ff227b82 */ /* 0x000f220000000800 */
[----:B------:R-:W-:Y:S01]  /*6b6a0*/  ISETP.LT.AND P6, PT, R172, R41, !P4 ;  /* 0x00000029ac00720c */ /* 0x000fe200067c1270 */
[----:B------:R-:W-:Y:S01]  /*6b6b0*/  @P1 STG.E.U16 desc[UR60][R10.64], R24 ;  /* 0x000000180a001986 */ /* 0x000fe2000c10153c */
[----:B--2---:R-:W-:-:S05]  /*6b6c0*/  IMAD.WIDE R8, R31, 0x2, R2 ;  /* 0x000000021f087825 */ /* 0x004fca00078e0202 */
[----:B------:R-:W2:Y:S01]  /*6b6d0*/  LDC R4, c[0x0][0x228] ;  /* 0x00008a00ff047b82 */ /* 0x000ea20000000800 */
[----:B------:R-:W-:Y:S01]  /*6b6e0*/  IMAD.WIDE R16, R33, 0x2, R18 ;  /* 0x0000000221107825 */ /* 0x000fe200078e0212 */
[----:B------:R5:W-:Y:S04]  /*6b6f0*/  @P3 STG.E.U16 desc[UR60][R8.64], R35 ;  /* 0x0000002308003986 */ /* 0x000be8000c10153c */
[----:B------:R-:W-:Y:S01]  /*6b700*/  @P5 STG.E.U16 desc[UR60][R16.64], R49 ;  /* 0x0000003110005986 */ /* 0x000fe2000c10153c */
[----:B0-----:R-:W-:Y:S01]  /*6b710*/  ISETP.LT.AND P5, PT, R171, R0, !P4 ;  /* 0x00000000ab00720c */ /* 0x001fe200067a1270 */
[----:B------:R-:W-:Y:S01]  /*6b720*/  IMAD.WIDE R28, R33, 0x2, R14 ;  /* 0x00000002211c7825 */ /* 0x000fe200078e020e */
[----:B------:R-:W-:Y:S01]  /*6b730*/  PRMT R37, R49, 0x7632, R37 ;  /* 0x0000763231257816 */ /* 0x000fe20000000025 */
[----:B------:R-:W0:Y:S01]  /*6b740*/  LDC R0, c[0x0][0x228] ;  /* 0x00008a00ff007b82 */ /* 0x000e220000000800 */
[----:B------:R-:W-:Y:S01]  /*6b750*/  ISETP.LT.AND P4, PT, R170, R30, !P4 ;  /* 0x0000001eaa00720c */ /* 0x000fe20006781270 */
[----:B-----5:R-:W-:-:S02]  /*6b760*/  IMAD.WIDE R8, R33, 0x2, R12 ;  /* 0x0000000221087825 */ /* 0x020fc400078e020c */
[----:B------:R5:W-:Y:S01]  /*6b770*/  @P6 STG.E.U16 desc[UR60][R28.64], R37 ;  /* 0x000000251c006986 */ /* 0x000be2000c10153c */
[----:B-1----:R-:W-:-:S03]  /*6b780*/  ISETP.LT.AND P6, PT, R173, R32, !P2 ;  /* 0x00000020ad00720c */ /* 0x002fc600057c1270 */
[----:B------:R-:W1:Y:S01]  /*6b790*/  LDC R30, c[0x0][0x228] ;  /* 0x00008a00ff1e7b82 */ /* 0x000e620000000800 */
[C---:B------:R-:W-:Y:S01]  /*6b7a0*/  IMAD.WIDE R10, R33.reuse, 0x2, R2 ;  /* 0x00000002210a7825 */ /* 0x040fe200078e0202 */
[----:B------:R-:W-:Y:S01]  /*6b7b0*/  @P5 STG.E.U16 desc[UR60][R8.64], R21 ;  /* 0x0000001508005986 */ /* 0x000fe2000c10153c */
[----:B---3--:R-:W-:Y:S02]  /*6b7c0*/  ISETP.LT.AND P5, PT, R172, R20, !P2 ;  /* 0x00000014ac00720c */ /* 0x008fe400057a1270 */
[----:B------:R-:W-:-:S03]  /*6b7d0*/  IMAD.IADD R31, R33, 0x1, R52 ;  /* 0x00000001211f7824 */ /* 0x000fc600078e0234 */
[----:B------:R-:W3:Y:S01]  /*6b7e0*/  LDC R32, c[0x0][0x228] ;  /* 0x00008a00ff207b82 */ /* 0x000ee20000000800 */
[----:B-----5:R-:W-:Y:S01]  /*6b7f0*/  PRMT R29, R21, 0x7632, R29 ;  /* 0x00007632151d7816 */ /* 0x020fe2000000001d */
[C---:B------:R-:W-:Y:S02]  /*6b800*/  VIADD R24, R174.reuse, 0x3d ;  /* 0x0000003dae187836 */ /* 0x040fe40000000000 */
[----:B------:R-:W-:Y:S02]  /*6b810*/  IMAD.WIDE R16, R31, 0x2, R18 ;  /* 0x000000021f107825 */ /* 0x000fe400078e0212 */
[----:B------:R5:W-:Y:S02]  /*6b820*/  @P4 STG.E.U16 desc[UR60][R10.64], R29 ;  /* 0x0000001d0a004986 */ /* 0x000be4000c10153c */
[----:B------:R-:W3:Y:S01]  /*6b830*/  LDC R20, c[0x0][0x228] ;  /* 0x00008a00ff147b82 */ /* 0x000ee20000000800 */
[----:B----4-:R-:W-:Y:S01]  /*6b840*/  ISETP.LT.AND P4, PT, R171, R34, !P2 ;  /* 0x00000022ab00720c */ /* 0x010fe20005781270 */
[----:B------:R-:W-:Y:S01]  /*6b850*/  VIADD R36, R174, 0x3c ;  /* 0x0000003cae247836 */ /* 0x000fe20000000000 */
[----:B------:R-:W-:Y:S01]  /*6b860*/  ISETP.GE.AND P3, PT, R24, R151, PT ;  /* 0x000000971800720c */ /* 0x000fe20003f66270 */
[----:B------:R4:W-:Y:S01]  /*6b870*/  @P6 STG.E.U16 desc[UR60][R16.64], R5 ;  /* 0x0000000510006986 */ /* 0x0009e2000c10153c */
[----:B--2---:R-:W-:-:S03]  /*6b880*/  ISETP.LT.AND P6, PT, R170, R4, !P2 ;  /* 0x00000004aa00720c */ /* 0x004fc600057c1270 */
[----:B------:R-:W2:Y:S01]  /*6b890*/  LDC R24, c[0x0][0x228] ;  /* 0x00008a00ff187b82 */ /* 0x000ea20000000800 */
[----:B-----5:R-:W-:Y:S01]  /*6b8a0*/  PRMT R11, R5, 0x7632, R11 ;  /* 0x00007632050b7816 */ /* 0x020fe2000000000b */
[----:B------:R-:W-:Y:S01]  /*6b8b0*/  IMAD.WIDE R28, R31, 0x2, R14 ;  /* 0x000000021f1c7825 */ /* 0x000fe200078e020e */
[----:B------:R-:W-:-:S03]  /*6b8c0*/  ISETP.GE.AND P1, PT, R36, R153, PT ;  /* 0x000000992400720c */ /* 0x000fc60003f26270 */
[----:B------:R-:W-:Y:S02]  /*6b8d0*/  VIADD R4, R174, 0x3e ;  /* 0x0000003eae047836 */ /* 0x000fe40000000000 */
[----:B------:R-:W5:Y:S01]  /*6b8e0*/  LDC R21, c[0x0][0x228] ;  /* 0x00008a00ff157b82 */ /* 0x000f620000000800 */
[----:B------:R-:W-:Y:S01]  /*6b8f0*/  IMAD.WIDE R8, R31, 0x2, R12 ;  /* 0x000000021f087825 */ /* 0x000fe200078e020c */
[----:B------:R1:W-:Y:S01]  /*6b900*/  @P5 STG.E.U16 desc[UR60][R28.64], R11 ;  /* 0x0000000b1c005986 */ /* 0x0003e2000c10153c */
[----:B0-----:R-:W-:Y:S02]  /*6b910*/  ISETP.LT.AND P5, PT, R173, R0, !P1 ;  /* 0x00000000ad00720c */ /* 0x001fe40004fa1270 */
[----:B------:R-:W-:Y:S01]  /*6b920*/  ISETP.GE.AND P2, PT, R4, R149, PT ;  /* 0x000000950400720c */ /* 0x000fe20003f46270 */
[----:B------:R0:W-:Y:S01]  /*6b930*/  @P4 STG.E.U16 desc[UR60][R8.64], R25 ;  /* 0x0000001908004986 */ /* 0x0001e2000c10153c */
[----:B----4-:R-:W-:Y:S01]  /*6b940*/  PRMT R17, R25, 0x7632, R17 ;  /* 0x0000763219117816 */ /* 0x010fe20000000011 */
[----:B------:R-:W4:Y:S01]  /*6b950*/  LDC R0, c[0x0][0x228] ;  /* 0x00008a00ff007b82 */ /* 0x000f220000000800 */
[----:B------:R-:W-:Y:S01]  /*6b960*/  IMAD.WIDE R4, R31, 0x2, R2 ;  /* 0x000000021f047825 */ /* 0x000fe200078e0202 */
[----:B-1----:R-:W-:-:S03]  /*6b970*/  ISETP.LT.AND P4, PT, R172, R30, !P1 ;  /* 0x0000001eac00720c */ /* 0x002fc60004f81270 */
[----:B------:R-:W-:-:S03]  /*6b980*/  IMAD.IADD R31, R31, 0x1, R52 ;  /* 0x000000011f1f7824 */ /* 0x000fc600078e0234 */
[----:B------:R-:W1:Y:S01]  /*6b990*/  LDC R28, c[0x0][0x228] ;  /* 0x00008a00ff1c7b82 */ /* 0x000e620000000800 */
[----:B------:R0:W-:Y:S01]  /*6b9a0*/  @P6 STG.E.U16 desc[UR60][R4.64], R17 ;  /* 0x0000001104006986 */ /* 0x0001e2000c10153c */
[----:B---3--:R-:W-:-:S06]  /*6b9b0*/  ISETP.LT.AND P6, PT, R171, R32, !P1 ;  /* 0x00000020ab00720c */ /* 0x008fcc0004fc1270 */
[----:B0-----:R-:W0:Y:S01]  /*6b9c0*/  LDC R25, c[0x0][0x228] ;  /* 0x00008a00ff197b82 */ /* 0x001e220000000800 */
[----:B------:R-:W-:Y:S01]  /*6b9d0*/  IMAD.WIDE R10, R31, 0x2, R18 ;  /* 0x000000021f0a7825 */ /* 0x000fe200078e0212 */
[----:B------:R-:W-:-:S03]  /*6b9e0*/  ISETP.LT.AND P1, PT, R170, R20, !P1 ;  /* 0x00000014aa00720c */ /* 0x000fc60004f21270 */
[C---:B------:R-:W-:Y:S01]  /*6b9f0*/  IMAD.WIDE R16, R31.reuse, 0x2, R14 ;  /* 0x000000021f107825 */ /* 0x040fe200078e020e */
[----:B------:R-:W-:Y:S02]  /*6ba00*/  PRMT R5, R50, 0x7632, R5 ;  /* 0x0000763232057816 */ /* 0x000fe40000000005 */
[----:B------:R-:W3:Y:S01]  /*6ba10*/  LDC R20, c[0x0][0x228] ;  /* 0x00008a00ff147b82 */ /* 0x000ee20000000800 */
[----:B------:R5:W-:Y:S01]  /*6ba20*/  @P5 STG.E.U16 desc[UR60][R10.64], R50 ;  /* 0x000000320a005986 */ /* 0x000be2000c10153c */
[----:B------:R-:W-:-:S03]  /*6ba30*/  IMAD.WIDE R8, R31, 0x2, R12 ;  /* 0x000000021f087825 */ /* 0x000fc600078e020c */
[----:B------:R4:W-:Y:S01]  /*6ba40*/  @P4 STG.E.U16 desc[UR60][R16.64], R5 ;  /* 0x0000000510004986 */ /* 0x0009e2000c10153c */
[----:B--2---:R-:W-:Y:S02]  /*6ba50*/  ISETP.LT.AND P4, PT, R172, R24, !P3 ;  /* 0x00000018ac00720c */ /* 0x004fe40005f81270 */
[----:B------:R-:W2:Y:S01]  /*6ba60*/  LDC R24, c[0x0][0x228] ;  /* 0x00008a00ff187b82 */ /* 0x000ea20000000800 */
[----:B-----5:R-:W-:Y:S02]  /*6ba70*/  ISETP.LT.AND P5, PT, R173, R21, !P3 ;  /* 0x00000015ad00720c */ /* 0x020fe40005fa1270 */
[----:B------:R-:W-:-:S05]  /*6ba80*/  PRMT R11, R22, 0x7632, R11 ;  /* 0x00007632160b7816 */ /* 0x000fca000000000b */
[----:B------:R-:W5:Y:S01]  /*6ba90*/  LDC R29, c[0x0][0x228] ;  /* 0x00008a00ff1d7b82 */ /* 0x000f620000000800 */
[C---:B----4-:R-:W-:Y:S01]  /*6baa0*/  IMAD.WIDE R4, R31.reuse, 0x2, R2 ;  /* 0x000000021f047825 */ /* 0x050fe200078e0202 */
[----:B------:R4:W-:Y:S06]  /*6bab0*/  @P6 STG.E.U16 desc[UR60][R8.64], R22 ;  /* 0x0000001608006986 */ /* 0x0009ec000c10153c */
[----:B------:R-:W2:Y:S01]  /*6bac0*/  LDC R30, c[0x0][0x228] ;  /* 0x00008a00ff1e7b82 */ /* 0x000ea20000000800 */
[----:B------:R-:W-:Y:S01]  /*6bad0*/  IMAD.IADD R21, R31, 0x1, R52 ;  /* 0x000000011f157824 */ /* 0x000fe200078e0234 */
[----:B------:R1:W-:Y:S01]  /*6bae0*/  @P1 STG.E.U16 desc[UR60][R4.64], R11 ;  /* 0x0000000b04001986 */ /* 0x0003e2000c10153c */
[----:B------:R-:W-:-:S05]  /*6baf0*/  ISETP.LT.AND P1, PT, R171, R0, !P3 ;  /* 0x00000000ab00720c */ /* 0x000fca0005f21270 */
[----:B------:R-:W2:Y:S01]  /*6bb00*/  LDC R32, c[0x0][0x228] ;  /* 0x00008a00ff207b82 */ /* 0x000ea20000000800 */
[----:B0-----:R-:W-:Y:S01]  /*6bb10*/  ISETP.LT.AND P3, PT, R170, R25, !P3 ;  /* 0x00000019aa00720c */ /* 0x001fe20005f61270 */
[----:B----4-:R-:W-:Y:S01]  /*6bb20*/  IMAD.WIDE R8, R21, 0x2, R18 ;  /* 0x0000000215087825 */ /* 0x010fe200078e0212 */
[----:B-1----:R-:W-:-:S05]  /*6bb30*/  ISETP.LT.AND P6, PT, R173, R28, !P2 ;  /* 0x0000001cad00720c */ /* 0x002fca00057c1270 */
[----:B------:R-:W0:Y:S01]  /*6bb40*/  LDC R33, c[0x0][0x228] ;  /* 0x00008a00ff217b82 */ /* 0x000e220000000800 */
[----:B------:R-:W-:Y:S01]  /*6bb50*/  IMAD.WIDE R10, R21, 0x2, R14 ;  /* 0x00000002150a7825 */ /* 0x000fe200078e020e */
[----:B------:R-:W-:-:S06]  /*6bb60*/  PRMT R5, R6, 0x7632, R5 ;  /* 0x0000763206057816 */ /* 0x000fcc0000000005 */
[----:B------:R-:W1:Y:S01]  /*6bb70*/  LDC R34, c[0x0][0x228] ;  /* 0x00008a00ff227b82 */ /* 0x000e620000000800 */
[C---:B------:R-:W-:Y:S01]  /*6bb80*/  IMAD.IADD R25, R21.reuse, 0x1, R52 ;  /* 0x0000000115197824 */ /* 0x040fe200078e0234 */
[----:B------:R-:W-:Y:S01]  /*6bb90*/  @P5 STG.E.U16 desc[UR60][R8.64], R6 ;  /* 0x0000000608005986 */ /* 0x000fe2000c10153c */
[----:B------:R-:W-:Y:S01]  /*6bba0*/  IMAD.WIDE R16, R21, 0x2, R12 ;  /* 0x0000000215107825 */ /* 0x000fe200078e020c */
[----:B------:R-:W-:Y:S02]  /*6bbb0*/  PRMT R0, R26, 0x7632, R0 ;  /* 0x000076321a007816 */ /* 0x000fe40000000000 */
[----:B------:R4:W-:Y:S01]  /*6bbc0*/  @P4 STG.E.U16 desc[UR60][R10.64], R5 ;  /* 0x000000050a004986 */ /* 0x0009e2000c10153c */
[----:B---3--:R-:W-:-:S03]  /*6bbd0*/  ISETP.LT.AND P4, PT, R172, R20, !P0 ;  /* 0x00000014ac00720c */ /* 0x008fc60004781270 */
[----:B------:R-:W-:Y:S01]  /*6bbe0*/  @P1 STG.E.U16 desc[UR60][R16.64], R26 ;  /* 0x0000001a10001986 */ /* 0x000fe2000c10153c */
[----:B----4-:R-:W-:-:S04]  /*6bbf0*/  IMAD.WIDE R4, R21, 0x2, R2 ;  /* 0x0000000215047825 */ /* 0x010fc800078e0202 */
[----:B------:R-:W-:Y:S01]  /*6bc00*/  IMAD.WIDE R20, R25, 0x2, R18 ;  /* 0x0000000219147825 */ /* 0x000fe200078e0212 */
[----:B------:R3:W-:Y:S01]  /*6bc10*/  @P3 STG.E.U16 desc[UR60][R4.64], R0 ;  /* 0x0000000004003986 */ /* 0x0007e2000c10153c */
[----:B-----5:R-:W-:-:S03]  /*6bc20*/  ISETP.LT.AND P3, PT, R171, R29, !P2 ;  /* 0x0000001dab00720c */ /* 0x020fc60005761270 */
[----:B------:R4:W-:Y:S01]  /*6bc30*/  @P6 STG.E.U16 desc[UR60][R20.64], R51 ;  /* 0x0000003314006986 */ /* 0x0009e2000c10153c */
[----:B--2---:R-:W-:Y:S02]  /*6bc40*/  ISETP.LT.AND P6, PT, R172, R24, !P2 ;  /* 0x00000018ac00720c */ /* 0x004fe400057c1270 */
[C---:B------:R-:W-:Y:S02]  /*6bc50*/  ISETP.LT.AND P2, PT, R170.reuse, R30, !P2 ;  /* 0x0000001eaa00720c */ /* 0x040fe40005741270 */
[----:B------:R-:W-:Y:S02]  /*6bc60*/  ISETP.LT.AND P5, PT, R173, R32, !P0 ;  /* 0x00000020ad00720c */ /* 0x000fe400047a1270 */
[----:B0-----:R-:W-:Y:S01]  /*6bc70*/  ISETP.LT.AND P1, PT, R171, R33, !P0 ;  /* 0x00000021ab00720c */ /* 0x001fe20004721270 */
[C---:B------:R-:W-:Y:S01]  /*6bc80*/  IMAD.IADD R29, R25.reuse, 0x1, R52 ;  /* 0x00000001191d7824 */ /* 0x040fe200078e0234 */
[----:B-1----:R-:W-:Y:S01]  /*6bc90*/  ISETP.LT.AND P0, PT, R170, R34, !P0 ;  /* 0x00000022aa00720c */ /* 0x002fe20004701270 */
[----:B------:R-:W-:Y:S01]  /*6bca0*/  IMAD.WIDE R8, R25, 0x2, R14 ;  /* 0x0000000219087825 */ /* 0x000fe200078e020e */
[----:B---3--:R-:W-:-:S02]  /*6bcb0*/  PRMT R5, R51, 0x7632, R5 ;  /* 0x0000763233057816 */ /* 0x008fc40000000005 */
[----:B------:R-:W-:Y:S01]  /*6bcc0*/  PRMT R0, R23, 0x7632, R0 ;  /* 0x0000763217007816 */ /* 0x000fe20000000000 */
[----:B------:R-:W-:Y:S01]  /*6bcd0*/  IMAD.WIDE R10, R25, 0x2, R12 ;  /* 0x00000002190a7825 */ /* 0x000fe200078e020c */
[----:B------:R-:W-:-:S03]  /*6bce0*/  PRMT R4, R7, 0x7632, R4 ;  /* 0x0000763207047816 */ /* 0x000fc60000000004 */
[----:B------:R-:W-:Y:S01]  /*6bcf0*/  IMAD.WIDE R16, R25, 0x2, R2 ;  /* 0x0000000219107825 */ /* 0x000fe200078e0202 */
[----:B------:R4:W-:Y:S03]  /*6bd00*/  @P6 STG.E.U16 desc[UR60][R8.64], R5 ;  /* 0x0000000508006986 */ /* 0x0009e6000c10153c */
[C---:B------:R-:W-:Y:S01]  /*6bd10*/  IMAD.WIDE R18, R29.reuse, 0x2, R18 ;  /* 0x000000021d127825 */ /* 0x040fe200078e0212 */
[----:B------:R4:W-:Y:S03]  /*6bd20*/  @P3 STG.E.U16 desc[UR60][R10.64], R23 ;  /* 0x000000170a003986 */ /* 0x0009e6000c10153c */
[C---:B------:R-:W-:Y:S01]  /*6bd30*/  IMAD.WIDE R14, R29.reuse, 0x2, R14 ;  /* 0x000000021d0e7825 */ /* 0x040fe200078e020e */
[----:B------:R4:W-:Y:S03]  /*6bd40*/  @P2 STG.E.U16 desc[UR60][R16.64], R0 ;  /* 0x0000000010002986 */ /* 0x0009e6000c10153c */
[C---:B------:R-:W-:Y:S01]  /*6bd50*/  IMAD.WIDE R12, R29.reuse, 0x2, R12 ;  /* 0x000000021d0c7825 */ /* 0x040fe200078e020c */
[----:B------:R4:W-:Y:S04]  /*6bd60*/  @P5 STG.E.U16 desc[UR60][R18.64], R7 ;  /* 0x0000000712005986 */ /* 0x0009e8000c10153c */
[----:B------:R4:W-:Y:S01]  /*6bd70*/  @P4 STG.E.U16 desc[UR60][R14.64], R4 ;  /* 0x000000040e004986 */ /* 0x0009e2000c10153c */
[----:B------:R-:W-:-:S03]  /*6bd80*/  IMAD.WIDE R2, R29, 0x2, R2 ;  /* 0x000000021d027825 */ /* 0x000fc600078e0202 */
[----:B------:R4:W-:Y:S01]  /*6bd90*/  @P1 STG.E.U16 desc[UR60][R12.64], R27 ;  /* 0x0000001b0c001986 */ /* 0x0009e2000c10153c */
[----:B------:R-:W-:Y:S05]  /*6bda0*/  @!P0 EXIT ;  /* 0x000000000000894d */ /* 0x000fea0003800000 */
[----:B----4-:R-:W-:-:S05]  /*6bdb0*/  PRMT R27, R27, 0x7632, R27 ;  /* 0x000076321b1b7816 */ /* 0x010fca000000001b */
[----:B------:R-:W-:Y:S01]  /*6bdc0*/  STG.E.U16 desc[UR60][R2.64], R27 ;  /* 0x0000001b02007986 */ /* 0x000fe2000c10153c */
[----:B------:R-:W-:Y:S05]  /*6bdd0*/  EXIT ;  /* 0x000000000000794d */ /* 0x000fea0003800000 */
.L_x_2:
[----:B------:R-:W-:-:S00]  /*6bde0*/  BRA `(.L_x_2) ;  /* 0xfffffffc00fc7947 */ /* 0x000fc0000383ffff */
[----:B------:R-:W-:-:S00]  /*6bdf0*/  NOP ;  /* 0x0000000000007918 */ /* 0x000fc00000000000 */
        /* <DEDUP_REMOVED lines=8> */
.L_x_3:


//--------------------- .nv.shared.matmul_kernel  --------------------------
	.section	.nv.shared.matmul_kernel,"aw",@nobits
	.sectionflags	@""
	.align	16
	.zero		1024


//--------------------- .nv.shared.reserved.0     --------------------------
	.section	.nv.shared.reserved.0,"aw",@nobits
	.weak		__nv_reservedSMEM_offset_0_alias
	.size		__nv_reservedSMEM_offset_0_alias, 0, 0
	.other		__nv_reservedSMEM_offset_0_alias,@"STO_CUDA_RESERVED_SHARED STV_DEFAULT"
__nv_reservedSMEM_offset_0_alias:
	.zero		0


//--------------------- .nv.constant0.matmul_kernel --------------------------
	.section	.nv.constant0.matmul_kernel,"a",@progbits
	.sectionflags	@""
	.align	4
.nv.constant0.matmul_kernel:
	.zero		608


//--------------------- SYMBOLS --------------------------

	.type		.nv.reservedSmem.offset0,@object
	.size		.nv.reservedSmem.offset0,0x4
